	.target	sm_80

	.elftype	@"ET_EXEC"


//--------------------- .note.nv.tkinfo           --------------------------
	.section	.note.nv.tkinfo,"",@"SHT_NOTE"
	.sectionflags	@"SHF_NOTE_NV_TKINFO"
	.tkinfo
        /*0018*/ 	.word	0x00000002
        /*0030*/ 	.string	""
        /*0030*/ 	.string	"ptxas"
        /*0030*/ 	.string	"Cuda compilation tools, release 13.0, V13.0.88"
        /*0030*/ 	.string	"Build cuda_13.0.r13.0/compiler.36424714_0"
        /*0030*/ 	.string	"-v  -suppress-debug-info  -lineinfo  -arch sm_80 "



//--------------------- .note.nv.cuinfo           --------------------------
	.section	.note.nv.cuinfo,"",@"SHT_NOTE"
	.sectionflags	@"SHF_NOTE_NV_CUINFO"
        /*0018*/ 	.short	0x0002
        /*001a*/ 	.short	0x0050
        /*001c*/ 	.short	0x0082
	.zero		2


//--------------------- .nv.info                  --------------------------
	.section	.nv.info,"",@"SHT_CUDA_INFO"
	.align	4


	//----- nvinfo : EIATTR_REGCOUNT
	.align		4
        /*0000*/ 	.byte	0x04, 0x2f
        /*0002*/ 	.short	(.L_1 - .L_0)
	.align		4
.L_0:
        /*0004*/ 	.word	index@(matmul_kernel)
        /*0008*/ 	.word	0x000000ff


	//----- nvinfo : EIATTR_FRAME_SIZE
	.align		4
.L_1:
        /*000c*/ 	.byte	0x04, 0x11
        /*000e*/ 	.short	(.L_3 - .L_2)
	.align		4
.L_2:
        /*0010*/ 	.word	index@(matmul_kernel)
        /*0014*/ 	.word	0x00001408


	//----- nvinfo : EIATTR_MIN_STACK_SIZE
	.align		4
.L_3:
        /*0018*/ 	.byte	0x04, 0x12
        /*001a*/ 	.short	(.L_5 - .L_4)
	.align		4
.L_4:
        /*001c*/ 	.word	index@(matmul_kernel)
        /*0020*/ 	.word	0x00001408
.L_5:


//--------------------- .nv.info.matmul_kernel    --------------------------
	.section	.nv.info.matmul_kernel,"",@"SHT_CUDA_INFO"
	.sectionflags	@""
	.align	4


	//----- nvinfo : EIATTR_CUDA_API_VERSION
	.align		4
        /*0000*/ 	.byte	0x04, 0x37
        /*0002*/ 	.short	(.L_7 - .L_6)
.L_6:
        /*0004*/ 	.word	0x00000082


	//----- nvinfo : EIATTR_SW2861232_WAR
	.align		4
.L_7:
        /*0008*/ 	.byte	0x01, 0x35
	.zero		2


	//----- nvinfo : EIATTR_PARAM_CBANK
	.align		4
        /*000c*/ 	.byte	0x04, 0x0a
        /*000e*/ 	.short	(.L_9 - .L_8)
	.align		4
.L_8:
        /*0010*/ 	.word	index@(.nv.constant0.matmul_kernel)
        /*0014*/ 	.short	0x0160
        /*0016*/ 	.short	0x0050


	//----- nvinfo : EIATTR_CBANK_PARAM_SIZE
	.align		4
.L_9:
        /*0018*/ 	.byte	0x03, 0x19
        /*001a*/ 	.short	0x0050


	//----- nvinfo : EIATTR_KPARAM_INFO
	.align		4
        /*001c*/ 	.byte	0x04, 0x17
        /*001e*/ 	.short	(.L_11 - .L_10)
.L_10:
        /*0020*/ 	.word	0x00000000
        /*0024*/ 	.short	0x000d
        /*0026*/ 	.short	0x0048
        /*0028*/ 	.byte	0x00, 0xf4, 0x21, 0x00


	//----- nvinfo : EIATTR_KPARAM_INFO
	.align		4
.L_11:
        /*002c*/ 	.byte	0x04, 0x17
        /*002e*/ 	.short	(.L_13 - .L_12)
.L_12:
        /*0030*/ 	.word	0x00000000
        /*0034*/ 	.short	0x000c
        /*0036*/ 	.short	0x0040
        /*0038*/ 	.byte	0x00, 0xf4, 0x21, 0x00


	//----- nvinfo : EIATTR_KPARAM_INFO
	.align		4
.L_13:
        /*003c*/ 	.byte	0x04, 0x17
        /*003e*/ 	.short	(.L_15 - .L_14)
.L_14:
        /*0040*/ 	.word	0x00000000
        /*0044*/ 	.short	0x000b
        /*0046*/ 	.short	0x0038
        /*0048*/ 	.byte	0x00, 0xf0, 0x11, 0x00


	//----- nvinfo : EIATTR_KPARAM_INFO
	.align		4
.L_15:
        /*004c*/ 	.byte	0x04, 0x17
        /*004e*/ 	.short	(.L_17 - .L_16)
.L_16:
        /*0050*/ 	.word	0x00000000
        /*0054*/ 	.short	0x000a
        /*0056*/ 	.short	0x0034
        /*0058*/ 	.byte	0x00, 0xf0, 0x11, 0x00


	//----- nvinfo : EIATTR_KPARAM_INFO
	.align		4
.L_17:
        /*005c*/ 	.byte	0x04, 0x17
        /*005e*/ 	.short	(.L_19 - .L_18)
.L_18:
        /*0060*/ 	.word	0x00000000
        /*0064*/ 	.short	0x0009
        /*0066*/ 	.short	0x0030
        /*0068*/ 	.byte	0x00, 0xf0, 0x11, 0x00


	//----- nvinfo : EIATTR_KPARAM_INFO
	.align		4
.L_19:
        /*006c*/ 	.byte	0x04, 0x17
        /*006e*/ 	.short	(.L_21 - .L_20)
.L_20:
        /*0070*/ 	.word	0x00000000
        /*0074*/ 	.short	0x0008
        /*0076*/ 	.short	0x002c
        /*0078*/ 	.byte	0x00, 0xf0, 0x11, 0x00


	//----- nvinfo : EIATTR_KPARAM_INFO
	.align		4
.L_21:
        /*007c*/ 	.byte	0x04, 0x17
        /*007e*/ 	.short	(.L_23 - .L_22)
.L_22:
        /*0080*/ 	.word	0x00000000
        /*0084*/ 	.short	0x0007
        /*0086*/ 	.short	0x0028
        /*0088*/ 	.byte	0x00, 0xf0, 0x11, 0x00


	//----- nvinfo : EIATTR_KPARAM_INFO
	.align		4
.L_23:
        /*008c*/ 	.byte	0x04, 0x17
        /*008e*/ 	.short	(.L_25 - .L_24)
.L_24:
        /*0090*/ 	.word	0x00000000
        /*0094*/ 	.short	0x0006
        /*0096*/ 	.short	0x0024
        /*0098*/ 	.byte	0x00, 0xf0, 0x11, 0x00


	//----- nvinfo : EIATTR_KPARAM_INFO
	.align		4
.L_25:
        /*009c*/ 	.byte	0x04, 0x17
        /*009e*/ 	.short	(.L_27 - .L_26)
.L_26:
        /*00a0*/ 	.word	0x00000000
        /*00a4*/ 	.short	0x0005
        /*00a6*/ 	.short	0x0020
        /*00a8*/ 	.byte	0x00, 0xf0, 0x11, 0x00


	//----- nvinfo : EIATTR_KPARAM_INFO
	.align		4
.L_27:
        /*00ac*/ 	.byte	0x04, 0x17
        /*00ae*/ 	.short	(.L_29 - .L_28)
.L_28:
        /*00b0*/ 	.word	0x00000000
        /*00b4*/ 	.short	0x0004
        /*00b6*/ 	.short	0x001c
        /*00b8*/ 	.byte	0x00, 0xf0, 0x11, 0x00


	//----- nvinfo : EIATTR_KPARAM_INFO
	.align		4
.L_29:
        /*00bc*/ 	.byte	0x04, 0x17
        /*00be*/ 	.short	(.L_31 - .L_30)
.L_30:
        /*00c0*/ 	.word	0x00000000
        /*00c4*/ 	.short	0x0003
        /*00c6*/ 	.short	0x0018
        /*00c8*/ 	.byte	0x00, 0xf0, 0x11, 0x00


	//----- nvinfo : EIATTR_KPARAM_INFO
	.align		4
.L_31:
        /*00cc*/ 	.byte	0x04, 0x17
        /*00ce*/ 	.short	(.L_33 - .L_32)
.L_32:
        /*00d0*/ 	.word	0x00000000
        /*00d4*/ 	.short	0x0002
        /*00d6*/ 	.short	0x0010
        /*00d8*/ 	.byte	0x00, 0xf4, 0x21, 0x00


	//----- nvinfo : EIATTR_KPARAM_INFO
	.align		4
.L_33:
        /*00dc*/ 	.byte	0x04, 0x17
        /*00de*/ 	.short	(.L_35 - .L_34)
.L_34:
        /*00e0*/ 	.word	0x00000000
        /*00e4*/ 	.short	0x0001
        /*00e6*/ 	.short	0x0008
        /*00e8*/ 	.byte	0x00, 0xf4, 0x21, 0x00


	//----- nvinfo : EIATTR_KPARAM_INFO
	.align		4
.L_35:
        /*00ec*/ 	.byte	0x04, 0x17
        /*00ee*/ 	.short	(.L_37 - .L_36)
.L_36:
        /*00f0*/ 	.word	0x00000000
        /*00f4*/ 	.short	0x0000
        /*00f6*/ 	.short	0x0000
        /*00f8*/ 	.byte	0x00, 0xf4, 0x21, 0x00


	//----- nvinfo : EIATTR_MAXREG_COUNT
	.align		4
.L_37:
        /*00fc*/ 	.byte	0x03, 0x1b
        /*00fe*/ 	.short	0x00ff


	//----- nvinfo : EIATTR_NUM_BARRIERS
	.align		4
        /*0100*/ 	.byte	0x02, 0x4c
        /*0102*/ 	.byte	0x01
	.zero		1


	//----- nvinfo : EIATTR_ANNOTATIONS
	.align		4
        /*0104*/ 	.byte	0x04, 0x55
        /*0106*/ 	.short	(.L_39 - .L_38)


	//   ....[0]....
.L_38:
        /*0108*/ 	.word	0x00000001
        /*010c*/ 	.byte	0x00, 0x08, 0x00, 0x00, 0x01, 0x00, 0x00, 0x00, 0x20, 0x09, 0x00, 0x00, 0x01, 0x00, 0x00, 0x00
        /* <DEDUP_REMOVED lines=2751> */
        /*ad0c*/ 	.byte	0x10, 0x9b, 0x03, 0x00, 0x01, 0x00, 0x00, 0x00, 0x30, 0x9b, 0x03, 0x00


	//----- nvinfo : EIATTR_MERCURY_ISA_VERSION
	.align		4
.L_39:
        /*ad18*/ 	.byte	0x03, 0x5f
        /*ad1a*/ 	.short	0x0000


	//----- nvinfo : EIATTR_EXIT_INSTR_OFFSETS
	.align		4
        /*ad1c*/ 	.byte	0x04, 0x1c
        /*ad1e*/ 	.short	(.L_41 - .L_40)


	//   ....[0]....
.L_40:
        /*ad20*/ 	.word	0x0003a5e0


	//   ....[1]....
        /*ad24*/ 	.word	0x0003a600


	//----- nvinfo : EIATTR_REQNTID
	.align		4
.L_41:
        /*ad28*/ 	.byte	0x04, 0x10
        /*ad2a*/ 	.short	(.L_43 - .L_42)
.L_42:
        /*ad2c*/ 	.word	0x00000080
        /*ad30*/ 	.word	0x00000001
        /*ad34*/ 	.word	0x00000001
.L_43:


//--------------------- .nv.callgraph             --------------------------
	.section	.nv.callgraph,"",@"SHT_CUDA_CALLGRAPH"
	.align	4
	.sectionentsize	8
	.align		4
        /*0000*/ 	.word	0x00000000
	.align		4
        /*0004*/ 	.word	0xffffffff
	.align		4
        /*0008*/ 	.word	0x00000000
	.align		4
        /*000c*/ 	.word	0xfffffffe
	.align		4
        /*0010*/ 	.word	0x00000000
	.align		4
        /*0014*/ 	.word	0xfffffffd
	.align		4
        /*0018*/ 	.word	0x00000000
	.align		4
        /*001c*/ 	.word	0xfffffffc


//--------------------- .nv.rel.action            --------------------------
	.section	.nv.rel.action,"",@"SHT_CUDA_RELOCINFO"
	.align	8
	.sectionentsize	8
        /*0000*/ 	.byte	0x73, 0x00, 0x00, 0x00, 0x00, 0x00, 0x00, 0x00, 0x00, 0x00, 0x00, 0x11, 0x25, 0x00, 0x05, 0x36


//--------------------- .nv.constant0.matmul_kernel --------------------------
	.section	.nv.constant0.matmul_kernel,"a",@progbits
	.sectionflags	@""
	.align	4
.nv.constant0.matmul_kernel:
	.zero		432


//--------------------- .text.matmul_kernel       --------------------------
	.section	.text.matmul_kernel,"ax",@progbits
	.sectioninfo	@"SHI_REGISTERS=255"
	.align	128
        .global         matmul_kernel
        .type           matmul_kernel,@function
        .size           matmul_kernel,(.L_x_3 - matmul_kernel)
        .other          matmul_kernel,@"STO_CUDA_ENTRY STV_DEFAULT"
matmul_kernel:
.text.matmul_kernel:
[----:B------:R-:W-:-:S03]  /*0000*/  IMAD.MOV.U32 R1, RZ, RZ, c[0x0][0x28] ;  /* 0x00000a00ff017624 */ /* 0x000fc600078e00ff */
[----:B------:R-:W-:Y:S01]  /*0010*/  IMAD.MOV.U32 R0, RZ, RZ, c[0x0][0x17c] ;  /* 0x00005f00ff007624 */ /* 0x000fe200078e00ff */
[----:B------:R-:W1:Y:S01]  /*0020*/  S2R R5, SR_CTAID.X ;  /* 0x0000000000057919 */ /* 0x000e620000002500 */
[----:B------:R-:W-:Y:S01]  /*0030*/  IADD3 R1, R1, -0x1408, RZ ;  /* 0xffffebf801017810 */ /* 0x000fe20007ffe0ff */
[----:B------:R-:W-:Y:S01]  /*0040*/  IMAD.MOV.U32 R131, RZ, RZ, c[0x0][0x180] ;  /* 0x00006000ff837624 */ /* 0x000fe200078e00ff */
[----:B------:R-:W-:Y:S01]  /*0050*/  LOP3.LUT R177, RZ, c[0x0][0x17c], RZ, 0x33, !PT ;  /* 0x00005f00ffb17a12 */ /* 0x000fe200078e33ff */
[----:B------:R-:W2:Y:S01]  /*0060*/  S2R R123, SR_TID.X ;  /* 0x00000000007b7919 */ /* 0x000ea20000002100 */
[----:B------:R-:W-:Y:S01]  /*0070*/  IADD3 R0, R0, 0x1ff, RZ ;  /* 0x000001ff00007810 */ /* 0x000fe20007ffe0ff */
[----:B------:R-:W-:Y:S01]  /*0080*/  IMAD.MOV.U32 R119, RZ, RZ, c[0x0][0x188] ;  /* 0x00006200ff777624 */ /* 0x000fe200078e00ff */
[----:B------:R-:W-:Y:S02]  /*0090*/  ULDC.64 UR4, c[0x0][0x118] ;  /* 0x0000460000047ab9 */ /* 0x000fe40000000a00 */
[----:B------:R-:W-:Y:S01]  /*00a0*/  SHF.R.S32.HI R3, RZ, 0x1f, R0 ;  /* 0x0000001fff037819 */ /* 0x000fe20000011400 */
[----:B------:R-:W-:-:S02]  /*00b0*/  IMAD.SHL.U32 R181, R119, 0x4, RZ ;  /* 0x0000000477b57824 */ /* 0x000fc400078e00ff */
[----:B------:R-:W-:Y:S01]  /*00c0*/  IMAD.SHL.U32 R187, R119, 0x2, RZ ;  /* 0x0000000277bb7824 */ /* 0x000fe200078e00ff */
[----:B------:R-:W-:Y:S01]  /*00d0*/  LEA.HI R3, R3, R0, RZ, 0x9 ;  /* 0x0000000003037211 */ /* 0x000fe200078f48ff */
[C---:B------:R-:W-:Y:S02]  /*00e0*/  IMAD R151, R119.reuse, 0xc, RZ ;  /* 0x0000000c77977824 */ /* 0x040fe400078e02ff */
[C---:B------:R-:W-:Y:S01]  /*00f0*/  IMAD R143, R119.reuse, 0x18, RZ ;  /* 0x00000018778f7824 */ /* 0x040fe200078e02ff */
[----:B------:R-:W-:Y:S01]  /*0100*/  SHF.R.S32.HI R3, RZ, 0x9, R3 ;  /* 0x00000009ff037819 */ /* 0x000fe20000011403 */
[C---:B------:R-:W-:Y:S02]  /*0110*/  IMAD R183, R119.reuse, 0x3, RZ ;  /* 0x0000000377b77824 */ /* 0x040fe400078e02ff */
[----:B------:R-:W-:Y:S02]  /*0120*/  IMAD R147, R119, 0x14, RZ ;  /* 0x0000001477937824 */ /* 0x000fe400078e02ff */
[----:B------:R-:W-:Y:S01]  /*0130*/  IMAD.SHL.U32 R4, R3, 0x4, RZ ;  /* 0x0000000403047824 */ /* 0x000fe200078e00ff */
[----:B-1----:R-:W-:Y:S01]  /*0140*/  IABS R8, R5 ;  /* 0x0000000500087213 */ /* 0x002fe20000000000 */
[----:B------:R-:W-:-:S03]  /*0150*/  IMAD R175, R119, 0x6, RZ ;  /* 0x0000000677af7824 */ /* 0x000fc600078e02ff */
[-C--:B------:R-:W-:Y:S01]  /*0160*/  IABS R7, R4.reuse ;  /* 0x0000000400077213 */ /* 0x080fe20000000000 */
[C---:B------:R-:W-:Y:S01]  /*0170*/  IMAD R179, R119.reuse, 0x5, RZ ;  /* 0x0000000577b37824 */ /* 0x040fe200078e02ff */
[----:B------:R-:W-:Y:S01]  /*0180*/  IABS R10, R4 ;  /* 0x00000004000a7213 */ /* 0x000fe20000000000 */
[----:B------:R-:W-:Y:S01]  /*0190*/  IMAD R139, R119, 0x1c, RZ ;  /* 0x0000001c778b7824 */ /* 0x000fe200078e02ff */
[----:B------:R-:W1:Y:S01]  /*01a0*/  I2F.RP R0, R7 ;  /* 0x0000000700007306 */ /* 0x000e620000209400 */
[----:B--2---:R-:W-:Y:S01]  /*01b0*/  LOP3.LUT R135, R123, 0x7f, RZ, 0xc0, !PT ;  /* 0x0000007f7b877812 */ /* 0x004fe200078ec0ff */
[----:B------:R-:W-:Y:S01]  /*01c0*/  IMAD.SHL.U32 R167, R119, 0x8, RZ ;  /* 0x0000000877a77824 */ /* 0x000fe200078e00ff */
[----:B------:R-:W-:Y:S01]  /*01d0*/  LOP3.LUT R127, R123, 0x1f, RZ, 0xc0, !PT ;  /* 0x0000001f7b7f7812 */ /* 0x000fe200078ec0ff */
[C---:B------:R-:W-:Y:S02]  /*01e0*/  IMAD R201, R119.reuse, 0x28, RZ ;  /* 0x0000002877c97824 */ /* 0x040fe400078e02ff */
[----:B------:R-:W-:-:S02]  /*01f0*/  IMAD R171, R119, 0x7, RZ ;  /* 0x0000000777ab7824 */ /* 0x000fc400078e02ff */
[C---:B------:R-:W-:Y:S02]  /*0200*/  IMAD R223, R119.reuse, 0x24, RZ ;  /* 0x0000002477df7824 */ /* 0x040fe400078e02ff */
[C---:B------:R-:W-:Y:S02]  /*0210*/  IMAD R159, R119.reuse, 0xa, RZ ;  /* 0x0000000a779f7824 */ /* 0x040fe400078e02ff */
[C---:B------:R-:W-:Y:S02]  /*0220*/  IMAD R231, R119.reuse, 0x30, RZ ;  /* 0x0000003077e77824 */ /* 0x040fe400078e02ff */
[C---:B------:R-:W-:Y:S01]  /*0230*/  IMAD R163, R119.reuse, 0x9, RZ ;  /* 0x0000000977a37824 */ /* 0x040fe200078e02ff */
[----:B-1----:R-:W1:Y:S01]  /*0240*/  MUFU.RCP R0, R0 ;  /* 0x0000000000007308 */ /* 0x002e620000001000 */
[C---:B------:R-:W-:Y:S02]  /*0250*/  IMAD R237, R119.reuse, 0x2c, RZ ;  /* 0x0000002c77ed7824 */ /* 0x040fe400078e02ff */
[----:B------:R-:W-:-:S02]  /*0260*/  IMAD R189, R119, 0x38, RZ ;  /* 0x0000003877bd7824 */ /* 0x000fc400078e02ff */
[C---:B------:R-:W-:Y:S02]  /*0270*/  IMAD R155, R119.reuse, 0xb, RZ ;  /* 0x0000000b779b7824 */ /* 0x040fe400078e02ff */
[C---:B------:R-:W-:Y:S02]  /*0280*/  IMAD R207, R119.reuse, 0x3c, RZ ;  /* 0x0000003c77cf7824 */ /* 0x040fe400078e02ff */
[C---:B------:R-:W-:Y:S02]  /*0290*/  IMAD R213, R119.reuse, 0x48, RZ ;  /* 0x0000004877d57824 */ /* 0x040fe400078e02ff */
[C---:B------:R-:W-:Y:S02]  /*02a0*/  IMAD R199, R119.reuse, 0x44, RZ ;  /* 0x0000004477c77824 */ /* 0x040fe400078e02ff */
[C---:B------:R-:W-:Y:S02]  /*02b0*/  IMAD R243, R119.reuse, 0x50, RZ ;  /* 0x0000005077f37824 */ /* 0x040fe400078e02ff */
[----:B------:R-:W-:Y:S01]  /*02c0*/  IMAD R197, R119, 0x4c, RZ ;  /* 0x0000004c77c57824 */ /* 0x000fe200078e02ff */
[----:B-1----:R-:W-:Y:S01]  /*02d0*/  IADD3 R2, R0, 0xffffffe, RZ ;  /* 0x0ffffffe00027810 */ /* 0x002fe20007ffe0ff */
[----:B------:R-:W-:-:S02]  /*02e0*/  IMAD.MOV R0, RZ, RZ, -R10 ;  /* 0x000000ffff007224 */ /* 0x000fc400078e0a0a */
[C---:B------:R-:W-:Y:S01]  /*02f0*/  IMAD R195, R119.reuse, 0x58, RZ ;  /* 0x0000005877c37824 */ /* 0x040fe200078e02ff */
[----:B------:R1:W2:Y:S01]  /*0300*/  F2I.FTZ.U32.TRUNC.NTZ R3, R2 ;  /* 0x0000000200037305 */ /* 0x0002a2000021f000 */
[C---:B------:R-:W-:Y:S02]  /*0310*/  IMAD R221, R119.reuse, 0x54, RZ ;  /* 0x0000005477dd7824 */ /* 0x040fe400078e02ff */
[C---:B------:R-:W-:Y:S02]  /*0320*/  IMAD R227, R119.reuse, 0x60, RZ ;  /* 0x0000006077e37824 */ /* 0x040fe400078e02ff */
[C---:B------:R-:W-:Y:S02]  /*0330*/  IMAD R239, R119.reuse, 0x5c, RZ ;  /* 0x0000005c77ef7824 */ /* 0x040fe400078e02ff */
[----:B------:R-:W-:Y:S02]  /*0340*/  IMAD R191, R119, 0x68, RZ ;  /* 0x0000006877bf7824 */ /* 0x000fe400078e02ff */
[----:B-1----:R-:W-:-:S02]  /*0350*/  IMAD.MOV.U32 R2, RZ, RZ, RZ ;  /* 0x000000ffff027224 */ /* 0x002fc400078e00ff */
[C---:B------:R-:W-:Y:S02]  /*0360*/  IMAD R219, R119.reuse, 0x64, RZ ;  /* 0x0000006477db7824 */ /* 0x040fe400078e02ff */
[C---:B------:R-:W-:Y:S02]  /*0370*/  IMAD R225, R119.reuse, 0x70, RZ ;  /* 0x0000007077e17824 */ /* 0x040fe400078e02ff */
[C---:B------:R-:W-:Y:S02]  /*0380*/  IMAD R205, R119.reuse, 0x6c, RZ ;  /* 0x0000006c77cd7824 */ /* 0x040fe400078e02ff */
[----:B--2---:R-:W-:Y:S02]  /*0390*/  IMAD.MOV R6, RZ, RZ, -R3 ;  /* 0x000000ffff067224 */ /* 0x004fe400078e0a03 */
[----:B------:R-:W-:Y:S02]  /*03a0*/  IMAD R211, R119, 0x78, RZ ;  /* 0x0000007877d37824 */ /* 0x000fe400078e02ff */
[----:B------:R-:W-:-:S02]  /*03b0*/  IMAD R9, R6, R7, RZ ;  /* 0x0000000706097224 */ /* 0x000fc400078e02ff */
[----:B------:R-:W-:Y:S02]  /*03c0*/  IMAD.MOV.U32 R6, RZ, RZ, R8 ;  /* 0x000000ffff067224 */ /* 0x000fe400078e0008 */
[----:B------:R-:W-:Y:S01]  /*03d0*/  IMAD.HI.U32 R3, R3, R9, R2 ;  /* 0x0000000903037227 */ /* 0x000fe200078e0002 */
[----:B------:R-:W-:-:S05]  /*03e0*/  IABS R9, c[0x0][0x178] ;  /* 0x00005e0000097a13 */ /* 0x000fca0000000000 */
[----:B------:R-:W-:-:S04]  /*03f0*/  IMAD.HI.U32 R3, R3, R6, RZ ;  /* 0x0000000603037227 */ /* 0x000fc800078e00ff */
[----:B------:R-:W-:-:S05]  /*0400*/  IMAD R0, R3, R0, R6 ;  /* 0x0000000003007224 */ /* 0x000fca00078e0206 */
[----:B------:R-:W-:-:S13]  /*0410*/  ISETP.GT.U32.AND P1, PT, R7, R0, PT ;  /* 0x000000000700720c */ /* 0x000fda0003f24070 */
[----:B------:R-:W-:Y:S01]  /*0420*/  @!P1 IMAD.IADD R0, R0, 0x1, -R7 ;  /* 0x0000000100009824 */ /* 0x000fe200078e0a07 */
[----:B------:R-:W-:Y:S02]  /*0430*/  @!P1 IADD3 R3, R3, 0x1, RZ ;  /* 0x0000000103039810 */ /* 0x000fe40007ffe0ff */
[----:B------:R-:W-:Y:S02]  /*0440*/  ISETP.NE.AND P1, PT, R4, RZ, PT ;  /* 0x000000ff0400720c */ /* 0x000fe40003f25270 */
[----:B------:R-:W-:Y:S02]  /*0450*/  ISETP.GE.U32.AND P0, PT, R0, R7, PT ;  /* 0x000000070000720c */ /* 0x000fe40003f06070 */
[----:B------:R-:W-:-:S04]  /*0460*/  LOP3.LUT R0, R5, R4, RZ, 0x3c, !PT ;  /* 0x0000000405007212 */ /* 0x000fc800078e3cff */
[----:B------:R-:W-:Y:S01]  /*0470*/  ISETP.GE.AND P2, PT, R0, RZ, PT ;  /* 0x000000ff0000720c */ /* 0x000fe20003f46270 */
[----:B------:R-:W-:-:S05]  /*0480*/  IMAD.MOV.U32 R0, RZ, RZ, c[0x0][0x178] ;  /* 0x00005e00ff007624 */ /* 0x000fca00078e00ff */
[----:B------:R-:W-:Y:S02]  /*0490*/  IADD3 R0, R0, 0x7f, RZ ;  /* 0x0000007f00007810 */ /* 0x000fe40007ffe0ff */
[----:B------:R-:W-:-:S05]  /*04a0*/  @P0 IADD3 R3, R3, 0x1, RZ ;  /* 0x0000000103030810 */ /* 0x000fca0007ffe0ff */
[----:B------:R-:W-:Y:S01]  /*04b0*/  IMAD.MOV.U32 R2, RZ, RZ, R3 ;  /* 0x000000ffff027224 */ /* 0x000fe200078e0003 */
[----:B------:R-:W-:-:S03]  /*04c0*/  SHF.R.S32.HI R3, RZ, 0x1f, R0 ;  /* 0x0000001fff037819 */ /* 0x000fc60000011400 */
[----:B------:R-:W-:Y:S01]  /*04d0*/  @!P2 IMAD.MOV R2, RZ, RZ, -R2 ;  /* 0x000000ffff02a224 */ /* 0x000fe200078e0a02 */
[----:B------:R-:W-:Y:S02]  /*04e0*/  @!P1 LOP3.LUT R2, RZ, R4, RZ, 0x33, !PT ;  /* 0x00000004ff029212 */ /* 0x000fe400078e33ff */
[----:B------:R-:W-:-:S03]  /*04f0*/  LEA.HI R3, R3, R0, RZ, 0x7 ;  /* 0x0000000003037211 */ /* 0x000fc600078f38ff */
[----:B------:R-:W-:Y:S02]  /*0500*/  IMAD.SHL.U32 R10, R2, 0x4, RZ ;  /* 0x00000004020a7824 */ /* 0x000fe400078e00ff */
[----:B------:R-:W-:-:S03]  /*0510*/  IMAD.MOV R2, RZ, RZ, -R2 ;  /* 0x000000ffff027224 */ /* 0x000fc600078e0a02 */
[----:B------:R-:W-:Y:S01]  /*0520*/  LEA.HI.SX32 R3, R3, -R10, 0x19 ;  /* 0x8000000a03037211 */ /* 0x000fe200078fcaff */
[----:B------:R-:W-:Y:S02]  /*0530*/  IMAD R12, R4, R2, R5 ;  /* 0x00000002040c7224 */ /* 0x000fe400078e0205 */
[----:B------:R-:W-:Y:S01]  /*0540*/  IMAD.MOV.U32 R2, RZ, RZ, RZ ;  /* 0x000000ffff027224 */ /* 0x000fe200078e00ff */
[----:B------:R-:W-:Y:S02]  /*0550*/  IMNMX R13, R3, 0x4, PT ;  /* 0x00000004030d7817 */ /* 0x000fe40003800200 */
[----:B------:R-:W-:Y:S02]  /*0560*/  IABS R4, R12 ;  /* 0x0000000c00047213 */ /* 0x000fe40000000000 */
[-C--:B------:R-:W-:Y:S02]  /*0570*/  IABS R8, R13.reuse ;  /* 0x0000000d00087213 */ /* 0x080fe40000000000 */
[----:B------:R-:W-:-:S02]  /*0580*/  IABS R6, R13 ;  /* 0x0000000d00067213 */ /* 0x000fc40000000000 */
[----:B------:R-:W1:Y:S08]  /*0590*/  I2F.RP R0, R8 ;  /* 0x0000000800007306 */ /* 0x000e700000209400 */
[----:B-1----:R-:W1:Y:S02]  /*05a0*/  MUFU.RCP R0, R0 ;  /* 0x0000000000007308 */ /* 0x002e640000001000 */
[----:B-1----:R-:W-:-:S06]  /*05b0*/  IADD3 R3, R0, 0xffffffe, RZ ;  /* 0x0ffffffe00037810 */ /* 0x002fcc0007ffe0ff */
[----:B------:R-:W1:Y:S02]  /*05c0*/  F2I.FTZ.U32.TRUNC.NTZ R3, R3 ;  /* 0x0000000300037305 */ /* 0x000e64000021f000 */
[----:B-1----:R-:W-:-:S04]  /*05d0*/  IMAD.MOV R7, RZ, RZ, -R3 ;  /* 0x000000ffff077224 */ /* 0x002fc800078e0a03 */
[----:B------:R-:W-:-:S04]  /*05e0*/  IMAD R5, R7, R8, RZ ;  /* 0x0000000807057224 */ /* 0x000fc800078e02ff */
[----:B------:R-:W-:Y:S01]  /*05f0*/  IMAD.HI.U32 R0, R3, R5, R2 ;  /* 0x0000000503007227 */ /* 0x000fe200078e0002 */
[----:B------:R-:W-:-:S03]  /*0600*/  IABS R2, c[0x0][0x17c] ;  /* 0x00005f0000027a13 */ /* 0x000fc60000000000 */
[----:B------:R-:W-:Y:S01]  /*0610*/  IMAD.MOV.U32 R3, RZ, RZ, R4 ;  /* 0x000000ffff037224 */ /* 0x000fe200078e0004 */
[----:B------:R-:W1:Y:S01]  /*0620*/  I2F.RP R7, R2 ;  /* 0x0000000200077306 */ /* 0x000e620000209400 */
[----:B------:R-:W-:Y:S02]  /*0630*/  IMAD.MOV R4, RZ, RZ, -R6 ;  /* 0x000000ffff047224 */ /* 0x000fe400078e0a06 */
[----:B------:R-:W-:-:S04]  /*0640*/  IMAD.HI.U32 R0, R0, R3, RZ ;  /* 0x0000000300007227 */ /* 0x000fc800078e00ff */
[----:B------:R-:W-:Y:S01]  /*0650*/  IMAD R3, R0, R4, R3 ;  /* 0x0000000400037224 */ /* 0x000fe200078e0203 */
[----:B------:R-:W2:Y:S04]  /*0660*/  I2F.RP R6, R9 ;  /* 0x0000000900067306 */ /* 0x000ea80000209400 */
[----:B------:R-:W-:-:S04]  /*0670*/  ISETP.GT.U32.AND P1, PT, R8, R3, PT ;  /* 0x000000030800720c */ /* 0x000fc80003f24070 */
[----:B-1----:R-:W1:Y:S08]  /*0680*/  MUFU.RCP R7, R7 ;  /* 0x0000000700077308 */ /* 0x002e700000001000 */
[----:B--2---:R-:W2:Y:S01]  /*0690*/  MUFU.RCP R6, R6 ;  /* 0x0000000600067308 */ /* 0x004ea20000001000 */
[----:B------:R-:W-:Y:S01]  /*06a0*/  @!P1 IMAD.IADD R3, R3, 0x1, -R8 ;  /* 0x0000000103039824 */ /* 0x000fe200078e0a08 */
[----:B------:R-:W-:-:S02]  /*06b0*/  @!P1 IADD3 R0, R0, 0x1, RZ ;  /* 0x0000000100009810 */ /* 0x000fc40007ffe0ff */
[----:B------:R-:W-:Y:S02]  /*06c0*/  ISETP.NE.AND P1, PT, R13, RZ, PT ;  /* 0x000000ff0d00720c */ /* 0x000fe40003f25270 */
[----:B------:R-:W-:Y:S02]  /*06d0*/  ISETP.GE.U32.AND P0, PT, R3, R8, PT ;  /* 0x000000080300720c */ /* 0x000fe40003f06070 */
[----:B------:R-:W-:Y:S02]  /*06e0*/  LOP3.LUT R3, R12, R13, RZ, 0x3c, !PT ;  /* 0x0000000d0c037212 */ /* 0x000fe400078e3cff */
[----:B-1----:R-:W-:Y:S02]  /*06f0*/  IADD3 R4, R7, 0xffffffe, RZ ;  /* 0x0ffffffe07047810 */ /* 0x002fe40007ffe0ff */
[----:B------:R-:W-:Y:S02]  /*0700*/  ISETP.GE.AND P2, PT, R3, RZ, PT ;  /* 0x000000ff0300720c */ /* 0x000fe40003f46270 */
[----:B------:R1:W3:Y:S01]  /*0710*/  F2I.FTZ.U32.TRUNC.NTZ R5, R4 ;  /* 0x0000000400057305 */ /* 0x0002e2000021f000 */
[----:B------:R-:W-:-:S02]  /*0720*/  SHF.R.U32.HI R3, RZ, 0x5, R123 ;  /* 0x00000005ff037819 */ /* 0x000fc4000001167b */
[----:B--2---:R-:W-:Y:S01]  /*0730*/  IADD3 R7, R6, 0xffffffe, RZ ;  /* 0x0ffffffe06077810 */ /* 0x004fe20007ffe0ff */
[----:B------:R-:W-:Y:S01]  /*0740*/  IMAD.MOV.U32 R6, RZ, RZ, RZ ;  /* 0x000000ffff067224 */ /* 0x000fe200078e00ff */
[----:B------:R-:W-:Y:S02]  /*0750*/  @P0 IADD3 R0, R0, 0x1, RZ ;  /* 0x0000000100000810 */ /* 0x000fe40007ffe0ff */
[----:B------:R-:W-:Y:S02]  /*0760*/  SGXT.U32 R3, R3, 0x2 ;  /* 0x000000020303781a */ /* 0x000fe40000000000 */
[----:B------:R-:W2:Y:S01]  /*0770*/  F2I.FTZ.U32.TRUNC.NTZ R7, R7 ;  /* 0x0000000700077305 */ /* 0x000ea2000021f000 */
[----:B-1----:R-:W-:Y:S02]  /*0780*/  IMAD.MOV.U32 R4, RZ, RZ, RZ ;  /* 0x000000ffff047224 */ /* 0x002fe400078e00ff */
[----:B------:R-:W-:Y:S01]  /*0790*/  @!P2 IMAD.MOV R0, RZ, RZ, -R0 ;  /* 0x000000ffff00a224 */ /* 0x000fe200078e0a00 */
[----:B------:R-:W-:Y:S01]  /*07a0*/  @!P1 LOP3.LUT R0, RZ, R13, RZ, 0x33, !PT ;  /* 0x0000000dff009212 */ /* 0x000fe200078e33ff */
[----:B---3--:R-:W-:-:S04]  /*07b0*/  IMAD.MOV R11, RZ, RZ, -R5 ;  /* 0x000000ffff0b7224 */ /* 0x008fc800078e0a05 */
[----:B------:R-:W-:Y:S02]  /*07c0*/  IMAD.SHL.U32 R14, R0, 0x200, RZ ;  /* 0x00000200000e7824 */ /* 0x000fe400078e00ff */
[----:B------:R-:W-:Y:S02]  /*07d0*/  IMAD.MOV R0, RZ, RZ, -R0 ;  /* 0x000000ffff007224 */ /* 0x000fe400078e0a00 */
[----:B------:R-:W-:Y:S01]  /*07e0*/  IMAD R11, R11, R2, RZ ;  /* 0x000000020b0b7224 */ /* 0x000fe200078e02ff */
[----:B------:R-:W-:Y:S01]  /*07f0*/  LOP3.LUT R3, R14, R3, RZ, 0xfc, !PT ;  /* 0x000000030e037212 */ /* 0x000fe200078efcff */
[----:B------:R1:W-:Y:S01]  /*0800*/  STL [R1+0x1d4], R14 ;  /* 0x0001d40e01007387 */ /* 0x0003e20000100800 */
[----:B------:R-:W-:Y:S02]  /*0810*/  IMAD R0, R13, R0, R12 ;  /* 0x000000000d007224 */ /* 0x000fe400078e020c */
[----:B------:R-:W-:Y:S01]  /*0820*/  IMAD.HI.U32 R4, R5, R11, R4 ;  /* 0x0000000b05047227 */ /* 0x000fe200078e0004 */
[----:B------:R-:W-:-:S02]  /*0830*/  IABS R11, R3 ;  /* 0x00000003000b7213 */ /* 0x000fc40000000000 */
[C---:B------:R-:W-:Y:S01]  /*0840*/  LOP3.LUT R12, R3.reuse, 0xc, RZ, 0xfc, !PT ;  /* 0x0000000c030c7812 */ /* 0x040fe200078efcff */
[----:B--2---:R-:W-:Y:S01]  /*0850*/  IMAD.MOV R8, RZ, RZ, -R7 ;  /* 0x000000ffff087224 */ /* 0x004fe200078e0a07 */
[C---:B------:R-:W-:Y:S01]  /*0860*/  LOP3.LUT R15, R3.reuse, 0x18, RZ, 0xfc, !PT ;  /* 0x00000018030f7812 */ /* 0x040fe200078efcff */
[----:B------:R-:W-:Y:S01]  /*0870*/  IMAD.IADD R0, R10, 0x1, R0 ;  /* 0x000000010a007824 */ /* 0x000fe200078e0200 */
[C---:B-1----:R-:W-:Y:S01]  /*0880*/  LOP3.LUT R14, R3.reuse, 0x1fc, RZ, 0xfc, !PT ;  /* 0x000001fc030e7812 */ /* 0x042fe200078efcff */
[----:B------:R-:W-:Y:S01]  /*0890*/  IMAD R5, R8, R9, RZ ;  /* 0x0000000908057224 */ /* 0x000fe200078e02ff */
[----:B------:R-:W-:Y:S01]  /*08a0*/  LOP3.LUT R10, R3, 0x4, RZ, 0xfc, !PT ;  /* 0x00000004030a7812 */ /* 0x000fe200078efcff */
[----:B------:R-:W-:Y:S01]  /*08b0*/  IMAD R185, R0, 0x80, R135 ;  /* 0x0000008000b97824 */ /* 0x000fe200078e0287 */
[----:B------:R-:W-:Y:S01]  /*08c0*/  IABS R13, R14 ;  /* 0x0000000e000d7213 */ /* 0x000fe20000000000 */
[----:B------:R-:W-:Y:S01]  /*08d0*/  IMAD.HI.U32 R6, R7, R5, R6 ;  /* 0x0000000507067227 */ /* 0x000fe200078e0006 */
[----:B------:R-:W-:-:S02]  /*08e0*/  IABS R5, R10 ;  /* 0x0000000a00057213 */ /* 0x000fc40000000000 */
[----:B------:R-:W-:Y:S01]  /*08f0*/  IABS R8, R185 ;  /* 0x000000b900087213 */ /* 0x000fe20000000000 */
[----:B------:R-:W-:Y:S01]  /*0900*/  IMAD.HI.U32 R0, R4, R13, RZ ;  /* 0x0000000d04007227 */ /* 0x000fe200078e00ff */
[----:B------:R-:W-:Y:S01]  /*0910*/  ISETP.GE.AND P4, PT, R14, RZ, PT ;  /* 0x000000ff0e00720c */ /* 0x000fe20003f86270 */
[----:B------:R1:W-:Y:S01]  /*0920*/  STL [R1+0xdb4], R185 ;  /* 0x000db4b901007387 */ /* 0x0003e20000100800 */
[C---:B------:R-:W-:Y:S01]  /*0930*/  LOP3.LUT R14, R3.reuse, 0x14, RZ, 0xfc, !PT ;  /* 0x00000014030e7812 */ /* 0x040fe200078efcff */
[----:B------:R-:W-:Y:S01]  /*0940*/  IMAD.MOV R0, RZ, RZ, -R0 ;  /* 0x000000ffff007224 */ /* 0x000fe200078e0a00 */
[----:B------:R-:W-:Y:S01]  /*0950*/  ISETP.GE.AND P2, PT, R10, RZ, PT ;  /* 0x000000ff0a00720c */ /* 0x000fe20003f46270 */
[----:B------:R-:W-:Y:S01]  /*0960*/  IMAD.HI.U32 R6, R6, R8, RZ ;  /* 0x0000000806067227 */ /* 0x000fe200078e00ff */
[C---:B------:R-:W-:Y:S02]  /*0970*/  LOP3.LUT R16, R3.reuse, 0x1c, RZ, 0xfc, !PT ;  /* 0x0000001c03107812 */ /* 0x040fe400078efcff */
[C---:B------:R-:W-:Y:S01]  /*0980*/  LOP3.LUT R17, R3.reuse, 0x20, RZ, 0xfc, !PT ;  /* 0x0000002003117812 */ /* 0x040fe200078efcff */
[----:B------:R-:W-:Y:S01]  /*0990*/  IMAD R7, R2, R0, R13 ;  /* 0x0000000002077224 */ /* 0x000fe200078e020d */
[C---:B------:R-:W-:Y:S01]  /*09a0*/  LOP3.LUT R19, R3.reuse, 0x30, RZ, 0xfc, !PT ;  /* 0x0000003003137812 */ /* 0x040fe200078efcff */
[----:B------:R-:W-:Y:S01]  /*09b0*/  IMAD.MOV.U32 R13, RZ, RZ, R5 ;  /* 0x000000ffff0d7224 */ /* 0x000fe200078e0005 */
[----:B------:R-:W-:Y:S01]  /*09c0*/  LOP3.LUT R18, R3, 0x2c, RZ, 0xfc, !PT ;  /* 0x0000002c03127812 */ /* 0x000fe200078efcff */
[----:B------:R-:W-:Y:S01]  /*09d0*/  IMAD.HI.U32 R0, R4, R11, RZ ;  /* 0x0000000b04007227 */ /* 0x000fe200078e00ff */
[----:B------:R-:W-:-:S02]  /*09e0*/  ISETP.GT.U32.AND P0, PT, R2, R7, PT ;  /* 0x000000070200720c */ /* 0x000fc40003f04070 */
[C---:B------:R-:W-:Y:S01]  /*09f0*/  LOP3.LUT R21, R3.reuse, 0x58, RZ, 0xfc, !PT ;  /* 0x0000005803157812 */ /* 0x040fe200078efcff */
[----:B------:R-:W-:Y:S01]  /*0a00*/  IMAD.MOV R116, RZ, RZ, -R0 ;  /* 0x000000ffff747224 */ /* 0x000fe200078e0a00 */
[C---:B------:R-:W-:Y:S01]  /*0a10*/  LOP3.LUT R23, R3.reuse, 0x5c, RZ, 0xfc, !PT ;  /* 0x0000005c03177812 */ /* 0x040fe200078efcff */
[----:B------:R-:W-:Y:S01]  /*0a20*/  IMAD.HI.U32 R5, R4, R13, RZ ;  /* 0x0000000d04057227 */ /* 0x000fe200078e00ff */
[C---:B------:R-:W-:Y:S02]  /*0a30*/  LOP3.LUT R25, R3.reuse, 0x60, RZ, 0xfc, !PT ;  /* 0x0000006003197812 */ /* 0x040fe400078efcff */
[----:B------:R-:W-:Y:S01]  /*0a40*/  LOP3.LUT R27, R3, 0x70, RZ, 0xfc, !PT ;  /* 0x00000070031b7812 */ /* 0x000fe200078efcff */
[----:B------:R-:W-:Y:S02]  /*0a50*/  IMAD.MOV R6, RZ, RZ, -R6 ;  /* 0x000000ffff067224 */ /* 0x000fe400078e0a06 */
[----:B------:R-:W-:Y:S02]  /*0a60*/  IMAD R116, R2, R116, R11 ;  /* 0x0000007402747224 */ /* 0x000fe400078e020b */
[----:B------:R-:W-:-:S02]  /*0a70*/  IMAD.MOV R5, RZ, RZ, -R5 ;  /* 0x000000ffff057224 */ /* 0x000fc400078e0a05 */
[----:B------:R-:W-:Y:S01]  /*0a80*/  IMAD R0, R9, R6, R8 ;  /* 0x0000000609007224 */ /* 0x000fe200078e0208 */
[C---:B------:R-:W-:Y:S01]  /*0a90*/  ISETP.GT.U32.AND P5, PT, R2.reuse, R116, PT ;  /* 0x000000740200720c */ /* 0x040fe20003fa4070 */
[C---:B------:R-:W-:Y:S01]  /*0aa0*/  IMAD R8, R2.reuse, R5, R13 ;  /* 0x0000000502087224 */ /* 0x040fe200078e020d */
[----:B------:R-:W-:Y:S01]  /*0ab0*/  LOP3.LUT R6, R3, 0x8, RZ, 0xfc, !PT ;  /* 0x0000000803067812 */ /* 0x000fe200078efcff */
[----:B------:R-:W-:Y:S01]  /*0ac0*/  @!P0 IMAD.IADD R7, R7, 0x1, -R2 ;  /* 0x0000000107078824 */ /* 0x000fe200078e0a02 */
[----:B------:R-:W-:Y:S02]  /*0ad0*/  ISETP.GT.U32.AND P1, PT, R9, R0, PT ;  /* 0x000000000900720c */ /* 0x000fe40003f24070 */
[C---:B------:R-:W-:Y:S02]  /*0ae0*/  ISETP.GT.U32.AND P6, PT, R2.reuse, R8, PT ;  /* 0x000000080200720c */ /* 0x040fe40003fc4070 */
[----:B------:R-:W-:Y:S02]  /*0af0*/  IABS R11, R6 ;  /* 0x00000006000b7213 */ /* 0x000fe40000000000 */
[----:B------:R-:W-:-:S02]  /*0b00*/  ISETP.GT.U32.AND P0, PT, R2, R7, PT ;  /* 0x000000070200720c */ /* 0x000fc40003f04070 */
[----:B------:R-:W-:Y:S01]  /*0b10*/  IABS R13, R12 ;  /* 0x0000000c000d7213 */ /* 0x000fe20000000000 */
[----:B------:R-:W-:Y:S02]  /*0b20*/  @!P5 IMAD.IADD R116, R116, 0x1, -R2 ;  /* 0x000000017474d824 */ /* 0x000fe400078e0a02 */
[----:B------:R-:W-:-:S03]  /*0b30*/  IMAD.HI.U32 R5, R4, R11, RZ ;  /* 0x0000000b04057227 */ /* 0x000fc600078e00ff */
[----:B------:R-:W-:Y:S01]  /*0b40*/  ISETP.GT.U32.AND P5, PT, R2, R116, PT ;  /* 0x000000740200720c */ /* 0x000fe20003fa4070 */
[--C-:B------:R-:W-:Y:S02]  /*0b50*/  @!P6 IMAD.IADD R8, R8, 0x1, -R2.reuse ;  /* 0x000000010808e824 */ /* 0x100fe400078e0a02 */
[----:B------:R-:W-:Y:S01]  /*0b60*/  @!P1 IMAD.IADD R0, R0, 0x1, -R9 ;  /* 0x0000000100009824 */ /* 0x000fe200078e0a09 */
[----:B------:R-:W-:Y:S01]  /*0b70*/  ISETP.GE.AND P1, PT, R6, RZ, PT ;  /* 0x000000ff0600720c */ /* 0x000fe20003f26270 */
[----:B------:R-:W-:Y:S01]  /*0b80*/  IMAD.HI.U32 R6, R4, R13, RZ ;  /* 0x0000000d04067227 */ /* 0x000fe200078e00ff */
[----:B------:R-:W-:Y:S02]  /*0b90*/  ISETP.GT.U32.AND P6, PT, R2, R8, PT ;  /* 0x000000080200720c */ /* 0x000fe40003fc4070 */
[----:B------:R-:W-:Y:S01]  /*0ba0*/  ISETP.GT.U32.AND P3, PT, R9, R0, PT ;  /* 0x000000000900720c */ /* 0x000fe20003f64070 */
[----:B------:R-:W-:Y:S02]  /*0bb0*/  IMAD.MOV R5, RZ, RZ, -R5 ;  /* 0x000000ffff057224 */ /* 0x000fe400078e0a05 */
[----:B------:R-:W-:Y:S01]  /*0bc0*/  @!P0 IMAD.IADD R7, R7, 0x1, -R2 ;  /* 0x0000000107078824 */ /* 0x000fe200078e0a02 */
[----:B------:R-:W-:Y:S01]  /*0bd0*/  ISETP.GE.AND P0, PT, R12, RZ, PT ;  /* 0x000000ff0c00720c */ /* 0x000fe20003f06270 */
[----:B------:R-:W-:Y:S01]  /*0be0*/  IMAD.MOV R6, RZ, RZ, -R6 ;  /* 0x000000ffff067224 */ /* 0x000fe200078e0a06 */
[C---:B------:R-:W-:Y:S01]  /*0bf0*/  LOP3.LUT R12, R3.reuse, 0x10, RZ, 0xfc, !PT ;  /* 0x00000010030c7812 */ /* 0x040fe200078efcff */
[C---:B------:R-:W-:Y:S01]  /*0c00*/  IMAD R114, R2.reuse, R5, R11 ;  /* 0x0000000502727224 */ /* 0x040fe200078e020b */
[----:B------:R-:W-:Y:S01]  /*0c10*/  IABS R11, R14 ;  /* 0x0000000e000b7213 */ /* 0x000fe20000000000 */
[----:B------:R-:W-:Y:S01]  /*0c20*/  IMAD R112, R2, R6, R13 ;  /* 0x0000000602707224 */ /* 0x000fe200078e020d */
[----:B------:R-:W-:Y:S01]  /*0c30*/  IABS R5, R12 ;  /* 0x0000000c00057213 */ /* 0x000fe20000000000 */
[--C-:B------:R-:W-:Y:S01]  /*0c40*/  @!P5 IMAD.IADD R116, R116, 0x1, -R2.reuse ;  /* 0x000000017474d824 */ /* 0x100fe200078e0a02 */
[----:B------:R-:W-:Y:S01]  /*0c50*/  ISETP.GT.U32.AND P5, PT, R2, R114, PT ;  /* 0x000000720200720c */ /* 0x000fe20003fa4070 */
[----:B------:R-:W-:Y:S01]  /*0c60*/  @!P6 IMAD.IADD R8, R8, 0x1, -R2 ;  /* 0x000000010808e824 */ /* 0x000fe200078e0a02 */
[----:B------:R-:W-:Y:S01]  /*0c70*/  ISETP.GT.U32.AND P6, PT, R2, R112, PT ;  /* 0x000000700200720c */ /* 0x000fe20003fc4070 */
[----:B------:R-:W-:Y:S01]  /*0c80*/  @!P3 IMAD.IADD R0, R0, 0x1, -R9 ;  /* 0x000000010000b824 */ /* 0x000fe200078e0a09 */
[----:B------:R-:W-:Y:S01]  /*0c90*/  IABS R13, R15 ;  /* 0x0000000f000d7213 */ /* 0x000fe20000000000 */
[----:B------:R-:W-:Y:S01]  /*0ca0*/  IMAD.MOV.U32 R9, RZ, RZ, R5 ;  /* 0x000000ffff097224 */ /* 0x000fe200078e0005 */
[C---:B------:R-:W-:Y:S01]  /*0cb0*/  ISETP.GE.AND P3, PT, R3.reuse, RZ, PT ;  /* 0x000000ff0300720c */ /* 0x040fe20003f66270 */
[----:B------:R-:W-:Y:S01]  /*0cc0*/  @!P2 IMAD.MOV R8, RZ, RZ, -R8 ;  /* 0x000000ffff08a224 */ /* 0x000fe200078e0a08 */
[----:B------:R-:W-:Y:S01]  /*0cd0*/  ISETP.GE.AND P2, PT, R14, RZ, PT ;  /* 0x000000ff0e00720c */ /* 0x000fe20003f46270 */
[----:B------:R-:W-:Y:S01]  /*0ce0*/  IMAD.HI.U32 R5, R4, R9, RZ ;  /* 0x0000000904057227 */ /* 0x000fe200078e00ff */
[----:B------:R-:W-:-:S03]  /*0cf0*/  LOP3.LUT R14, R3, 0x24, RZ, 0xfc, !PT ;  /* 0x00000024030e7812 */ /* 0x000fc600078efcff */
[--C-:B------:R-:W-:Y:S02]  /*0d00*/  @!P5 IMAD.IADD R114, R114, 0x1, -R2.reuse ;  /* 0x000000017272d824 */ /* 0x100fe400078e0a02 */
[----:B------:R-:W-:Y:S02]  /*0d10*/  IMAD.MOV R5, RZ, RZ, -R5 ;  /* 0x000000ffff057224 */ /* 0x000fe400078e0a05 */
[----:B------:R-:W-:Y:S01]  /*0d20*/  @!P6 IMAD.IADD R112, R112, 0x1, -R2 ;  /* 0x000000017070e824 */ /* 0x000fe200078e0a02 */
[C---:B------:R-:W-:Y:S01]  /*0d30*/  ISETP.GT.U32.AND P6, PT, R2.reuse, R114, PT ;  /* 0x000000720200720c */ /* 0x040fe20003fc4070 */
[----:B------:R-:W-:Y:S01]  /*0d40*/  IMAD R10, R2, R5, R9 ;  /* 0x00000005020a7224 */ /* 0x000fe200078e0209 */
[----:B------:R-:W-:Y:S01]  /*0d50*/  IABS R9, R16 ;  /* 0x0000001000097213 */ /* 0x000fe20000000000 */
[----:B------:R-:W-:-:S03]  /*0d60*/  IMAD.HI.U32 R5, R4, R11, RZ ;  /* 0x0000000b04057227 */ /* 0x000fc600078e00ff */
[----:B------:R-:W-:Y:S01]  /*0d70*/  ISETP.GT.U32.AND P5, PT, R2, R10, PT ;  /* 0x0000000a0200720c */ /* 0x000fe20003fa4070 */
[----:B------:R-:W-:Y:S02]  /*0d80*/  IMAD.MOV R5, RZ, RZ, -R5 ;  /* 0x000000ffff057224 */ /* 0x000fe400078e0a05 */
[----:B------:R-:W-:-:S04]  /*0d90*/  IMAD.HI.U32 R6, R4, R13, RZ ;  /* 0x0000000d04067227 */ /* 0x000fc800078e00ff */
[----:B------:R-:W-:Y:S01]  /*0da0*/  IMAD R110, R2, R5, R11 ;  /* 0x00000005026e7224 */ /* 0x000fe200078e020b */
[----:B------:R-:W-:Y:S01]  /*0db0*/  IABS R11, R17 ;  /* 0x00000011000b7213 */ /* 0x000fe20000000000 */
[----:B------:R-:W-:Y:S02]  /*0dc0*/  @!P6 IMAD.IADD R114, R114, 0x1, -R2 ;  /* 0x000000017272e824 */ /* 0x000fe400078e0a02 */
[----:B------:R-:W-:Y:S01]  /*0dd0*/  IMAD.MOV R6, RZ, RZ, -R6 ;  /* 0x000000ffff067224 */ /* 0x000fe200078e0a06 */
[----:B------:R-:W-:Y:S01]  /*0de0*/  ISETP.GT.U32.AND P6, PT, R2, R110, PT ;  /* 0x0000006e0200720c */ /* 0x000fe20003fc4070 */
[----:B------:R-:W-:-:S04]  /*0df0*/  IMAD.HI.U32 R5, R4, R9, RZ ;  /* 0x0000000904057227 */ /* 0x000fc800078e00ff */
[----:B------:R-:W-:Y:S01]  /*0e00*/  IMAD R108, R2, R6, R13 ;  /* 0x00000006026c7224 */ /* 0x000fe200078e020d */
[----:B------:R-:W-:Y:S01]  /*0e10*/  IABS R13, R18 ;  /* 0x00000012000d7213 */ /* 0x000fe20000000000 */
[----:B------:R-:W-:Y:S02]  /*0e20*/  IMAD.MOV.U32 R6, RZ, RZ, R7 ;  /* 0x000000ffff067224 */ /* 0x000fe400078e0007 */
[----:B------:R-:W-:Y:S02]  /*0e30*/  IMAD.MOV R5, RZ, RZ, -R5 ;  /* 0x000000ffff057224 */ /* 0x000fe400078e0a05 */
[----:B------:R-:W-:Y:S01]  /*0e40*/  @!P3 IMAD.MOV R116, RZ, RZ, -R116 ;  /* 0x000000ffff74b224 */ /* 0x000fe200078e0a74 */
[----:B------:R-:W-:Y:S01]  /*0e50*/  ISETP.GE.AND P3, PT, R12, RZ, PT ;  /* 0x000000ff0c00720c */ /* 0x000fe20003f66270 */
[----:B------:R-:W-:Y:S01]  /*0e60*/  @!P4 IMAD.MOV R6, RZ, RZ, -R6 ;  /* 0x000000ffff06c224 */ /* 0x000fe200078e0a06 */
[C---:B------:R-:W-:Y:S01]  /*0e70*/  ISETP.GT.U32.AND P4, PT, R2.reuse, R112, PT ;  /* 0x000000700200720c */ /* 0x040fe20003f84070 */
[----:B------:R-:W-:-:S02]  /*0e80*/  IMAD R12, R2, R5, R9 ;  /* 0x00000005020c7224 */ /* 0x000fc400078e0209 */
[----:B------:R-:W-:Y:S02]  /*0e90*/  @!P6 IMAD.IADD R110, R110, 0x1, -R2 ;  /* 0x000000016e6ee824 */ /* 0x000fe400078e0a02 */
[----:B------:R-:W-:Y:S01]  /*0ea0*/  IMAD.HI.U32 R7, R4, R11, RZ ;  /* 0x0000000b04077227 */ /* 0x000fe200078e00ff */
[----:B------:R-:W-:-:S03]  /*0eb0*/  ISETP.GT.U32.AND P6, PT, R2, R12, PT ;  /* 0x0000000c0200720c */ /* 0x000fc60003fc4070 */
[----:B------:R-:W-:Y:S02]  /*0ec0*/  IMAD.MOV R7, RZ, RZ, -R7 ;  /* 0x000000ffff077224 */ /* 0x000fe400078e0a07 */
[--C-:B------:R-:W-:Y:S02]  /*0ed0*/  @!P5 IMAD.IADD R10, R10, 0x1, -R2.reuse ;  /* 0x000000010a0ad824 */ /* 0x100fe400078e0a02 */
[----:B------:R-:W-:Y:S01]  /*0ee0*/  @!P4 IMAD.IADD R112, R112, 0x1, -R2 ;  /* 0x000000017070c824 */ /* 0x000fe200078e0a02 */
[----:B------:R-:W-:Y:S01]  /*0ef0*/  ISETP.GE.AND P4, PT, R15, RZ, PT ;  /* 0x000000ff0f00720c */ /* 0x000fe20003f86270 */
[C---:B------:R-:W-:Y:S01]  /*0f00*/  IMAD R106, R2.reuse, R7, R11 ;  /* 0x00000007026a7224 */ /* 0x040fe200078e020b */
[----:B------:R-:W-:Y:S01]  /*0f10*/  IABS R7, R14 ;  /* 0x0000000e00077213 */ /* 0x000fe20000000000 */
[----:B------:R-:W-:Y:S01]  /*0f20*/  @!P0 IMAD.MOV R112, RZ, RZ, -R112 ;  /* 0x000000ffff708224 */ /* 0x000fe200078e0a70 */
[----:B------:R-:W-:Y:S01]  /*0f30*/  ISETP.GT.U32.AND P0, PT, R2, R110, PT ;  /* 0x0000006e0200720c */ /* 0x000fe20003f04070 */
[----:B------:R-:W-:Y:S01]  /*0f40*/  @!P6 IMAD.IADD R12, R12, 0x1, -R2 ;  /* 0x000000010c0ce824 */ /* 0x000fe200078e0a02 */
[----:B------:R-:W-:Y:S01]  /*0f50*/  ISETP.GT.U32.AND P5, PT, R2, R10, PT ;  /* 0x0000000a0200720c */ /* 0x000fe20003fa4070 */
[----:B------:R-:W-:Y:S01]  /*0f60*/  IMAD.HI.U32 R5, R4, R7, RZ ;  /* 0x0000000704057227 */ /* 0x000fe200078e00ff */
[----:B------:R-:W-:-:S02]  /*0f70*/  IABS R15, R19 ;  /* 0x00000013000f7213 */ /* 0x000fc40000000000 */
[C---:B------:R-:W-:Y:S01]  /*0f80*/  ISETP.GT.U32.AND P6, PT, R2.reuse, R12, PT ;  /* 0x0000000c0200720c */ /* 0x040fe20003fc4070 */
[----:B------:R-:W-:Y:S02]  /*0f90*/  IMAD.MOV R5, RZ, RZ, -R5 ;  /* 0x000000ffff057224 */ /* 0x000fe400078e0a05 */
[----:B------:R-:W-:Y:S01]  /*0fa0*/  @!P1 IMAD.MOV R114, RZ, RZ, -R114 ;  /* 0x000000ffff729224 */ /* 0x000fe200078e0a72 */
[C---:B------:R-:W-:Y:S01]  /*0fb0*/  ISETP.GT.U32.AND P1, PT, R2.reuse, R108, PT ;  /* 0x0000006c0200720c */ /* 0x040fe20003f24070 */
[----:B------:R-:W-:Y:S02]  /*0fc0*/  IMAD R104, R2, R5, R7 ;  /* 0x0000000502687224 */ /* 0x000fe400078e0207 */
[--C-:B------:R-:W-:Y:S01]  /*0fd0*/  @!P0 IMAD.IADD R110, R110, 0x1, -R2.reuse ;  /* 0x000000016e6e8824 */ /* 0x100fe200078e0a02 */
[----:B------:R-:W-:Y:S01]  /*0fe0*/  ISETP.GT.U32.AND P0, PT, R2, R106, PT ;  /* 0x0000006a0200720c */ /* 0x000fe20003f04070 */
[----:B------:R-:W-:Y:S01]  /*0ff0*/  @!P5 IMAD.IADD R10, R10, 0x1, -R2 ;  /* 0x000000010a0ad824 */ /* 0x000fe200078e0a02 */
[----:B------:R-:W-:Y:S01]  /*1000*/  ISETP.GE.AND P5, PT, R16, RZ, PT ;  /* 0x000000ff1000720c */ /* 0x000fe20003fa6270 */
[----:B------:R-:W-:Y:S01]  /*1010*/  IMAD.HI.U32 R9, R4, R15, RZ ;  /* 0x0000000f04097227 */ /* 0x000fe200078e00ff */
[----:B------:R-:W-:-:S03]  /*1020*/  LOP3.LUT R16, R3, 0x28, RZ, 0xfc, !PT ;  /* 0x0000002803107812 */ /* 0x000fc600078efcff */
[--C-:B------:R-:W-:Y:S01]  /*1030*/  @!P6 IMAD.IADD R12, R12, 0x1, -R2.reuse ;  /* 0x000000010c0ce824 */ /* 0x100fe200078e0a02 */
[----:B------:R-:W-:Y:S01]  /*1040*/  ISETP.GT.U32.AND P6, PT, R2, R104, PT ;  /* 0x000000680200720c */ /* 0x000fe20003fc4070 */
[----:B------:R-:W-:Y:S01]  /*1050*/  @!P1 IMAD.IADD R108, R108, 0x1, -R2 ;  /* 0x000000016c6c9824 */ /* 0x000fe200078e0a02 */
[----:B------:R-:W-:Y:S01]  /*1060*/  IABS R11, R16 ;  /* 0x00000010000b7213 */ /* 0x000fe20000000000 */
[----:B------:R-:W-:-:S03]  /*1070*/  IMAD.HI.U32 R7, R4, R13, RZ ;  /* 0x0000000d04077227 */ /* 0x000fc600078e00ff */
[----:B------:R-:W-:Y:S01]  /*1080*/  ISETP.GT.U32.AND P1, PT, R2, R108, PT ;  /* 0x0000006c0200720c */ /* 0x000fe20003f24070 */
[----:B------:R-:W-:Y:S01]  /*1090*/  @!P0 IMAD.IADD R106, R106, 0x1, -R2 ;  /* 0x000000016a6a8824 */ /* 0x000fe200078e0a02 */
[----:B------:R-:W-:Y:S01]  /*10a0*/  ISETP.GE.AND P0, PT, R14, RZ, PT ;  /* 0x000000ff0e00720c */ /* 0x000fe20003f06270 */
[----:B------:R-:W-:-:S04]  /*10b0*/  IMAD.HI.U32 R5, R4, R11, RZ ;  /* 0x0000000b04057227 */ /* 0x000fc800078e00ff */
[--C-:B------:R-:W-:Y:S01]  /*10c0*/  @!P6 IMAD.IADD R104, R104, 0x1, -R2.reuse ;  /* 0x000000016868e824 */ /* 0x100fe200078e0a02 */
[C---:B------:R-:W-:Y:S01]  /*10d0*/  ISETP.GT.U32.AND P6, PT, R2.reuse, R106, PT ;  /* 0x0000006a0200720c */ /* 0x040fe20003fc4070 */
[----:B------:R-:W-:Y:S02]  /*10e0*/  IMAD.MOV R5, RZ, RZ, -R5 ;  /* 0x000000ffff057224 */ /* 0x000fe400078e0a05 */
[----:B------:R-:W-:Y:S02]  /*10f0*/  IMAD.MOV R9, RZ, RZ, -R9 ;  /* 0x000000ffff097224 */ /* 0x000fe400078e0a09 */
[----:B------:R-:W-:Y:S02]  /*1100*/  IMAD.MOV R7, RZ, RZ, -R7 ;  /* 0x000000ffff077224 */ /* 0x000fe400078e0a07 */
[C---:B------:R-:W-:Y:S01]  /*1110*/  IMAD R14, R2.reuse, R5, R11 ;  /* 0x00000005020e7224 */ /* 0x040fe200078e020b */
[C---:B------:R-:W-:Y:S01]  /*1120*/  LOP3.LUT R11, R3.reuse, 0x34, RZ, 0xfc, !PT ;  /* 0x00000034030b7812 */ /* 0x040fe200078efcff */
[----:B------:R-:W-:Y:S01]  /*1130*/  IMAD R100, R2, R9, R15 ;  /* 0x0000000902647224 */ /* 0x000fe200078e020f */
[----:B------:R-:W-:Y:S01]  /*1140*/  LOP3.LUT R15, R3, 0x3c, RZ, 0xfc, !PT ;  /* 0x0000003c030f7812 */ /* 0x000fe200078efcff */
[----:B------:R-:W-:Y:S01]  /*1150*/  @!P1 IMAD.IADD R108, R108, 0x1, -R2 ;  /* 0x000000016c6c9824 */ /* 0x000fe200078e0a02 */
[----:B------:R-:W-:Y:S01]  /*1160*/  ISETP.GE.AND P1, PT, R17, RZ, PT ;  /* 0x000000ff1100720c */ /* 0x000fe20003f26270 */
[C---:B------:R-:W-:Y:S01]  /*1170*/  IMAD R102, R2.reuse, R7, R13 ;  /* 0x0000000702667224 */ /* 0x040fe200078e020d */
[----:B------:R-:W-:Y:S01]  /*1180*/  IABS R7, R11 ;  /* 0x0000000b00077213 */ /* 0x000fe20000000000 */
[----:B------:R-:W-:Y:S01]  /*1190*/  @!P3 IMAD.MOV R10, RZ, RZ, -R10 ;  /* 0x000000ffff0ab224 */ /* 0x000fe200078e0a0a */
[C---:B------:R-:W-:Y:S01]  /*11a0*/  ISETP.GT.U32.AND P3, PT, R2.reuse, R14, PT ;  /* 0x0000000e0200720c */ /* 0x040fe20003f64070 */
[----:B------:R-:W-:Y:S01]  /*11b0*/  @!P2 IMAD.MOV R110, RZ, RZ, -R110 ;  /* 0x000000ffff6ea224 */ /* 0x000fe200078e0a6e */
[----:B------:R-:W-:Y:S01]  /*11c0*/  ISETP.GT.U32.AND P2, PT, R2, R104, PT ;  /* 0x000000680200720c */ /* 0x000fe20003f44070 */
[----:B------:R-:W-:Y:S01]  /*11d0*/  @!P6 IMAD.IADD R106, R106, 0x1, -R2 ;  /* 0x000000016a6ae824 */ /* 0x000fe200078e0a02 */
[C---:B------:R-:W-:Y:S01]  /*11e0*/  ISETP.GT.U32.AND P6, PT, R2.reuse, R100, PT ;  /* 0x000000640200720c */ /* 0x040fe20003fc4070 */
[----:B------:R-:W-:Y:S01]  /*11f0*/  @!P4 IMAD.MOV R108, RZ, RZ, -R108 ;  /* 0x000000ffff6cc224 */ /* 0x000fe200078e0a6c */
[----:B------:R-:W-:Y:S01]  /*1200*/  ISETP.GT.U32.AND P4, PT, R2, R102, PT ;  /* 0x000000660200720c */ /* 0x000fe20003f84070 */
[----:B------:R-:W-:Y:S01]  /*1210*/  IMAD.HI.U32 R5, R4, R7, RZ ;  /* 0x0000000704057227 */ /* 0x000fe200078e00ff */
[----:B------:R-:W-:-:S02]  /*1220*/  LOP3.LUT R13, R3, 0x38, RZ, 0xfc, !PT ;  /* 0x00000038030d7812 */ /* 0x000fc400078efcff */
[----:B------:R-:W-:Y:S01]  /*1230*/  LOP3.LUT R17, R3, 0x40, RZ, 0xfc, !PT ;  /* 0x0000004003117812 */ /* 0x000fe200078efcff */
[----:B------:R-:W-:Y:S01]  /*1240*/  @!P5 IMAD.MOV R12, RZ, RZ, -R12 ;  /* 0x000000ffff0cd224 */ /* 0x000fe200078e0a0c */
[----:B------:R-:W-:Y:S01]  /*1250*/  ISETP.GE.AND P5, PT, R16, RZ, PT ;  /* 0x000000ff1000720c */ /* 0x000fe20003fa6270 */
[----:B------:R-:W-:Y:S01]  /*1260*/  IMAD.MOV R16, RZ, RZ, -R5 ;  /* 0x000000ffff107224 */ /* 0x000fe200078e0a05 */
[----:B------:R-:W-:Y:S01]  /*1270*/  IABS R9, R13 ;  /* 0x0000000d00097213 */ /* 0x000fe20000000000 */
[--C-:B------:R-:W-:Y:S01]  /*1280*/  @!P2 IMAD.IADD R104, R104, 0x1, -R2.reuse ;  /* 0x000000016868a824 */ /* 0x100fe200078e0a02 */
[----:B------:R-:W-:Y:S01]  /*1290*/  ISETP.GE.AND P2, PT, R18, RZ, PT ;  /* 0x000000ff1200720c */ /* 0x000fe20003f46270 */
[--C-:B------:R-:W-:Y:S01]  /*12a0*/  @!P3 IMAD.IADD R14, R14, 0x1, -R2.reuse ;  /* 0x000000010e0eb824 */ /* 0x100fe200078e0a02 */
[----:B------:R-:W-:Y:S01]  /*12b0*/  ISETP.GE.AND P3, PT, R19, RZ, PT ;  /* 0x000000ff1300720c */ /* 0x000fe20003f66270 */
[----:B------:R-:W-:Y:S01]  /*12c0*/  IMAD R16, R2, R16, R7 ;  /* 0x0000001002107224 */ /* 0x000fe200078e0207 */
[----:B------:R-:W-:Y:S01]  /*12d0*/  LOP3.LUT R19, R3, 0x44, RZ, 0xfc, !PT ;  /* 0x0000004403137812 */ /* 0x000fe200078efcff */
[----:B------:R-:W-:-:S02]  /*12e0*/  @!P6 IMAD.IADD R100, R100, 0x1, -R2 ;  /* 0x000000016464e824 */ /* 0x000fc400078e0a02 */
[----:B------:R-:W-:Y:S01]  /*12f0*/  @!P4 IMAD.IADD R102, R102, 0x1, -R2 ;  /* 0x000000016666c824 */ /* 0x000fe200078e0a02 */
[C---:B------:R-:W-:Y:S01]  /*1300*/  ISETP.GT.U32.AND P4, PT, R2.reuse, R14, PT ;  /* 0x0000000e0200720c */ /* 0x040fe20003f84070 */
[----:B------:R-:W-:Y:S01]  /*1310*/  @!P0 IMAD.MOV R104, RZ, RZ, -R104 ;  /* 0x000000ffff688224 */ /* 0x000fe200078e0a68 */
[----:B------:R-:W-:Y:S01]  /*1320*/  ISETP.GT.U32.AND P0, PT, R2, R16, PT ;  /* 0x000000100200720c */ /* 0x000fe20003f04070 */
[----:B------:R-:W-:Y:S01]  /*1330*/  IMAD.HI.U32 R5, R4, R9, RZ ;  /* 0x0000000904057227 */ /* 0x000fe200078e00ff */
[----:B------:R-:W-:-:S03]  /*1340*/  ISETP.GT.U32.AND P6, PT, R2, R102, PT ;  /* 0x000000660200720c */ /* 0x000fc60003fc4070 */
[----:B------:R-:W-:Y:S01]  /*1350*/  @!P1 IMAD.MOV R106, RZ, RZ, -R106 ;  /* 0x000000ffff6a9224 */ /* 0x000fe200078e0a6a */
[----:B------:R-:W-:Y:S01]  /*1360*/  ISETP.GT.U32.AND P1, PT, R2, R100, PT ;  /* 0x000000640200720c */ /* 0x000fe20003f24070 */
[----:B------:R-:W-:-:S04]  /*1370*/  IMAD.MOV R5, RZ, RZ, -R5 ;  /* 0x000000ffff057224 */ /* 0x000fc800078e0a05 */
[----:B------:R-:W-:Y:S01]  /*1380*/  IMAD R98, R2, R5, R9 ;  /* 0x0000000502627224 */ /* 0x000fe200078e0209 */
[----:B------:R-:W-:Y:S01]  /*1390*/  IABS R9, R15 ;  /* 0x0000000f00097213 */ /* 0x000fe20000000000 */
[--C-:B------:R-:W-:Y:S01]  /*13a0*/  @!P4 IMAD.IADD R14, R14, 0x1, -R2.reuse ;  /* 0x000000010e0ec824 */ /* 0x100fe200078e0a02 */
[----:B------:R-:W-:Y:S01]  /*13b0*/  ISETP.GE.AND P4, PT, R11, RZ, PT ;  /* 0x000000ff0b00720c */ /* 0x000fe20003f86270 */
[----:B------:R-:W-:Y:S01]  /*13c0*/  @!P0 IMAD.IADD R16, R16, 0x1, -R2 ;  /* 0x0000000110108824 */ /* 0x000fe200078e0a02 */
[----:B------:R-:W-:Y:S01]  /*13d0*/  IABS R11, R17 ;  /* 0x00000011000b7213 */ /* 0x000fe20000000000 */
[----:B------:R-:W-:Y:S01]  /*13e0*/  IMAD.HI.U32 R5, R4, R9, RZ ;  /* 0x0000000904057227 */ /* 0x000fe200078e00ff */
[----:B------:R-:W-:-:S03]  /*13f0*/  ISETP.GE.AND P0, PT, R15, RZ, PT ;  /* 0x000000ff0f00720c */ /* 0x000fc60003f06270 */
[--C-:B------:R-:W-:Y:S01]  /*1400*/  @!P1 IMAD.IADD R100, R100, 0x1, -R2.reuse ;  /* 0x0000000164649824 */ /* 0x100fe200078e0a02 */
[----:B------:R-:W-:Y:S01]  /*1410*/  ISETP.GE.AND P1, PT, R13, RZ, PT ;  /* 0x000000ff0d00720c */ /* 0x000fe20003f26270 */
[----:B------:R-:W-:Y:S01]  /*1420*/  @!P6 IMAD.IADD R102, R102, 0x1, -R2 ;  /* 0x000000016666e824 */ /* 0x000fe200078e0a02 */
[C---:B------:R-:W-:Y:S01]  /*1430*/  ISETP.GT.U32.AND P6, PT, R2.reuse, R98, PT ;  /* 0x000000620200720c */ /* 0x040fe20003fc4070 */
[----:B------:R-:W-:Y:S01]  /*1440*/  @!P5 IMAD.MOV R14, RZ, RZ, -R14 ;  /* 0x000000ffff0ed224 */ /* 0x000fe200078e0a0e */
[----:B------:R-:W-:Y:S01]  /*1450*/  IABS R13, R19 ;  /* 0x00000013000d7213 */ /* 0x000fe20000000000 */
[----:B------:R-:W-:Y:S01]  /*1460*/  IMAD.MOV R5, RZ, RZ, -R5 ;  /* 0x000000ffff057224 */ /* 0x000fe200078e0a05 */
[----:B------:R-:W-:Y:S01]  /*1470*/  ISETP.GT.U32.AND P5, PT, R2, R16, PT ;  /* 0x000000100200720c */ /* 0x000fe20003fa4070 */
[----:B------:R-:W-:-:S04]  /*1480*/  IMAD.HI.U32 R7, R4, R11, RZ ;  /* 0x0000000b04077227 */ /* 0x000fc800078e00ff */
[----:B------:R-:W-:Y:S02]  /*1490*/  IMAD R96, R2, R5, R9 ;  /* 0x0000000502607224 */ /* 0x000fe400078e0209 */
[----:B------:R-:W-:-:S04]  /*14a0*/  IMAD.HI.U32 R5, R4, R13, RZ ;  /* 0x0000000d04057227 */ /* 0x000fc800078e00ff */
[----:B------:R-:W-:Y:S02]  /*14b0*/  IMAD.MOV R5, RZ, RZ, -R5 ;  /* 0x000000ffff057224 */ /* 0x000fe400078e0a05 */
[--C-:B------:R-:W-:Y:S02]  /*14c0*/  @!P6 IMAD.IADD R98, R98, 0x1, -R2.reuse ;  /* 0x000000016262e824 */ /* 0x100fe400078e0a02 */
[----:B------:R-:W-:Y:S02]  /*14d0*/  @!P5 IMAD.IADD R16, R16, 0x1, -R2 ;  /* 0x000000011010d824 */ /* 0x000fe400078e0a02 */
[C---:B------:R-:W-:Y:S01]  /*14e0*/  IMAD R94, R2.reuse, R5, R13 ;  /* 0x00000005025e7224 */ /* 0x040fe200078e020d */
[C---:B------:R-:W-:Y:S01]  /*14f0*/  ISETP.GT.U32.AND P6, PT, R2.reuse, R98, PT ;  /* 0x000000620200720c */ /* 0x040fe20003fc4070 */
[----:B------:R-:W-:Y:S02]  /*1500*/  @!P4 IMAD.MOV R16, RZ, RZ, -R16 ;  /* 0x000000ffff10c224 */ /* 0x000fe400078e0a10 */
[----:B------:R-:W-:Y:S01]  /*1510*/  IMAD.MOV R7, RZ, RZ, -R7 ;  /* 0x000000ffff077224 */ /* 0x000fe200078e0a07 */
[C---:B------:R-:W-:Y:S01]  /*1520*/  ISETP.GT.U32.AND P4, PT, R2.reuse, R94, PT ;  /* 0x0000005e0200720c */ /* 0x040fe20003f84070 */
[----:B------:R-:W-:Y:S01]  /*1530*/  @!P3 IMAD.MOV R100, RZ, RZ, -R100 ;  /* 0x000000ffff64b224 */ /* 0x000fe200078e0a64 */
[----:B------:R-:W-:Y:S01]  /*1540*/  ISETP.GE.AND P3, PT, R17, RZ, PT ;  /* 0x000000ff1100720c */ /* 0x000fe20003f66270 */
[C---:B------:R-:W-:Y:S01]  /*1550*/  IMAD R18, R2.reuse, R7, R11 ;  /* 0x0000000702127224 */ /* 0x040fe200078e020b */
[----:B------:R-:W-:Y:S01]  /*1560*/  LOP3.LUT R17, R3, 0x4c, RZ, 0xfc, !PT ;  /* 0x0000004c03117812 */ /* 0x000fe200078efcff */
[----:B------:R-:W-:Y:S01]  /*1570*/  @!P2 IMAD.MOV R102, RZ, RZ, -R102 ;  /* 0x000000ffff66a224 */ /* 0x000fe200078e0a66 */
[----:B------:R-:W-:-:S02]  /*1580*/  ISETP.GT.U32.AND P2, PT, R2, R96, PT ;  /* 0x000000600200720c */ /* 0x000fc40003f44070 */
[----:B------:R-:W-:Y:S01]  /*1590*/  ISETP.GT.U32.AND P5, PT, R2, R18, PT ;  /* 0x000000120200720c */ /* 0x000fe20003fa4070 */
[--C-:B------:R-:W-:Y:S01]  /*15a0*/  @!P6 IMAD.IADD R98, R98, 0x1, -R2.reuse ;  /* 0x000000016262e824 */ /* 0x100fe200078e0a02 */
[----:B------:R-:W-:Y:S02]  /*15b0*/  LOP3.LUT R7, R3, 0x48, RZ, 0xfc, !PT ;  /* 0x0000004803077812 */ /* 0x000fe400078efcff */
[----:B------:R-:W-:Y:S01]  /*15c0*/  IABS R13, R17 ;  /* 0x00000011000d7213 */ /* 0x000fe20000000000 */
[----:B------:R-:W-:Y:S01]  /*15d0*/  @!P4 IMAD.IADD R94, R94, 0x1, -R2 ;  /* 0x000000015e5ec824 */ /* 0x000fe200078e0a02 */
[----:B------:R-:W-:Y:S01]  /*15e0*/  IABS R11, R7 ;  /* 0x00000007000b7213 */ /* 0x000fe20000000000 */
[----:B------:R-:W-:Y:S01]  /*15f0*/  @!P1 IMAD.MOV R98, RZ, RZ, -R98 ;  /* 0x000000ffff629224 */ /* 0x000fe200078e0a62 */
[----:B------:R-:W-:Y:S01]  /*1600*/  ISETP.GE.AND P1, PT, R7, RZ, PT ;  /* 0x000000ff0700720c */ /* 0x000fe20003f26270 */
[----:B------:R-:W-:Y:S01]  /*1610*/  IMAD.HI.U32 R7, R4, R13, RZ ;  /* 0x0000000d04077227 */ /* 0x000fe200078e00ff */
[----:B------:R-:W-:-:S02]  /*1620*/  ISETP.GT.U32.AND P4, PT, R2, R94, PT ;  /* 0x0000005e0200720c */ /* 0x000fc40003f84070 */
[----:B------:R-:W-:Y:S01]  /*1630*/  ISETP.GE.AND P6, PT, R19, RZ, PT ;  /* 0x000000ff1300720c */ /* 0x000fe20003fc6270 */
[--C-:B------:R-:W-:Y:S01]  /*1640*/  @!P2 IMAD.IADD R96, R96, 0x1, -R2.reuse ;  /* 0x000000016060a824 */ /* 0x100fe200078e0a02 */
[----:B------:R-:W-:Y:S01]  /*1650*/  LOP3.LUT R19, R3, 0x50, RZ, 0xfc, !PT ;  /* 0x0000005003137812 */ /* 0x000fe200078efcff */
[----:B------:R-:W-:Y:S02]  /*1660*/  IMAD.MOV R7, RZ, RZ, -R7 ;  /* 0x000000ffff077224 */ /* 0x000fe400078e0a07 */
[----:B------:R-:W-:Y:S01]  /*1670*/  @!P5 IMAD.IADD R18, R18, 0x1, -R2 ;  /* 0x000000011212d824 */ /* 0x000fe200078e0a02 */
[C---:B------:R-:W-:Y:S01]  /*1680*/  ISETP.GT.U32.AND P2, PT, R2.reuse, R96, PT ;  /* 0x000000600200720c */ /* 0x040fe20003f44070 */
[----:B------:R-:W-:Y:S01]  /*1690*/  IMAD R20, R2, R7, R13 ;  /* 0x0000000702147224 */ /* 0x000fe200078e020d */
[----:B------:R-:W-:Y:S01]  /*16a0*/  IABS R15, R19 ;  /* 0x00000013000f7213 */ /* 0x000fe20000000000 */
[----:B------:R-:W-:Y:S01]  /*16b0*/  IMAD.HI.U32 R5, R4, R11, RZ ;  /* 0x0000000b04057227 */ /* 0x000fe200078e00ff */
[----:B------:R-:W-:-:S03]  /*16c0*/  ISETP.GT.U32.AND P5, PT, R2, R18, PT ;  /* 0x000000120200720c */ /* 0x000fc60003fa4070 */
[----:B------:R-:W-:Y:S01]  /*16d0*/  @!P4 IMAD.IADD R94, R94, 0x1, -R2 ;  /* 0x000000015e5ec824 */ /* 0x000fe200078e0a02 */
[----:B------:R-:W-:Y:S01]  /*16e0*/  ISETP.GT.U32.AND P4, PT, R2, R20, PT ;  /* 0x000000140200720c */ /* 0x000fe20003f84070 */
[----:B------:R-:W-:-:S04]  /*16f0*/  IMAD.HI.U32 R9, R4, R15, RZ ;  /* 0x0000000f04097227 */ /* 0x000fc800078e00ff */
[----:B------:R-:W-:Y:S02]  /*1700*/  IMAD.MOV R5, RZ, RZ, -R5 ;  /* 0x000000ffff057224 */ /* 0x000fe400078e0a05 */
[--C-:B------:R-:W-:Y:S01]  /*1710*/  @!P2 IMAD.IADD R96, R96, 0x1, -R2.reuse ;  /* 0x000000016060a824 */ /* 0x100fe200078e0a02 */
[----:B------:R-:W-:Y:S01]  /*1720*/  ISETP.GE.AND P2, PT, R17, RZ, PT ;  /* 0x000000ff1100720c */ /* 0x000fe20003f46270 */
[----:B------:R-:W-:Y:S01]  /*1730*/  IMAD.MOV R9, RZ, RZ, -R9 ;  /* 0x000000ffff097224 */ /* 0x000fe200078e0a09 */
[----:B------:R-:W-:Y:S01]  /*1740*/  IABS R17, R23 ;  /* 0x0000001700117213 */ /* 0x000fe20000000000 */
[----:B------:R-:W-:Y:S01]  /*1750*/  IMAD R92, R2, R5, R11 ;  /* 0x00000005025c7224 */ /* 0x000fe200078e020b */
[----:B------:R-:W-:Y:S01]  /*1760*/  LOP3.LUT R5, R3, 0x54, RZ, 0xfc, !PT ;  /* 0x0000005403057812 */ /* 0x000fe200078efcff */
[----:B------:R-:W-:Y:S01]  /*1770*/  @!P5 IMAD.IADD R18, R18, 0x1, -R2 ;  /* 0x000000011212d824 */ /* 0x000fe200078e0a02 */
[----:B------:R-:W-:Y:S01]  /*1780*/  ISETP.GE.AND P5, PT, R19, RZ, PT ;  /* 0x000000ff1300720c */ /* 0x000fe20003fa6270 */
[C---:B------:R-:W-:Y:S01]  /*1790*/  IMAD R90, R2.reuse, R9, R15 ;  /* 0x00000009025a7224 */ /* 0x040fe200078e020f */
[----:B------:R-:W-:Y:S01]  /*17a0*/  IABS R13, R5 ;  /* 0x00000005000d7213 */ /* 0x000fe20000000000 */
[----:B------:R-:W-:Y:S01]  /*17b0*/  @!P0 IMAD.MOV R96, RZ, RZ, -R96 ;  /* 0x000000ffff608224 */ /* 0x000fe200078e0a60 */
[----:B------:R-:W-:Y:S01]  /*17c0*/  ISETP.GT.U32.AND P0, PT, R2, R92, PT ;  /* 0x0000005c0200720c */ /* 0x000fe20003f04070 */
[----:B------:R-:W-:Y:S01]  /*17d0*/  @!P4 IMAD.IADD R20, R20, 0x1, -R2 ;  /* 0x000000011414c824 */ /* 0x000fe200078e0a02 */
[----:B------:R-:W-:Y:S01]  /*17e0*/  IABS R15, R21 ;  /* 0x00000015000f7213 */ /* 0x000fe20000000000 */
[----:B------:R-:W-:Y:S01]  /*17f0*/  @!P3 IMAD.MOV R18, RZ, RZ, -R18 ;  /* 0x000000ffff12b224 */ /* 0x000fe200078e0a12 */
[----:B------:R-:W-:Y:S01]  /*1800*/  ISETP.GE.AND P3, PT, R5, RZ, PT ;  /* 0x000000ff0500720c */ /* 0x000fe20003f66270 */
[----:B------:R-:W-:Y:S01]  /*1810*/  @!P6 IMAD.MOV R94, RZ, RZ, -R94 ;  /* 0x000000ffff5ee224 */ /* 0x000fe200078e0a5e */
[----:B------:R-:W-:Y:S01]  /*1820*/  ISETP.GT.U32.AND P4, PT, R2, R20, PT ;  /* 0x000000140200720c */ /* 0x000fe20003f84070 */
[----:B------:R-:W-:Y:S01]  /*1830*/  IMAD.HI.U32 R5, R4, R13, RZ ;  /* 0x0000000d04057227 */ /* 0x000fe200078e00ff */
[----:B------:R-:W-:-:S02]  /*1840*/  ISETP.GT.U32.AND P6, PT, R2, R90, PT ;  /* 0x0000005a0200720c */ /* 0x000fc40003fc4070 */
[----:B------:R-:W-:Y:S01]  /*1850*/  IABS R19, R25 ;  /* 0x0000001900137213 */ /* 0x000fe20000000000 */
[----:B------:R-:W-:-:S04]  /*1860*/  IMAD.HI.U32 R7, R4, R15, RZ ;  /* 0x0000000f04077227 */ /* 0x000fc800078e00ff */
[----:B------:R-:W-:Y:S02]  /*1870*/  IMAD.MOV R5, RZ, RZ, -R5 ;  /* 0x000000ffff057224 */ /* 0x000fe400078e0a05 */
[----:B------:R-:W-:Y:S02]  /*1880*/  IMAD.MOV R7, RZ, RZ, -R7 ;  /* 0x000000ffff077224 */ /* 0x000fe400078e0a07 */
[--C-:B------:R-:W-:Y:S02]  /*1890*/  @!P0 IMAD.IADD R92, R92, 0x1, -R2.reuse ;  /* 0x000000015c5c8824 */ /* 0x100fe400078e0a02 */
[C---:B------:R-:W-:Y:S02]  /*18a0*/  IMAD R88, R2.reuse, R5, R13 ;  /* 0x0000000502587224 */ /* 0x040fe400078e020d */
[C---:B------:R-:W-:Y:S01]  /*18b0*/  IMAD R22, R2.reuse, R7, R15 ;  /* 0x0000000702167224 */ /* 0x040fe200078e020f */
[----:B------:R-:W-:Y:S01]  /*18c0*/  ISETP.GT.U32.AND P0, PT, R2, R92, PT ;  /* 0x0000005c0200720c */ /* 0x000fe20003f04070 */
[--C-:B------:R-:W-:Y:S01]  /*18d0*/  @!P4 IMAD.IADD R20, R20, 0x1, -R2.reuse ;  /* 0x000000011414c824 */ /* 0x100fe200078e0a02 */
[----:B------:R-:W-:Y:S01]  /*18e0*/  ISETP.GT.U32.AND P4, PT, R2, R88, PT ;  /* 0x000000580200720c */ /* 0x000fe20003f84070 */
[----:B------:R-:W-:Y:S01]  /*18f0*/  @!P6 IMAD.IADD R90, R90, 0x1, -R2 ;  /* 0x000000015a5ae824 */ /* 0x000fe200078e0a02 */
[----:B------:R-:W-:Y:S01]  /*1900*/  ISETP.GT.U32.AND P6, PT, R2, R22, PT ;  /* 0x000000160200720c */ /* 0x000fe20003fc4070 */
[----:B------:R-:W-:Y:S01]  /*1910*/  IMAD.HI.U32 R9, R4, R17, RZ ;  /* 0x0000001104097227 */ /* 0x000fe200078e00ff */
[----:B------:R-:W-:-:S03]  /*1920*/  IABS R15, R27 ;  /* 0x0000001b000f7213 */ /* 0x000fc60000000000 */
[----:B------:R-:W-:-:S04]  /*1930*/  IMAD.HI.U32 R11, R4, R19, RZ ;  /* 0x00000013040b7227 */ /* 0x000fc800078e00ff */
[----:B------:R-:W-:Y:S02]  /*1940*/  IMAD.MOV R9, RZ, RZ, -R9 ;  /* 0x000000ffff097224 */ /* 0x000fe400078e0a09 */
[----:B------:R-:W-:Y:S02]  /*1950*/  IMAD.MOV R11, RZ, RZ, -R11 ;  /* 0x000000ffff0b7224 */ /* 0x000fe400078e0a0b */
[C---:B------:R-:W-:Y:S01]  /*1960*/  IMAD R86, R2.reuse, R9, R17 ;  /* 0x0000000902567224 */ /* 0x040fe200078e0211 */
[C---:B------:R-:W-:Y:S01]  /*1970*/  LOP3.LUT R17, R3.reuse, 0x64, RZ, 0xfc, !PT ;  /* 0x0000006403117812 */ /* 0x040fe200078efcff */
[----:B------:R-:W-:Y:S01]  /*1980*/  IMAD R84, R2, R11, R19 ;  /* 0x0000000b02547224 */ /* 0x000fe200078e0213 */
[----:B------:R-:W-:Y:S01]  /*1990*/  LOP3.LUT R19, R3, 0x68, RZ, 0xfc, !PT ;  /* 0x0000006803137812 */ /* 0x000fe200078efcff */
[--C-:B------:R-:W-:Y:S01]  /*19a0*/  @!P0 IMAD.IADD R92, R92, 0x1, -R2.reuse ;  /* 0x000000015c5c8824 */ /* 0x100fe200078e0a02 */
[----:B------:R-:W-:Y:S01]  /*19b0*/  IABS R9, R17 ;  /* 0x0000001100097213 */ /* 0x000fe20000000000 */
[--C-:B------:R-:W-:Y:S01]  /*19c0*/  @!P4 IMAD.IADD R88, R88, 0x1, -R2.reuse ;  /* 0x000000015858c824 */ /* 0x100fe200078e0a02 */
[----:B------:R-:W-:Y:S01]  /*19d0*/  IABS R11, R19 ;  /* 0x00000013000b7213 */ /* 0x000fe20000000000 */
[----:B------:R-:W-:Y:S01]  /*19e0*/  @!P6 IMAD.IADD R22, R22, 0x1, -R2 ;  /* 0x000000011616e824 */ /* 0x000fe200078e0a02 */
[C---:B------:R-:W-:Y:S01]  /*19f0*/  ISETP.GT.U32.AND P4, PT, R2.reuse, R90, PT ;  /* 0x0000005a0200720c */ /* 0x040fe20003f84070 */
[----:B------:R-:W-:Y:S01]  /*1a00*/  @!P1 IMAD.MOV R92, RZ, RZ, -R92 ;  /* 0x000000ffff5c9224 */ /* 0x000fe200078e0a5c */
[----:B------:R-:W-:Y:S01]  /*1a10*/  ISETP.GT.U32.AND P1, PT, R2, R88, PT ;  /* 0x000000580200720c */ /* 0x000fe20003f24070 */
[----:B------:R-:W-:Y:S01]  /*1a20*/  IMAD.HI.U32 R5, R4, R9, RZ ;  /* 0x0000000904057227 */ /* 0x000fe200078e00ff */
[----:B------:R-:W-:-:S02]  /*1a30*/  ISETP.GT.U32.AND P6, PT, R2, R22, PT ;  /* 0x000000160200720c */ /* 0x000fc40003fc4070 */
[----:B------:R-:W-:Y:S01]  /*1a40*/  ISETP.GE.AND P0, PT, R21, RZ, PT ;  /* 0x000000ff1500720c */ /* 0x000fe20003f06270 */
[----:B------:R-:W-:Y:S01]  /*1a50*/  IMAD.HI.U32 R7, R4, R11, RZ ;  /* 0x0000000b04077227 */ /* 0x000fe200078e00ff */
[----:B------:R-:W-:-:S03]  /*1a60*/  LOP3.LUT R21, R3, 0x6c, RZ, 0xfc, !PT ;  /* 0x0000006c03157812 */ /* 0x000fc600078efcff */
[----:B------:R-:W-:Y:S01]  /*1a70*/  IMAD.MOV R5, RZ, RZ, -R5 ;  /* 0x000000ffff057224 */ /* 0x000fe200078e0a05 */
[----:B------:R-:W-:Y:S01]  /*1a80*/  IABS R13, R21 ;  /* 0x00000015000d7213 */ /* 0x000fe20000000000 */
[----:B------:R-:W-:Y:S02]  /*1a90*/  IMAD.MOV R82, RZ, RZ, -R7 ;  /* 0x000000ffff527224 */ /* 0x000fe400078e0a07 */
[----:B------:R-:W-:Y:S01]  /*1aa0*/  @!P2 IMAD.MOV R20, RZ, RZ, -R20 ;  /* 0x000000ffff14a224 */ /* 0x000fe200078e0a14 */
[----:B------:R-:W-:Y:S01]  /*1ab0*/  ISETP.GT.U32.AND P2, PT, R2, R86, PT ;  /* 0x000000560200720c */ /* 0x000fe20003f44070 */
[----:B------:R-:W-:Y:S01]  /*1ac0*/  @!P4 IMAD.IADD R90, R90, 0x1, -R2 ;  /* 0x000000015a5ac824 */ /* 0x000fe200078e0a02 */
[C---:B------:R-:W-:Y:S01]  /*1ad0*/  ISETP.GT.U32.AND P4, PT, R2.reuse, R84, PT ;  /* 0x000000540200720c */ /* 0x040fe20003f84070 */
[C---:B------:R-:W-:Y:S02]  /*1ae0*/  IMAD R24, R2.reuse, R5, R9 ;  /* 0x0000000502187224 */ /* 0x040fe400078e0209 */
[----:B------:R-:W-:-:S02]  /*1af0*/  IMAD R82, R2, R82, R11 ;  /* 0x0000005202527224 */ /* 0x000fc400078e020b */
[--C-:B------:R-:W-:Y:S01]  /*1b00*/  @!P1 IMAD.IADD R88, R88, 0x1, -R2.reuse ;  /* 0x0000000158589824 */ /* 0x100fe200078e0a02 */
[----:B------:R-:W-:Y:S01]  /*1b10*/  ISETP.GT.U32.AND P1, PT, R2, R24, PT ;  /* 0x000000180200720c */ /* 0x000fe20003f24070 */
[----:B------:R-:W-:Y:S01]  /*1b20*/  @!P6 IMAD.IADD R22, R22, 0x1, -R2 ;  /* 0x000000011616e824 */ /* 0x000fe200078e0a02 */
[----:B------:R-:W-:Y:S01]  /*1b30*/  ISETP.GT.U32.AND P6, PT, R2, R82, PT ;  /* 0x000000520200720c */ /* 0x000fe20003fc4070 */
[----:B------:R-:W-:-:S04]  /*1b40*/  IMAD.HI.U32 R5, R4, R13, RZ ;  /* 0x0000000d04057227 */ /* 0x000fc800078e00ff */
[--C-:B------:R-:W-:Y:S01]  /*1b50*/  @!P2 IMAD.IADD R86, R86, 0x1, -R2.reuse ;  /* 0x000000015656a824 */ /* 0x100fe200078e0a02 */
[----:B------:R-:W-:Y:S01]  /*1b60*/  ISETP.GE.AND P2, PT, R23, RZ, PT ;  /* 0x000000ff1700720c */ /* 0x000fe20003f46270 */
[--C-:B------:R-:W-:Y:S01]  /*1b70*/  @!P4 IMAD.IADD R84, R84, 0x1, -R2.reuse ;  /* 0x000000015454c824 */ /* 0x100fe200078e0a02 */
[----:B------:R-:W-:Y:S01]  /*1b80*/  ISETP.GE.AND P4, PT, R25, RZ, PT ;  /* 0x000000ff1900720c */ /* 0x000fe20003f86270 */
[----:B------:R-:W-:Y:S01]  /*1b90*/  IMAD.HI.U32 R7, R4, R15, RZ ;  /* 0x0000000f04077227 */ /* 0x000fe200078e00ff */
[C---:B------:R-:W-:Y:S02]  /*1ba0*/  LOP3.LUT R23, R3.reuse, 0xa0, RZ, 0xfc, !PT ;  /* 0x000000a003177812 */ /* 0x040fe400078efcff */
[----:B------:R-:W-:Y:S01]  /*1bb0*/  LOP3.LUT R25, R3, 0x114, RZ, 0xfc, !PT ;  /* 0x0000011403197812 */ /* 0x000fe200078efcff */
[--C-:B------:R-:W-:Y:S01]  /*1bc0*/  @!P1 IMAD.IADD R24, R24, 0x1, -R2.reuse ;  /* 0x0000000118189824 */ /* 0x100fe200078e0a02 */
[----:B------:R-:W-:Y:S01]  /*1bd0*/  ISETP.GT.U32.AND P1, PT, R2, R86, PT ;  /* 0x000000560200720c */ /* 0x000fe20003f24070 */
[----:B------:R-:W-:Y:S01]  /*1be0*/  @!P6 IMAD.IADD R82, R82, 0x1, -R2 ;  /* 0x000000015252e824 */ /* 0x000fe200078e0a02 */
[----:B------:R-:W-:Y:S01]  /*1bf0*/  ISETP.GT.U32.AND P6, PT, R2, R84, PT ;  /* 0x000000540200720c */ /* 0x000fe20003fc4070 */
[----:B------:R-:W-:-:S02]  /*1c00*/  IMAD.MOV R5, RZ, RZ, -R5 ;  /* 0x000000ffff057224 */ /* 0x000fc400078e0a05 */
[----:B------:R-:W-:Y:S01]  /*1c10*/  @!P5 IMAD.MOV R90, RZ, RZ, -R90 ;  /* 0x000000ffff5ad224 */ /* 0x000fe200078e0a5a */
[C---:B------:R-:W-:Y:S01]  /*1c20*/  ISETP.GT.U32.AND P5, PT, R2.reuse, R24, PT ;  /* 0x000000180200720c */ /* 0x040fe20003fa4070 */
[----:B------:R-:W-:Y:S02]  /*1c30*/  IMAD.MOV R7, RZ, RZ, -R7 ;  /* 0x000000ffff077224 */ /* 0x000fe400078e0a07 */
[C---:B------:R-:W-:Y:S01]  /*1c40*/  IMAD R80, R2.reuse, R5, R13 ;  /* 0x0000000502507224 */ /* 0x040fe200078e020d */
[C---:B------:R-:W-:Y:S01]  /*1c50*/  LOP3.LUT R13, R3.reuse, 0x74, RZ, 0xfc, !PT ;  /* 0x00000074030d7812 */ /* 0x040fe200078efcff */
[----:B------:R-:W-:Y:S01]  /*1c60*/  IMAD R26, R2, R7, R15 ;  /* 0x00000007021a7224 */ /* 0x000fe200078e020f */
[----:B------:R-:W-:Y:S01]  /*1c70*/  LOP3.LUT R15, R3, 0x78, RZ, 0xfc, !PT ;  /* 0x00000078030f7812 */ /* 0x000fe200078efcff */
[----:B------:R-:W-:Y:S01]  /*1c80*/  @!P3 IMAD.MOV R88, RZ, RZ, -R88 ;  /* 0x000000ffff58b224 */ /* 0x000fe200078e0a58 */
[----:B------:R-:W-:Y:S01]  /*1c90*/  IABS R9, R13 ;  /* 0x0000000d00097213 */ /* 0x000fe20000000000 */
[--C-:B------:R-:W-:Y:S01]  /*1ca0*/  @!P1 IMAD.IADD R86, R86, 0x1, -R2.reuse ;  /* 0x0000000156569824 */ /* 0x100fe200078e0a02 */
[----:B------:R-:W-:Y:S01]  /*1cb0*/  ISETP.GT.U32.AND P3, PT, R2, R82, PT ;  /* 0x000000520200720c */ /* 0x000fe20003f64070 */
[----:B------:R-:W-:Y:S01]  /*1cc0*/  @!P6 IMAD.IADD R84, R84, 0x1, -R2 ;  /* 0x000000015454e824 */ /* 0x000fe200078e0a02 */
[----:B------:R-:W-:Y:S01]  /*1cd0*/  IABS R11, R15 ;  /* 0x0000000f000b7213 */ /* 0x000fe20000000000 */
[----:B------:R-:W-:Y:S01]  /*1ce0*/  IMAD.HI.U32 R5, R4, R9, RZ ;  /* 0x0000000904057227 */ /* 0x000fe200078e00ff */
[----:B------:R-:W-:-:S02]  /*1cf0*/  ISETP.GE.AND P1, PT, R17, RZ, PT ;  /* 0x000000ff1100720c */ /* 0x000fc40003f26270 */
[----:B------:R-:W-:Y:S01]  /*1d00*/  ISETP.GT.U32.AND P6, PT, R2, R26, PT ;  /* 0x0000001a0200720c */ /* 0x000fe20003fc4070 */
[----:B------:R-:W-:Y:S01]  /*1d10*/  @!P5 IMAD.IADD R24, R24, 0x1, -R2 ;  /* 0x000000011818d824 */ /* 0x000fe200078e0a02 */
[----:B------:R-:W-:Y:S01]  /*1d20*/  ISETP.GE.AND P5, PT, R19, RZ, PT ;  /* 0x000000ff1300720c */ /* 0x000fe20003fa6270 */
[----:B------:R-:W-:Y:S01]  /*1d30*/  IMAD.HI.U32 R7, R4, R11, RZ ;  /* 0x0000000b04077227 */ /* 0x000fe200078e00ff */
[C---:B------:R-:W-:Y:S02]  /*1d40*/  LOP3.LUT R17, R3.reuse, 0x94, RZ, 0xfc, !PT ;  /* 0x0000009403117812 */ /* 0x040fe400078efcff */
[----:B------:R-:W-:Y:S01]  /*1d50*/  LOP3.LUT R19, R3, 0x98, RZ, 0xfc, !PT ;  /* 0x0000009803137812 */ /* 0x000fe200078efcff */
[----:B------:R-:W-:Y:S02]  /*1d60*/  IMAD.MOV R5, RZ, RZ, -R5 ;  /* 0x000000ffff057224 */ /* 0x000fe400078e0a05 */
[----:B------:R-:W-:Y:S01]  /*1d70*/  @!P0 IMAD.MOV R22, RZ, RZ, -R22 ;  /* 0x000000ffff168224 */ /* 0x000fe200078e0a16 */
[----:B------:R-:W-:Y:S01]  /*1d80*/  ISETP.GT.U32.AND P0, PT, R2, R80, PT ;  /* 0x000000500200720c */ /* 0x000fe20003f04070 */
[----:B------:R-:W-:-:S02]  /*1d90*/  IMAD.MOV R7, RZ, RZ, -R7 ;  /* 0x000000ffff077224 */ /* 0x000fc400078e0a07 */
[----:B------:R-:W-:Y:S01]  /*1da0*/  IMAD R78, R2, R5, R9 ;  /* 0x00000005024e7224 */ /* 0x000fe200078e0209 */
[----:B------:R-:W-:Y:S01]  /*1db0*/  LOP3.LUT R5, R3, 0x7c, RZ, 0xfc, !PT ;  /* 0x0000007c03057812 */ /* 0x000fe200078efcff */
[--C-:B------:R-:W-:Y:S01]  /*1dc0*/  @!P3 IMAD.IADD R82, R82, 0x1, -R2.reuse ;  /* 0x000000015252b824 */ /* 0x100fe200078e0a02 */
[----:B------:R-:W-:Y:S01]  /*1dd0*/  ISETP.GE.AND P3, PT, R21, RZ, PT ;  /* 0x000000ff1500720c */ /* 0x000fe20003f66270 */
[----:B------:R-:W-:Y:S01]  /*1de0*/  @!P6 IMAD.IADD R26, R26, 0x1, -R2 ;  /* 0x000000011a1ae824 */ /* 0x000fe200078e0a02 */
[----:B------:R-:W-:Y:S01]  /*1df0*/  IABS R9, R5 ;  /* 0x0000000500097213 */ /* 0x000fe20000000000 */
[C---:B------:R-:W-:Y:S01]  /*1e00*/  IMAD R76, R2.reuse, R7, R11 ;  /* 0x00000007024c7224 */ /* 0x040fe200078e020b */
[----:B------:R-:W-:Y:S01]  /*1e10*/  LOP3.LUT R7, R3, 0x80, RZ, 0xfc, !PT ;  /* 0x0000008003077812 */ /* 0x000fe200078efcff */
[----:B------:R-:W-:Y:S01]  /*1e20*/  @!P1 IMAD.MOV R24, RZ, RZ, -R24 ;  /* 0x000000ffff189224 */ /* 0x000fe200078e0a18 */
[C---:B------:R-:W-:Y:S01]  /*1e30*/  ISETP.GT.U32.AND P1, PT, R2.reuse, R78, PT ;  /* 0x0000004e0200720c */ /* 0x040fe20003f24070 */
[----:B------:R-:W-:Y:S01]  /*1e40*/  @!P4 IMAD.MOV R84, RZ, RZ, -R84 ;  /* 0x000000ffff54c224 */ /* 0x000fe200078e0a54 */
[C---:B------:R-:W-:Y:S01]  /*1e50*/  ISETP.GT.U32.AND P4, PT, R2.reuse, R26, PT ;  /* 0x0000001a0200720c */ /* 0x040fe20003f84070 */
[----:B------:R-:W-:Y:S01]  /*1e60*/  @!P5 IMAD.MOV R82, RZ, RZ, -R82 ;  /* 0x000000ffff52d224 */ /* 0x000fe200078e0a52 */
[----:B------:R-:W-:Y:S01]  /*1e70*/  ISETP.GT.U32.AND P5, PT, R2, R76, PT ;  /* 0x0000004c0200720c */ /* 0x000fe20003fa4070 */
[----:B------:R-:W-:Y:S01]  /*1e80*/  @!P0 IMAD.IADD R80, R80, 0x1, -R2 ;  /* 0x0000000150508824 */ /* 0x000fe200078e0a02 */
[----:B------:R-:W-:Y:S01]  /*1e90*/  ISETP.GE.AND P0, PT, R27, RZ, PT ;  /* 0x000000ff1b00720c */ /* 0x000fe20003f06270 */
[----:B------:R-:W-:Y:S01]  /*1ea0*/  @!P2 IMAD.MOV R86, RZ, RZ, -R86 ;  /* 0x000000ffff56a224 */ /* 0x000fe200078e0a56 */
[----:B------:R-:W-:-:S02]  /*1eb0*/  IABS R11, R7 ;  /* 0x00000007000b7213 */ /* 0x000fc40000000000 */
[----:B------:R-:W-:Y:S02]  /*1ec0*/  ISETP.GT.U32.AND P2, PT, R2, R80, PT ;  /* 0x000000500200720c */ /* 0x000fe40003f44070 */
[----:B------:R-:W-:Y:S01]  /*1ed0*/  ISETP.GE.AND P6, PT, R13, RZ, PT ;  /* 0x000000ff0d00720c */ /* 0x000fe20003fc6270 */
[--C-:B------:R-:W-:Y:S01]  /*1ee0*/  @!P1 IMAD.IADD R78, R78, 0x1, -R2.reuse ;  /* 0x000000014e4e9824 */ /* 0x100fe200078e0a02 */
[----:B------:R-:W-:Y:S01]  /*1ef0*/  ISETP.GE.AND P1, PT, R7, RZ, PT ;  /* 0x000000ff0700720c */ /* 0x000fe20003f26270 */
[--C-:B------:R-:W-:Y:S01]  /*1f00*/  @!P4 IMAD.IADD R26, R26, 0x1, -R2.reuse ;  /* 0x000000011a1ac824 */ /* 0x100fe200078e0a02 */
[----:B------:R-:W-:Y:S01]  /*1f10*/  ISETP.GE.AND P4, PT, R5, RZ, PT ;  /* 0x000000ff0500720c */ /* 0x000fe20003f86270 */
[----:B------:R-:W-:Y:S01]  /*1f20*/  @!P5 IMAD.IADD R76, R76, 0x1, -R2 ;  /* 0x000000014c4cd824 */ /* 0x000fe200078e0a02 */
[----:B------:R-:W-:Y:S01]  /*1f30*/  ISETP.GT.U32.AND P5, PT, R2, R78, PT ;  /* 0x0000004e0200720c */ /* 0x000fe20003fa4070 */
[----:B------:R-:W-:Y:S01]  /*1f40*/  IMAD.HI.U32 R5, R4, R9, RZ ;  /* 0x0000000904057227 */ /* 0x000fe200078e00ff */
[----:B------:R-:W-:-:S02]  /*1f50*/  LOP3.LUT R13, R3, 0x84, RZ, 0xfc, !PT ;  /* 0x00000084030d7812 */ /* 0x000fc400078efcff */
[C---:B------:R-:W-:Y:S01]  /*1f60*/  LOP3.LUT R21, R3.reuse, 0x9c, RZ, 0xfc, !PT ;  /* 0x0000009c03157812 */ /* 0x040fe200078efcff */
[----:B------:R-:W-:Y:S01]  /*1f70*/  IMAD.MOV R5, RZ, RZ, -R5 ;  /* 0x000000ffff057224 */ /* 0x000fe200078e0a05 */
[----:B------:R-:W-:Y:S01]  /*1f80*/  LOP3.LUT R27, R3, 0x118, RZ, 0xfc, !PT ;  /* 0x00000118031b7812 */ /* 0x000fe200078efcff */
[----:B------:R-:W-:Y:S01]  /*1f90*/  @!P2 IMAD.IADD R80, R80, 0x1, -R2 ;  /* 0x000000015050a824 */ /* 0x000fe200078e0a02 */
[----:B------:R-:W-:Y:S01]  /*1fa0*/  ISETP.GE.AND P2, PT, R15, RZ, PT ;  /* 0x000000ff0f00720c */ /* 0x000fe20003f46270 */
[----:B------:R-:W-:Y:S01]  /*1fb0*/  IMAD R28, R2, R5, R9 ;  /* 0x00000005021c7224 */ /* 0x000fe200078e0209 */
[C---:B------:R-:W-:Y:S01]  /*1fc0*/  LOP3.LUT R5, R3.reuse, 0x88, RZ, 0xfc, !PT ;  /* 0x0000008803057812 */ /* 0x040fe200078efcff */
[----:B------:R-:W-:Y:S01]  /*1fd0*/  IMAD.HI.U32 R7, R4, R11, RZ ;  /* 0x0000000b04077227 */ /* 0x000fe200078e00ff */
[----:B------:R-:W-:Y:S02]  /*1fe0*/  LOP3.LUT R15, R3, 0x90, RZ, 0xfc, !PT ;  /* 0x00000090030f7812 */ /* 0x000fe400078efcff */
[----:B------:R-:W-:Y:S01]  /*1ff0*/  IABS R9, R5 ;  /* 0x0000000500097213 */ /* 0x000fe20000000000 */
[----:B------:R-:W-:Y:S01]  /*2000*/  @!P3 IMAD.MOV R80, RZ, RZ, -R80 ;  /* 0x000000ffff50b224 */ /* 0x000fe200078e0a50 */
[----:B------:R-:W-:Y:S01]  /*2010*/  ISETP.GT.U32.AND P3, PT, R2, R76, PT ;  /* 0x0000004c0200720c */ /* 0x000fe20003f64070 */
[----:B------:R-:W-:Y:S01]  /*2020*/  @!P5 IMAD.IADD R78, R78, 0x1, -R2 ;  /* 0x000000014e4ed824 */ /* 0x000fe200078e0a02 */
[----:B------:R-:W-:Y:S01]  /*2030*/  ISETP.GT.U32.AND P5, PT, R2, R28, PT ;  /* 0x0000001c0200720c */ /* 0x000fe20003fa4070 */
[----:B------:R-:W-:-:S02]  /*2040*/  IMAD.MOV R7, RZ, RZ, -R7 ;  /* 0x000000ffff077224 */ /* 0x000fc400078e0a07 */
[----:B------:R-:W-:Y:S01]  /*2050*/  @!P0 IMAD.MOV R26, RZ, RZ, -R26 ;  /* 0x000000ffff1a8224 */ /* 0x000fe200078e0a1a */
[----:B------:R-:W-:Y:S01]  /*2060*/  ISETP.GE.AND P0, PT, R13, RZ, PT ;  /* 0x000000ff0d00720c */ /* 0x000fe20003f06270 */
[C---:B------:R-:W-:Y:S01]  /*2070*/  IMAD R74, R2.reuse, R7, R11 ;  /* 0x00000007024a7224 */ /* 0x040fe200078e020b */
[----:B------:R-:W-:Y:S01]  /*2080*/  IABS R13, R13 ;  /* 0x0000000d000d7213 */ /* 0x000fe20000000000 */
[----:B------:R-:W-:Y:S01]  /*2090*/  @!P6 IMAD.MOV R78, RZ, RZ, -R78 ;  /* 0x000000ffff4ee224 */ /* 0x000fe200078e0a4e */
[----:B------:R-:W-:Y:S02]  /*20a0*/  LOP3.LUT R11, R3, 0x8c, RZ, 0xfc, !PT ;  /* 0x0000008c030b7812 */ /* 0x000fe400078efcff */
[----:B------:R-:W-:Y:S01]  /*20b0*/  ISETP.GT.U32.AND P6, PT, R2, R74, PT ;  /* 0x0000004a0200720c */ /* 0x000fe20003fc4070 */
[----:B------:R-:W-:Y:S01]  /*20c0*/  IMAD.MOV.U32 R7, RZ, RZ, R13 ;  /* 0x000000ffff077224 */ /* 0x000fe200078e000d */
[----:B------:R-:W-:Y:S01]  /*20d0*/  IABS R13, R15 ;  /* 0x0000000f000d7213 */ /* 0x000fe20000000000 */
[--C-:B------:R-:W-:Y:S01]  /*20e0*/  @!P3 IMAD.IADD R76, R76, 0x1, -R2.reuse ;  /* 0x000000014c4cb824 */ /* 0x100fe200078e0a02 */
[----:B------:R-:W-:Y:S01]  /*20f0*/  ISETP.GE.AND P3, PT, R5, RZ, PT ;  /* 0x000000ff0500720c */ /* 0x000fe20003f66270 */
[----:B------:R-:W-:-:S02]  /*2100*/  @!P5 IMAD.IADD R28, R28, 0x1, -R2 ;  /* 0x000000011c1cd824 */ /* 0x000fc400078e0a02 */
[----:B------:R-:W-:-:S03]  /*2110*/  IMAD.HI.U32 R5, R4, R7, RZ ;  /* 0x0000000704057227 */ /* 0x000fc600078e00ff */
[----:B------:R-:W-:Y:S01]  /*2120*/  ISETP.GT.U32.AND P5, PT, R2, R28, PT ;  /* 0x0000001c0200720c */ /* 0x000fe20003fa4070 */
[----:B------:R-:W-:Y:S02]  /*2130*/  IMAD.MOV R72, RZ, RZ, -R5 ;  /* 0x000000ffff487224 */ /* 0x000fe400078e0a05 */
[----:B------:R-:W-:-:S04]  /*2140*/  IMAD.HI.U32 R5, R4, R9, RZ ;  /* 0x0000000904057227 */ /* 0x000fc800078e00ff */
[----:B------:R-:W-:Y:S01]  /*2150*/  @!P2 IMAD.MOV R76, RZ, RZ, -R76 ;  /* 0x000000ffff4ca224 */ /* 0x000fe200078e0a4c */
[----:B------:R-:W-:Y:S01]  /*2160*/  ISETP.GE.AND P2, PT, R11, RZ, PT ;  /* 0x000000ff0b00720c */ /* 0x000fe20003f46270 */
[----:B------:R-:W-:Y:S01]  /*2170*/  @!P6 IMAD.IADD R74, R74, 0x1, -R2 ;  /* 0x000000014a4ae824 */ /* 0x000fe200078e0a02 */
[----:B------:R-:W-:Y:S01]  /*2180*/  IABS R11, R11 ;  /* 0x0000000b000b7213 */ /* 0x000fe20000000000 */
[----:B------:R-:W-:Y:S02]  /*2190*/  IMAD.MOV R5, RZ, RZ, -R5 ;  /* 0x000000ffff057224 */ /* 0x000fe400078e0a05 */
[C---:B------:R-:W-:Y:S01]  /*21a0*/  IMAD R72, R2.reuse, R72, R7 ;  /* 0x0000004802487224 */ /* 0x040fe200078e0207 */
[C---:B------:R-:W-:Y:S01]  /*21b0*/  ISETP.GT.U32.AND P6, PT, R2.reuse, R74, PT ;  /* 0x0000004a0200720c */ /* 0x040fe20003fc4070 */
[----:B------:R-:W-:Y:S01]  /*21c0*/  IMAD R30, R2, R5, R9 ;  /* 0x00000005021e7224 */ /* 0x000fe200078e0209 */
[----:B------:R-:W-:Y:S01]  /*21d0*/  IABS R9, R17 ;  /* 0x0000001100097213 */ /* 0x000fe20000000000 */
[----:B------:R-:W-:-:S04]  /*21e0*/  IMAD.HI.U32 R5, R4, R11, RZ ;  /* 0x0000000b04057227 */ /* 0x000fc800078e00ff */
[----:B------:R-:W-:Y:S01]  /*21f0*/  @!P5 IMAD.IADD R28, R28, 0x1, -R2 ;  /* 0x000000011c1cd824 */ /* 0x000fe200078e0a02 */
[----:B------:R-:W-:Y:S01]  /*2200*/  ISETP.GT.U32.AND P5, PT, R2, R72, PT ;  /* 0x000000480200720c */ /* 0x000fe20003fa4070 */
[----:B------:R-:W-:-:S04]  /*2210*/  IMAD.HI.U32 R7, R4, R13, RZ ;  /* 0x0000000d04077227 */ /* 0x000fc800078e00ff */
[----:B------:R-:W-:Y:S02]  /*2220*/  IMAD.MOV R5, RZ, RZ, -R5 ;  /* 0x000000ffff057224 */ /* 0x000fe400078e0a05 */
[----:B------:R-:W-:Y:S02]  /*2230*/  IMAD.MOV R7, RZ, RZ, -R7 ;  /* 0x000000ffff077224 */ /* 0x000fe400078e0a07 */
[C---:B------:R-:W-:Y:S01]  /*2240*/  IMAD R70, R2.reuse, R5, R11 ;  /* 0x0000000502467224 */ /* 0x040fe200078e020b */
[----:B------:R-:W-:Y:S01]  /*2250*/  IABS R11, R23 ;  /* 0x00000017000b7213 */ /* 0x000fe20000000000 */
[----:B------:R-:W-:Y:S01]  /*2260*/  IMAD R68, R2, R7, R13 ;  /* 0x0000000702447224 */ /* 0x000fe200078e020d */
[----:B------:R-:W-:Y:S01]  /*2270*/  IABS R7, R19 ;  /* 0x0000001300077213 */ /* 0x000fe20000000000 */
[--C-:B------:R-:W-:Y:S01]  /*2280*/  @!P6 IMAD.IADD R74, R74, 0x1, -R2.reuse ;  /* 0x000000014a4ae824 */ /* 0x100fe200078e0a02 */
[----:B------:R-:W-:Y:S01]  /*2290*/  ISETP.GT.U32.AND P6, PT, R2, R70, PT ;  /* 0x000000460200720c */ /* 0x000fe20003fc4070 */
[----:B------:R-:W-:Y:S01]  /*22a0*/  @!P5 IMAD.IADD R72, R72, 0x1, -R2 ;  /* 0x000000014848d824 */ /* 0x000fe200078e0a02 */
[C---:B------:R-:W-:Y:S01]  /*22b0*/  ISETP.GT.U32.AND P5, PT, R2.reuse, R68, PT ;  /* 0x000000440200720c */ /* 0x040fe20003fa4070 */
[----:B------:R-:W-:Y:S01]  /*22c0*/  @!P4 IMAD.MOV R28, RZ, RZ, -R28 ;  /* 0x000000ffff1cc224 */ /* 0x000fe200078e0a1c */
[----:B------:R-:W-:Y:S01]  /*22d0*/  ISETP.GT.U32.AND P4, PT, R2, R30, PT ;  /* 0x0000001e0200720c */ /* 0x000fe20003f84070 */
[----:B------:R-:W-:-:S04]  /*22e0*/  IMAD.HI.U32 R5, R4, R9, RZ ;  /* 0x0000000904057227 */ /* 0x000fc800078e00ff */
[----:B------:R-:W-:Y:S02]  /*22f0*/  IMAD.MOV R5, RZ, RZ, -R5 ;  /* 0x000000ffff057224 */ /* 0x000fe400078e0a05 */
[----:B------:R-:W-:Y:S02]  /*2300*/  @!P1 IMAD.MOV R74, RZ, RZ, -R74 ;  /* 0x000000ffff4a9224 */ /* 0x000fe400078e0a4a */
[--C-:B------:R-:W-:Y:S02]  /*2310*/  @!P6 IMAD.IADD R70, R70, 0x1, -R2.reuse ;  /* 0x000000014646e824 */ /* 0x100fe400078e0a02 */
[----:B------:R-:W-:Y:S02]  /*2320*/  @!P5 IMAD.IADD R68, R68, 0x1, -R2 ;  /* 0x000000014444d824 */ /* 0x000fe400078e0a02 */
[C---:B------:R-:W-:Y:S01]  /*2330*/  IMAD R32, R2.reuse, R5, R9 ;  /* 0x0000000502207224 */ /* 0x040fe200078e0209 */
[----:B------:R-:W-:Y:S01]  /*2340*/  ISETP.GT.U32.AND P5, PT, R2, R70, PT ;  /* 0x000000460200720c */ /* 0x000fe20003fa4070 */
[----:B------:R-:W-:Y:S01]  /*2350*/  IMAD.HI.U32 R5, R4, R7, RZ ;  /* 0x0000000704057227 */ /* 0x000fe200078e00ff */
[----:B------:R-:W-:-:S02]  /*2360*/  IABS R9, R21 ;  /* 0x0000001500097213 */ /* 0x000fc40000000000 */
[----:B------:R-:W-:Y:S01]  /*2370*/  ISETP.GT.U32.AND P1, PT, R2, R68, PT ;  /* 0x000000440200720c */ /* 0x000fe20003f24070 */
[----:B------:R-:W-:Y:S01]  /*2380*/  @!P4 IMAD.IADD R30, R30, 0x1, -R2 ;  /* 0x000000011e1ec824 */ /* 0x000fe200078e0a02 */
[----:B------:R-:W-:Y:S01]  /*2390*/  ISETP.GT.U32.AND P4, PT, R2, R72, PT ;  /* 0x000000480200720c */ /* 0x000fe20003f84070 */
[----:B------:R-:W-:-:S03]  /*23a0*/  IMAD.MOV R5, RZ, RZ, -R5 ;  /* 0x000000ffff057224 */ /* 0x000fc600078e0a05 */
[C---:B------:R-:W-:Y:S01]  /*23b0*/  ISETP.GT.U32.AND P6, PT, R2.reuse, R30, PT ;  /* 0x0000001e0200720c */ /* 0x040fe20003fc4070 */
[----:B------:R-:W-:Y:S02]  /*23c0*/  IMAD R66, R2, R5, R7 ;  /* 0x0000000502427224 */ /* 0x000fe400078e0207 */
[----:B------:R-:W-:Y:S02]  /*23d0*/  @!P5 IMAD.IADD R70, R70, 0x1, -R2 ;  /* 0x000000014646d824 */ /* 0x000fe400078e0a02 */
[----:B------:R-:W-:Y:S01]  /*23e0*/  IMAD.HI.U32 R5, R4, R9, RZ ;  /* 0x0000000904057227 */ /* 0x000fe200078e00ff */
[----:B------:R-:W-:-:S03]  /*23f0*/  ISETP.GT.U32.AND P5, PT, R2, R66, PT ;  /* 0x000000420200720c */ /* 0x000fc60003fa4070 */
[----:B------:R-:W-:Y:S02]  /*2400*/  IMAD.MOV R5, RZ, RZ, -R5 ;  /* 0x000000ffff057224 */ /* 0x000fe400078e0a05 */
[--C-:B------:R-:W-:Y:S01]  /*2410*/  @!P4 IMAD.IADD R72, R72, 0x1, -R2.reuse ;  /* 0x000000014848c824 */ /* 0x100fe200078e0a02 */
[----:B------:R-:W-:Y:S01]  /*2420*/  ISETP.GT.U32.AND P4, PT, R2, R32, PT ;  /* 0x000000200200720c */ /* 0x000fe20003f84070 */
[----:B------:R-:W-:Y:S01]  /*2430*/  @!P6 IMAD.IADD R30, R30, 0x1, -R2 ;  /* 0x000000011e1ee824 */ /* 0x000fe200078e0a02 */
[----:B------:R-:W-:Y:S01]  /*2440*/  ISETP.GE.AND P6, PT, R15, RZ, PT ;  /* 0x000000ff0f00720c */ /* 0x000fe20003fc6270 */
[----:B------:R-:W-:Y:S01]  /*2450*/  IMAD R64, R2, R5, R9 ;  /* 0x0000000502407224 */ /* 0x000fe200078e0209 */
[----:B------:R-:W-:Y:S01]  /*2460*/  LOP3.LUT R15, R3, 0xa4, RZ, 0xfc, !PT ;  /* 0x000000a4030f7812 */ /* 0x000fe200078efcff */
[----:B------:R-:W-:-:S03]  /*2470*/  IMAD.HI.U32 R7, R4, R11, RZ ;  /* 0x0000000b04077227 */ /* 0x000fc600078e00ff */
[----:B------:R-:W-:Y:S01]  /*2480*/  IABS R13, R15 ;  /* 0x0000000f000d7213 */ /* 0x000fe20000000000 */
[----:B------:R-:W-:Y:S02]  /*2490*/  @!P5 IMAD.IADD R66, R66, 0x1, -R2 ;  /* 0x000000014242d824 */ /* 0x000fe400078e0a02 */
[----:B------:R-:W-:Y:S02]  /*24a0*/  IMAD.MOV R7, RZ, RZ, -R7 ;  /* 0x000000ffff077224 */ /* 0x000fe400078e0a07 */
[----:B------:R-:W-:Y:S01]  /*24b0*/  IMAD.HI.U32 R5, R4, R13, RZ ;  /* 0x0000000d04057227 */ /* 0x000fe200078e00ff */
[----:B------:R-:W-:-:S03]  /*24c0*/  ISETP.GT.U32.AND P5, PT, R2, R66, PT ;  /* 0x000000420200720c */ /* 0x000fc60003fa4070 */
[----:B------:R-:W-:Y:S02]  /*24d0*/  IMAD.MOV R5, RZ, RZ, -R5 ;  /* 0x000000ffff057224 */ /* 0x000fe400078e0a05 */
[--C-:B------:R-:W-:Y:S01]  /*24e0*/  @!P1 IMAD.IADD R68, R68, 0x1, -R2.reuse ;  /* 0x0000000144449824 */ /* 0x100fe200078e0a02 */
[----:B------:R-:W-:Y:S01]  /*24f0*/  ISETP.GE.AND P1, PT, R17, RZ, PT ;  /* 0x000000ff1100720c */ /* 0x000fe20003f26270 */
[----:B------:R-:W-:Y:S01]  /*2500*/  IMAD R62, R2, R5, R13 ;  /* 0x00000005023e7224 */ /* 0x000fe200078e020d */
[----:B------:R-:W-:Y:S01]  /*2510*/  LOP3.LUT R17, R3, 0xa8, RZ, 0xfc, !PT ;  /* 0x000000a803117812 */ /* 0x000fe200078efcff */
[--C-:B------:R-:W-:Y:S01]  /*2520*/  @!P4 IMAD.IADD R32, R32, 0x1, -R2.reuse ;  /* 0x000000012020c824 */ /* 0x100fe200078e0a02 */
[----:B------:R-:W-:Y:S01]  /*2530*/  ISETP.GE.AND P4, PT, R19, RZ, PT ;  /* 0x000000ff1300720c */ /* 0x000fe20003f86270 */
[----:B------:R-:W-:Y:S01]  /*2540*/  IMAD R34, R2, R7, R11 ;  /* 0x0000000702227224 */ /* 0x000fe200078e020b */
[----:B------:R-:W-:Y:S01]  /*2550*/  IABS R7, R17 ;  /* 0x0000001100077213 */ /* 0x000fe20000000000 */
[----:B------:R-:W-:Y:S01]  /*2560*/  @!P5 IMAD.IADD R66, R66, 0x1, -R2 ;  /* 0x000000014242d824 */ /* 0x000fe200078e0a02 */
[C---:B------:R-:W-:Y:S01]  /*2570*/  ISETP.GT.U32.AND P5, PT, R2.reuse, R62, PT ;  /* 0x0000003e0200720c */ /* 0x040fe20003fa4070 */
[----:B------:R-:W-:Y:S01]  /*2580*/  @!P0 IMAD.MOV R72, RZ, RZ, -R72 ;  /* 0x000000ffff488224 */ /* 0x000fe200078e0a48 */
[C---:B------:R-:W-:Y:S01]  /*2590*/  ISETP.GT.U32.AND P0, PT, R2.reuse, R32, PT ;  /* 0x000000200200720c */ /* 0x040fe20003f04070 */
[----:B------:R-:W-:Y:S01]  /*25a0*/  @!P6 IMAD.MOV R68, RZ, RZ, -R68 ;  /* 0x000000ffff44e224 */ /* 0x000fe200078e0a44 */
[----:B------:R-:W-:Y:S01]  /*25b0*/  ISETP.GT.U32.AND P6, PT, R2, R34, PT ;  /* 0x000000220200720c */ /* 0x000fe20003fc4070 */
[----:B------:R-:W-:Y:S01]  /*25c0*/  IMAD.HI.U32 R5, R4, R7, RZ ;  /* 0x0000000704057227 */ /* 0x000fe200078e00ff */
[----:B------:R-:W-:-:S03]  /*25d0*/  LOP3.LUT R19, R3, 0xac, RZ, 0xfc, !PT ;  /* 0x000000ac03137812 */ /* 0x000fc600078efcff */
[----:B------:R-:W-:Y:S01]  /*25e0*/  @!P3 IMAD.MOV R30, RZ, RZ, -R30 ;  /* 0x000000ffff1eb224 */ /* 0x000fe200078e0a1e */
[----:B------:R-:W-:Y:S01]  /*25f0*/  IABS R9, R19 ;  /* 0x0000001300097213 */ /* 0x000fe20000000000 */
[----:B------:R-:W-:Y:S01]  /*2600*/  IMAD.MOV R60, RZ, RZ, -R5 ;  /* 0x000000ffff3c7224 */ /* 0x000fe200078e0a05 */
[----:B------:R-:W-:Y:S01]  /*2610*/  ISETP.GT.U32.AND P3, PT, R2, R64, PT ;  /* 0x000000400200720c */ /* 0x000fe20003f64070 */
[----:B------:R-:W-:Y:S02]  /*2620*/  @!P5 IMAD.IADD R62, R62, 0x1, -R2 ;  /* 0x000000013e3ed824 */ /* 0x000fe400078e0a02 */
[----:B------:R-:W-:-:S03]  /*2630*/  IMAD.HI.U32 R5, R4, R9, RZ ;  /* 0x0000000904057227 */ /* 0x000fc600078e00ff */
[----:B------:R-:W-:Y:S01]  /*2640*/  ISETP.GT.U32.AND P5, PT, R2, R62, PT ;  /* 0x0000003e0200720c */ /* 0x000fe20003fa4070 */
[--C-:B------:R-:W-:Y:S01]  /*2650*/  @!P0 IMAD.IADD R32, R32, 0x1, -R2.reuse ;  /* 0x0000000120208824 */ /* 0x100fe200078e0a02 */
[----:B------:R-:W-:Y:S01]  /*2660*/  ISETP.GE.AND P0, PT, R23, RZ, PT ;  /* 0x000000ff1700720c */ /* 0x000fe20003f06270 */
[----:B------:R-:W-:Y:S01]  /*2670*/  @!P6 IMAD.IADD R34, R34, 0x1, -R2 ;  /* 0x000000012222e824 */ /* 0x000fe200078e0a02 */
[----:B------:R-:W-:Y:S01]  /*2680*/  LOP3.LUT R23, R3, 0x110, RZ, 0xfc, !PT ;  /* 0x0000011003177812 */ /* 0x000fe200078efcff */
[----:B------:R-:W-:Y:S02]  /*2690*/  IMAD.MOV R5, RZ, RZ, -R5 ;  /* 0x000000ffff057224 */ /* 0x000fe400078e0a05 */
[----:B------:R-:W-:Y:S01]  /*26a0*/  @!P1 IMAD.MOV R32, RZ, RZ, -R32 ;  /* 0x000000ffff209224 */ /* 0x000fe200078e0a20 */
[C---:B------:R-:W-:Y:S01]  /*26b0*/  ISETP.GT.U32.AND P1, PT, R2.reuse, R34, PT ;  /* 0x000000220200720c */ /* 0x040fe20003f24070 */
[----:B------:R-:W-:Y:S02]  /*26c0*/  IMAD R36, R2, R5, R9 ;  /* 0x0000000502247224 */ /* 0x000fe400078e0209 */
[--C-:B------:R-:W-:Y:S01]  /*26d0*/  @!P3 IMAD.IADD R64, R64, 0x1, -R2.reuse ;  /* 0x000000014040b824 */ /* 0x100fe200078e0a02 */
[----:B------:R-:W-:Y:S01]  /*26e0*/  ISETP.GE.AND P3, PT, R15, RZ, PT ;  /* 0x000000ff0f00720c */ /* 0x000fe20003f66270 */
[----:B------:R-:W-:Y:S01]  /*26f0*/  @!P5 IMAD.IADD R62, R62, 0x1, -R2 ;  /* 0x000000013e3ed824 */ /* 0x000fe200078e0a02 */
[C---:B------:R-:W-:Y:S01]  /*2700*/  ISETP.GT.U32.AND P5, PT, R2.reuse, R36, PT ;  /* 0x000000240200720c */ /* 0x040fe20003fa4070 */
[C---:B------:R-:W-:Y:S01]  /*2710*/  IMAD R60, R2.reuse, R60, R7 ;  /* 0x0000003c023c7224 */ /* 0x040fe200078e0207 */
[----:B------:R-:W-:Y:S01]  /*2720*/  LOP3.LUT R15, R3, 0xb0, RZ, 0xfc, !PT ;  /* 0x000000b0030f7812 */ /* 0x000fe200078efcff */
[----:B------:R-:W-:Y:S01]  /*2730*/  @!P2 IMAD.MOV R70, RZ, RZ, -R70 ;  /* 0x000000ffff46a224 */ /* 0x000fe200078e0a46 */
[----:B------:R-:W-:Y:S01]  /*2740*/  ISETP.GT.U32.AND P6, PT, R2, R64, PT ;  /* 0x000000400200720c */ /* 0x000fe20003fc4070 */
[----:B------:R-:W-:Y:S01]  /*2750*/  @!P4 IMAD.MOV R66, RZ, RZ, -R66 ;  /* 0x000000ffff42c224 */ /* 0x000fe200078e0a42 */
[----:B------:R-:W-:Y:S01]  /*2760*/  IABS R11, R15 ;  /* 0x0000000f000b7213 */ /* 0x000fe20000000000 */
[----:B------:R-:W-:Y:S01]  /*2770*/  @!P1 IMAD.IADD R34, R34, 0x1, -R2 ;  /* 0x0000000122229824 */ /* 0x000fe200078e0a02 */
[----:B------:R-:W-:-:S02]  /*2780*/  ISETP.GE.AND P1, PT, R17, RZ, PT ;  /* 0x000000ff1100720c */ /* 0x000fc40003f26270 */
[----:B------:R-:W-:Y:S01]  /*2790*/  LOP3.LUT R17, R3, 0xb8, RZ, 0xfc, !PT ;  /* 0x000000b803117812 */ /* 0x000fe200078efcff */
[----:B------:R-:W-:Y:S01]  /*27a0*/  IMAD.HI.U32 R5, R4, R11, RZ ;  /* 0x0000000b04057227 */ /* 0x000fe200078e00ff */
[----:B------:R-:W-:Y:S02]  /*27b0*/  ISETP.GE.AND P2, PT, R21, RZ, PT ;  /* 0x000000ff1500720c */ /* 0x000fe40003f46270 */
[----:B------:R-:W-:Y:S01]  /*27c0*/  IABS R9, R17 ;  /* 0x0000001100097213 */ /* 0x000fe20000000000 */
[--C-:B------:R-:W-:Y:S01]  /*27d0*/  @!P5 IMAD.IADD R36, R36, 0x1, -R2.reuse ;  /* 0x000000012424d824 */ /* 0x100fe200078e0a02 */
[----:B------:R-:W-:Y:S01]  /*27e0*/  LOP3.LUT R21, R3, 0xb4, RZ, 0xfc, !PT ;  /* 0x000000b403157812 */ /* 0x000fe200078efcff */
[----:B------:R-:W-:Y:S02]  /*27f0*/  IMAD.MOV R5, RZ, RZ, -R5 ;  /* 0x000000ffff057224 */ /* 0x000fe400078e0a05 */
[----:B------:R-:W-:Y:S01]  /*2800*/  @!P6 IMAD.IADD R64, R64, 0x1, -R2 ;  /* 0x000000014040e824 */ /* 0x000fe200078e0a02 */
[C---:B------:R-:W-:Y:S01]  /*2810*/  ISETP.GT.U32.AND P6, PT, R2.reuse, R60, PT ;  /* 0x0000003c0200720c */ /* 0x040fe20003fc4070 */
[C---:B------:R-:W-:Y:S01]  /*2820*/  IMAD R58, R2.reuse, R5, R11 ;  /* 0x00000005023a7224 */ /* 0x040fe200078e020b */
[----:B------:R-:W-:Y:S01]  /*2830*/  ISETP.GT.U32.AND P5, PT, R2, R36, PT ;  /* 0x000000240200720c */ /* 0x000fe20003fa4070 */
[----:B------:R-:W-:Y:S01]  /*2840*/  IMAD.HI.U32 R5, R4, R9, RZ ;  /* 0x0000000904057227 */ /* 0x000fe200078e00ff */
[----:B------:R-:W-:-:S02]  /*2850*/  IABS R13, R21 ;  /* 0x00000015000d7213 */ /* 0x000fc40000000000 */
[----:B------:R-:W-:Y:S01]  /*2860*/  LOP3.LUT R11, R3, 0xc0, RZ, 0xfc, !PT ;  /* 0x000000c0030b7812 */ /* 0x000fe200078efcff */
[----:B------:R-:W-:Y:S02]  /*2870*/  IMAD.MOV R5, RZ, RZ, -R5 ;  /* 0x000000ffff057224 */ /* 0x000fe400078e0a05 */
[----:B------:R-:W-:-:S04]  /*2880*/  IMAD.HI.U32 R7, R4, R13, RZ ;  /* 0x0000000d04077227 */ /* 0x000fc800078e00ff */
[----:B------:R-:W-:Y:S01]  /*2890*/  IMAD R38, R2, R5, R9 ;  /* 0x0000000502267224 */ /* 0x000fe200078e0209 */
[----:B------:R-:W-:Y:S01]  /*28a0*/  IABS R9, R11 ;  /* 0x0000000b00097213 */ /* 0x000fe20000000000 */
[----:B------:R-:W-:Y:S02]  /*28b0*/  IMAD.MOV R7, RZ, RZ, -R7 ;  /* 0x000000ffff077224 */ /* 0x000fe400078e0a07 */
[--C-:B------:R-:W-:Y:S01]  /*28c0*/  @!P6 IMAD.IADD R60, R60, 0x1, -R2.reuse ;  /* 0x000000013c3ce824 */ /* 0x100fe200078e0a02 */
[----:B------:R-:W-:Y:S01]  /*28d0*/  ISETP.GE.AND P6, PT, R19, RZ, PT ;  /* 0x000000ff1300720c */ /* 0x000fe20003fc6270 */
[----:B------:R-:W-:Y:S01]  /*28e0*/  @!P5 IMAD.IADD R36, R36, 0x1, -R2 ;  /* 0x000000012424d824 */ /* 0x000fe200078e0a02 */
[C---:B------:R-:W-:Y:S01]  /*28f0*/  ISETP.GT.U32.AND P5, PT, R2.reuse, R38, PT ;  /* 0x000000260200720c */ /* 0x040fe20003fa4070 */
[C---:B------:R-:W-:Y:S01]  /*2900*/  IMAD R56, R2.reuse, R7, R13 ;  /* 0x0000000702387224 */ /* 0x040fe200078e020d */
[----:B------:R-:W-:Y:S01]  /*2910*/  LOP3.LUT R19, R3, 0xbc, RZ, 0xfc, !PT ;  /* 0x000000bc03137812 */ /* 0x000fe200078efcff */
[----:B------:R-:W-:Y:S01]  /*2920*/  @!P2 IMAD.MOV R64, RZ, RZ, -R64 ;  /* 0x000000ffff40a224 */ /* 0x000fe200078e0a40 */
[C---:B------:R-:W-:Y:S01]  /*2930*/  ISETP.GT.U32.AND P2, PT, R2.reuse, R58, PT ;  /* 0x0000003a0200720c */ /* 0x040fe20003f44070 */
[----:B------:R-:W-:Y:S01]  /*2940*/  @!P3 IMAD.MOV R62, RZ, RZ, -R62 ;  /* 0x000000ffff3eb224 */ /* 0x000fe200078e0a3e */
[----:B------:R-:W-:Y:S01]  /*2950*/  IABS R7, R19 ;  /* 0x0000001300077213 */ /* 0x000fe20000000000 */
[----:B------:R-:W-:Y:S01]  /*2960*/  @!P0 IMAD.MOV R34, RZ, RZ, -R34 ;  /* 0x000000ffff228224 */ /* 0x000fe200078e0a22 */
[----:B------:R-:W-:-:S02]  /*2970*/  ISETP.GT.U32.AND P3, PT, R2, R56, PT ;  /* 0x000000380200720c */ /* 0x000fc40003f64070 */
[----:B------:R-:W-:Y:S01]  /*2980*/  ISETP.GT.U32.AND P4, PT, R2, R60, PT ;  /* 0x0000003c0200720c */ /* 0x000fe20003f84070 */
[----:B------:R-:W-:Y:S01]  /*2990*/  IMAD.HI.U32 R5, R4, R7, RZ ;  /* 0x0000000704057227 */ /* 0x000fe200078e00ff */
[----:B------:R-:W-:Y:S02]  /*29a0*/  LOP3.LUT R13, R3, 0xc4, RZ, 0xfc, !PT ;  /* 0x000000c4030d7812 */ /* 0x000fe400078efcff */
[----:B------:R-:W-:Y:S01]  /*29b0*/  ISETP.GE.AND P0, PT, R15, RZ, PT ;  /* 0x000000ff0f00720c */ /* 0x000fe20003f06270 */
[--C-:B------:R-:W-:Y:S01]  /*29c0*/  @!P5 IMAD.IADD R38, R38, 0x1, -R2.reuse ;  /* 0x000000012626d824 */ /* 0x100fe200078e0a02 */
[----:B------:R-:W-:Y:S01]  /*29d0*/  LOP3.LUT R15, R3, 0xc8, RZ, 0xfc, !PT ;  /* 0x000000c8030f7812 */ /* 0x000fe200078efcff */
[----:B------:R-:W-:Y:S02]  /*29e0*/  IMAD.MOV R5, RZ, RZ, -R5 ;  /* 0x000000ffff057224 */ /* 0x000fe400078e0a05 */
[--C-:B------:R-:W-:Y:S01]  /*29f0*/  @!P2 IMAD.IADD R58, R58, 0x1, -R2.reuse ;  /* 0x000000013a3aa824 */ /* 0x100fe200078e0a02 */
[C---:B------:R-:W-:Y:S01]  /*2a00*/  ISETP.GT.U32.AND P5, PT, R2.reuse, R38, PT ;  /* 0x000000260200720c */ /* 0x040fe20003fa4070 */
[----:B------:R-:W-:Y:S01]  /*2a10*/  IMAD R54, R2, R5, R7 ;  /* 0x0000000502367224 */ /* 0x000fe200078e0207 */
[----:B------:R-:W-:Y:S01]  /*2a20*/  IABS R7, R13 ;  /* 0x0000000d00077213 */ /* 0x000fe20000000000 */
[----:B------:R-:W-:Y:S01]  /*2a30*/  @!P3 IMAD.IADD R56, R56, 0x1, -R2 ;  /* 0x000000013838b824 */ /* 0x000fe200078e0a02 */
[----:B------:R-:W-:Y:S01]  /*2a40*/  ISETP.GT.U32.AND P3, PT, R2, R58, PT ;  /* 0x0000003a0200720c */ /* 0x000fe20003f64070 */
[----:B------:R-:W-:Y:S01]  /*2a50*/  IMAD.HI.U32 R5, R4, R9, RZ ;  /* 0x0000000904057227 */ /* 0x000fe200078e00ff */
[----:B------:R-:W-:-:S02]  /*2a60*/  ISETP.GE.AND P2, PT, R17, RZ, PT ;  /* 0x000000ff1100720c */ /* 0x000fc40003f46270 */
[----:B------:R-:W-:Y:S01]  /*2a70*/  LOP3.LUT R17, R3, 0xcc, RZ, 0xfc, !PT ;  /* 0x000000cc03117812 */ /* 0x000fe200078efcff */
[----:B------:R-:W-:Y:S02]  /*2a80*/  IMAD.MOV R5, RZ, RZ, -R5 ;  /* 0x000000ffff057224 */ /* 0x000fe400078e0a05 */
[--C-:B------:R-:W-:Y:S01]  /*2a90*/  @!P4 IMAD.IADD R60, R60, 0x1, -R2.reuse ;  /* 0x000000013c3cc824 */ /* 0x100fe200078e0a02 */
[----:B------:R-:W-:Y:S01]  /*2aa0*/  ISETP.GE.AND P4, PT, R21, RZ, PT ;  /* 0x000000ff1500720c */ /* 0x000fe20003f86270 */
[----:B------:R-:W-:Y:S01]  /*2ab0*/  IMAD R52, R2, R5, R9 ;  /* 0x0000000502347224 */ /* 0x000fe200078e0209 */
[----:B------:R-:W-:Y:S01]  /*2ac0*/  IABS R9, R15 ;  /* 0x0000000f00097213 */ /* 0x000fe20000000000 */
[--C-:B------:R-:W-:Y:S01]  /*2ad0*/  @!P5 IMAD.IADD R38, R38, 0x1, -R2.reuse ;  /* 0x000000012626d824 */ /* 0x100fe200078e0a02 */
[----:B------:R-:W-:Y:S01]  /*2ae0*/  LOP3.LUT R21, R3, 0xe8, RZ, 0xfc, !PT ;  /* 0x000000e803157812 */ /* 0x000fe200078efcff */
[----:B------:R-:W-:Y:S01]  /*2af0*/  @!P3 IMAD.IADD R58, R58, 0x1, -R2 ;  /* 0x000000013a3ab824 */ /* 0x000fe200078e0a02 */
[C---:B------:R-:W-:Y:S01]  /*2b00*/  ISETP.GT.U32.AND P5, PT, R2.reuse, R52, PT ;  /* 0x000000340200720c */ /* 0x040fe20003fa4070 */
[----:B------:R-:W-:Y:S01]  /*2b10*/  @!P1 IMAD.MOV R60, RZ, RZ, -R60 ;  /* 0x000000ffff3c9224 */ /* 0x000fe200078e0a3c */
[----:B------:R-:W-:Y:S01]  /*2b20*/  ISETP.GT.U32.AND P3, PT, R2, R54, PT ;  /* 0x000000360200720c */ /* 0x000fe20003f64070 */
[----:B------:R-:W-:Y:S01]  /*2b30*/  IMAD.HI.U32 R5, R4, R7, RZ ;  /* 0x0000000704057227 */ /* 0x000fe200078e00ff */
[----:B------:R-:W-:-:S03]  /*2b40*/  ISETP.GT.U32.AND P1, PT, R2, R56, PT ;  /* 0x000000380200720c */ /* 0x000fc60003f24070 */
[----:B------:R-:W-:Y:S02]  /*2b50*/  IMAD.MOV R5, RZ, RZ, -R5 ;  /* 0x000000ffff057224 */ /* 0x000fe400078e0a05 */
[----:B------:R-:W-:Y:S02]  /*2b60*/  @!P0 IMAD.MOV R58, RZ, RZ, -R58 ;  /* 0x000000ffff3a8224 */ /* 0x000fe400078e0a3a */
[----:B------:R-:W-:Y:S02]  /*2b70*/  IMAD R40, R2, R5, R7 ;  /* 0x0000000502287224 */ /* 0x000fe400078e0207 */
[--C-:B------:R-:W-:Y:S02]  /*2b80*/  @!P5 IMAD.IADD R52, R52, 0x1, -R2.reuse ;  /* 0x000000013434d824 */ /* 0x100fe400078e0a02 */
[--C-:B------:R-:W-:Y:S01]  /*2b90*/  @!P3 IMAD.IADD R54, R54, 0x1, -R2.reuse ;  /* 0x000000013636b824 */ /* 0x100fe200078e0a02 */
[----:B------:R-:W-:Y:S01]  /*2ba0*/  ISETP.GE.AND P3, PT, R13, RZ, PT ;  /* 0x000000ff0d00720c */ /* 0x000fe20003f66270 */
[----:B------:R-:W-:Y:S01]  /*2bb0*/  @!P1 IMAD.IADD R56, R56, 0x1, -R2 ;  /* 0x0000000138389824 */ /* 0x000fe200078e0a02 */
[----:B------:R-:W-:Y:S01]  /*2bc0*/  ISETP.GT.U32.AND P5, PT, R2, R52, PT ;  /* 0x000000340200720c */ /* 0x000fe20003fa4070 */
[----:B------:R-:W-:Y:S01]  /*2bd0*/  IMAD.HI.U32 R5, R4, R9, RZ ;  /* 0x0000000904057227 */ /* 0x000fe200078e00ff */
[----:B------:R-:W-:-:S02]  /*2be0*/  ISETP.GE.AND P1, PT, R11, RZ, PT ;  /* 0x000000ff0b00720c */ /* 0x000fc40003f26270 */
[----:B------:R-:W-:Y:S01]  /*2bf0*/  IABS R11, R17 ;  /* 0x00000011000b7213 */ /* 0x000fe20000000000 */
[----:B------:R-:W-:Y:S01]  /*2c00*/  @!P6 IMAD.MOV R36, RZ, RZ, -R36 ;  /* 0x000000ffff24e224 */ /* 0x000fe200078e0a24 */
[----:B------:R-:W-:Y:S01]  /*2c10*/  ISETP.GT.U32.AND P0, PT, R2, R54, PT ;  /* 0x000000360200720c */ /* 0x000fe20003f04070 */
[----:B------:R-:W-:Y:S01]  /*2c20*/  IMAD.MOV R5, RZ, RZ, -R5 ;  /* 0x000000ffff057224 */ /* 0x000fe200078e0a05 */
[----:B------:R-:W-:Y:S01]  /*2c30*/  ISETP.GE.AND P6, PT, R19, RZ, PT ;  /* 0x000000ff1300720c */ /* 0x000fe20003fc6270 */
[----:B------:R-:W-:Y:S01]  /*2c40*/  IMAD.HI.U32 R7, R4, R11, RZ ;  /* 0x0000000b04077227 */ /* 0x000fe200078e00ff */
[----:B------:R-:W-:-:S03]  /*2c50*/  LOP3.LUT R19, R3, 0xe4, RZ, 0xfc, !PT ;  /* 0x000000e403137812 */ /* 0x000fc600078efcff */
[----:B------:R-:W-:Y:S01]  /*2c60*/  @!P4 IMAD.MOV R56, RZ, RZ, -R56 ;  /* 0x000000ffff38c224 */ /* 0x000fe200078e0a38 */
[C---:B------:R-:W-:Y:S01]  /*2c70*/  ISETP.GT.U32.AND P4, PT, R2.reuse, R40, PT ;  /* 0x000000280200720c */ /* 0x040fe20003f84070 */
[----:B------:R-:W-:Y:S02]  /*2c80*/  IMAD R50, R2, R5, R9 ;  /* 0x0000000502327224 */ /* 0x000fe400078e0209 */
[----:B------:R-:W-:Y:S02]  /*2c90*/  IMAD.MOV R7, RZ, RZ, -R7 ;  /* 0x000000ffff077224 */ /* 0x000fe400078e0a07 */
[--C-:B------:R-:W-:Y:S01]  /*2ca0*/  @!P5 IMAD.IADD R52, R52, 0x1, -R2.reuse ;  /* 0x000000013434d824 */ /* 0x100fe200078e0a02 */
[----:B------:R-:W-:Y:S01]  /*2cb0*/  ISETP.GT.U32.AND P5, PT, R2, R50, PT ;  /* 0x000000320200720c */ /* 0x000fe20003fa4070 */
[----:B------:R-:W-:Y:S01]  /*2cc0*/  @!P0 IMAD.IADD R54, R54, 0x1, -R2 ;  /* 0x0000000136368824 */ /* 0x000fe200078e0a02 */
[----:B------:R-:W-:Y:S01]  /*2cd0*/  ISETP.GE.AND P0, PT, R17, RZ, PT ;  /* 0x000000ff1100720c */ /* 0x000fe20003f06270 */
[C---:B------:R-:W-:Y:S01]  /*2ce0*/  IMAD R48, R2.reuse, R7, R11 ;  /* 0x0000000702307224 */ /* 0x040fe200078e020b */
[C---:B------:R-:W-:Y:S01]  /*2cf0*/  LOP3.LUT R17, R3.reuse, 0xd8, RZ, 0xfc, !PT ;  /* 0x000000d803117812 */ /* 0x040fe200078efcff */
[----:B------:R-:W-:Y:S01]  /*2d00*/  @!P6 IMAD.MOV R54, RZ, RZ, -R54 ;  /* 0x000000ffff36e224 */ /* 0x000fe200078e0a36 */
[----:B------:R-:W-:Y:S01]  /*2d10*/  LOP3.LUT R7, R3, 0xd4, RZ, 0xfc, !PT ;  /* 0x000000d403077812 */ /* 0x000fe200078efcff */
[----:B------:R-:W-:Y:S01]  /*2d20*/  @!P2 IMAD.MOV R38, RZ, RZ, -R38 ;  /* 0x000000ffff26a224 */ /* 0x000fe200078e0a26 */
[----:B------:R-:W-:Y:S01]  /*2d30*/  ISETP.GT.U32.AND P6, PT, R2, R48, PT ;  /* 0x000000300200720c */ /* 0x000fe20003fc4070 */
[----:B------:R-:W-:Y:S01]  /*2d40*/  @!P4 IMAD.IADD R40, R40, 0x1, -R2 ;  /* 0x000000012828c824 */ /* 0x000fe200078e0a02 */
[----:B------:R-:W-:Y:S01]  /*2d50*/  ISETP.GE.AND P2, PT, R15, RZ, PT ;  /* 0x000000ff0f00720c */ /* 0x000fe20003f46270 */
[----:B------:R-:W-:Y:S01]  /*2d60*/  @!P1 IMAD.MOV R52, RZ, RZ, -R52 ;  /* 0x000000ffff349224 */ /* 0x000fe200078e0a34 */
[----:B------:R-:W-:Y:S01]  /*2d70*/  LOP3.LUT R15, R3, 0xd0, RZ, 0xfc, !PT ;  /* 0x000000d0030f7812 */ /* 0x000fe200078efcff */
[----:B------:R-:W-:Y:S01]  /*2d80*/  @!P5 IMAD.IADD R50, R50, 0x1, -R2 ;  /* 0x000000013232d824 */ /* 0x000fe200078e0a02 */
[----:B------:R-:W-:-:S02]  /*2d90*/  ISETP.GT.U32.AND P4, PT, R2, R40, PT ;  /* 0x000000280200720c */ /* 0x000fc40003f84070 */
[----:B------:R-:W-:Y:S02]  /*2da0*/  IABS R9, R15 ;  /* 0x0000000f00097213 */ /* 0x000fe40000000000 */
[----:B------:R-:W-:Y:S02]  /*2db0*/  ISETP.GT.U32.AND P5, PT, R2, R50, PT ;  /* 0x000000320200720c */ /* 0x000fe40003fa4070 */
[----:B------:R-:W-:Y:S01]  /*2dc0*/  IABS R13, R17 ;  /* 0x00000011000d7213 */ /* 0x000fe20000000000 */
[----:B------:R-:W-:Y:S01]  /*2dd0*/  IMAD.HI.U32 R5, R4, R9, RZ ;  /* 0x0000000904057227 */ /* 0x000fe200078e00ff */
[----:B------:R-:W-:Y:S02]  /*2de0*/  IABS R11, R7 ;  /* 0x00000007000b7213 */ /* 0x000fe40000000000 */
[----:B------:R-:W-:Y:S01]  /*2df0*/  ISETP.GE.AND P1, PT, R15, RZ, PT ;  /* 0x000000ff0f00720c */ /* 0x000fe20003f26270 */
[----:B------:R-:W-:Y:S01]  /*2e00*/  @!P6 IMAD.IADD R48, R48, 0x1, -R2 ;  /* 0x000000013030e824 */ /* 0x000fe200078e0a02 */
[----:B------:R-:W-:Y:S01]  /*2e10*/  IABS R15, R21 ;  /* 0x00000015000f7213 */ /* 0x000fe20000000000 */
[----:B------:R-:W-:-:S02]  /*2e20*/  IMAD.MOV R42, RZ, RZ, -R5 ;  /* 0x000000ffff2a7224 */ /* 0x000fc400078e0a05 */
[----:B------:R-:W-:Y:S01]  /*2e30*/  @!P4 IMAD.IADD R40, R40, 0x1, -R2 ;  /* 0x000000012828c824 */ /* 0x000fe200078e0a02 */
[C---:B------:R-:W-:Y:S01]  /*2e40*/  ISETP.GT.U32.AND P6, PT, R2.reuse, R48, PT ;  /* 0x000000300200720c */ /* 0x040fe20003fc4070 */
[----:B------:R-:W-:Y:S01]  /*2e50*/  IMAD R42, R2, R42, R9 ;  /* 0x0000002a022a7224 */ /* 0x000fe200078e0209 */
[----:B------:R-:W-:Y:S01]  /*2e60*/  ISETP.GE.AND P4, PT, R7, RZ, PT ;  /* 0x000000ff0700720c */ /* 0x000fe20003f86270 */
[----:B------:R-:W-:-:S04]  /*2e70*/  IMAD.HI.U32 R7, R4, R13, RZ ;  /* 0x0000000d04077227 */ /* 0x000fc800078e00ff */
[----:B------:R-:W-:Y:S01]  /*2e80*/  @!P5 IMAD.IADD R50, R50, 0x1, -R2 ;  /* 0x000000013232d824 */ /* 0x000fe200078e0a02 */
[----:B------:R-:W-:Y:S01]  /*2e90*/  ISETP.GT.U32.AND P5, PT, R2, R42, PT ;  /* 0x0000002a0200720c */ /* 0x000fe20003fa4070 */
[----:B------:R-:W-:Y:S02]  /*2ea0*/  IMAD.MOV R7, RZ, RZ, -R7 ;  /* 0x000000ffff077224 */ /* 0x000fe400078e0a07 */
[----:B------:R-:W-:-:S04]  /*2eb0*/  IMAD.HI.U32 R5, R4, R11, RZ ;  /* 0x0000000b04057227 */ /* 0x000fc800078e00ff */
[----:B------:R-:W-:Y:S01]  /*2ec0*/  IMAD R44, R2, R7, R13 ;  /* 0x00000007022c7224 */ /* 0x000fe200078e020d */
[----:B------:R-:W-:Y:S01]  /*2ed0*/  IABS R13, R19 ;  /* 0x00000013000d7213 */ /* 0x000fe20000000000 */
[----:B------:R-:W-:Y:S02]  /*2ee0*/  @!P6 IMAD.IADD R48, R48, 0x1, -R2 ;  /* 0x000000013030e824 */ /* 0x000fe400078e0a02 */
[----:B------:R-:W-:Y:S01]  /*2ef0*/  @!P3 IMAD.MOV R40, RZ, RZ, -R40 ;  /* 0x000000ffff28b224 */ /* 0x000fe200078e0a28 */
[----:B------:R-:W-:Y:S01]  /*2f00*/  ISETP.GE.AND P3, PT, R17, RZ, PT ;  /* 0x000000ff1100720c */ /* 0x000fe20003f66270 */
[----:B------:R-:W-:Y:S01]  /*2f10*/  @!P0 IMAD.MOV R48, RZ, RZ, -R48 ;  /* 0x000000ffff308224 */ /* 0x000fe200078e0a30 */
[----:B------:R-:W-:Y:S01]  /*2f20*/  ISETP.GT.U32.AND P0, PT, R2, R44, PT ;  /* 0x0000002c0200720c */ /* 0x000fe20003f04070 */
[----:B------:R-:W-:Y:S01]  /*2f30*/  IMAD.MOV R5, RZ, RZ, -R5 ;  /* 0x000000ffff057224 */ /* 0x000fe200078e0a05 */
[----:B------:R-:W-:Y:S01]  /*2f40*/  LOP3.LUT R17, R3, 0xe0, RZ, 0xfc, !PT ;  /* 0x000000e003117812 */ /* 0x000fe200078efcff */
[----:B------:R-:W-:-:S02]  /*2f50*/  @!P5 IMAD.IADD R42, R42, 0x1, -R2 ;  /* 0x000000012a2ad824 */ /* 0x000fc400078e0a02 */
[C---:B------:R-:W-:Y:S01]  /*2f60*/  IMAD R46, R2.reuse, R5, R11 ;  /* 0x00000005022e7224 */ /* 0x040fe200078e020b */
[----:B------:R-:W-:Y:S01]  /*2f70*/  IABS R11, R17 ;  /* 0x00000011000b7213 */ /* 0x000fe20000000000 */
[----:B------:R-:W-:Y:S01]  /*2f80*/  @!P2 IMAD.MOV R50, RZ, RZ, -R50 ;  /* 0x000000ffff32a224 */ /* 0x000fe200078e0a32 */
[C---:B------:R-:W-:Y:S02]  /*2f90*/  ISETP.GT.U32.AND P5, PT, R2.reuse, R42, PT ;  /* 0x0000002a0200720c */ /* 0x040fe40003fa4070 */
[----:B------:R-:W-:Y:S01]  /*2fa0*/  ISETP.GT.U32.AND P2, PT, R2, R46, PT ;  /* 0x0000002e0200720c */ /* 0x000fe20003f44070 */
[----:B------:R-:W-:Y:S01]  /*2fb0*/  IMAD.HI.U32 R7, R4, R11, RZ ;  /* 0x0000000b04077227 */ /* 0x000fe200078e00ff */
[----:B------:R-:W-:-:S03]  /*2fc0*/  LOP3.LUT R5, R3, 0xdc, RZ, 0xfc, !PT ;  /* 0x000000dc03057812 */ /* 0x000fc600078efcff */
[--C-:B------:R-:W-:Y:S01]  /*2fd0*/  @!P0 IMAD.IADD R44, R44, 0x1, -R2.reuse ;  /* 0x000000012c2c8824 */ /* 0x100fe200078e0a02 */
[----:B------:R-:W-:Y:S01]  /*2fe0*/  IABS R9, R5 ;  /* 0x0000000500097213 */ /* 0x000fe20000000000 */
[----:B------:R-:W-:Y:S01]  /*2ff0*/  IMAD.MOV R7, RZ, RZ, -R7 ;  /* 0x000000ffff077224 */ /* 0x000fe200078e0a07 */
[----:B------:R-:W-:Y:S02]  /*3000*/  ISETP.GE.AND P6, PT, R5, RZ, PT ;  /* 0x000000ff0500720c */ /* 0x000fe40003fc6270 */
[----:B------:R-:W-:Y:S01]  /*3010*/  ISETP.GT.U32.AND P0, PT, R2, R44, PT ;  /* 0x0000002c0200720c */ /* 0x000fe20003f04070 */
[----:B------:R-:W-:Y:S01]  /*3020*/  @!P5 IMAD.IADD R42, R42, 0x1, -R2 ;  /* 0x000000012a2ad824 */ /* 0x000fe200078e0a02 */
[----:B------:R-:W-:Y:S01]  /*3030*/  ISETP.GE.AND P5, PT, R17, RZ, PT ;  /* 0x000000ff1100720c */ /* 0x000fe20003fa6270 */
[----:B------:R-:W-:Y:S01]  /*3040*/  IMAD R146, R2, R7, R11 ;  /* 0x0000000702927224 */ /* 0x000fe200078e020b */
[----:B------:R-:W-:Y:S01]  /*3050*/  LOP3.LUT R17, R3, 0xf4, RZ, 0xfc, !PT ;  /* 0x000000f403117812 */ /* 0x000fe200078efcff */
[----:B------:R-:W-:-:S03]  /*3060*/  IMAD.HI.U32 R5, R4, R9, RZ ;  /* 0x0000000904057227 */ /* 0x000fc600078e00ff */
[----:B------:R-:W-:Y:S01]  /*3070*/  IABS R11, R17 ;  /* 0x00000011000b7213 */ /* 0x000fe20000000000 */
[----:B------:R-:W-:-:S04]  /*3080*/  IMAD.HI.U32 R7, R4, R15, RZ ;  /* 0x0000000f04077227 */ /* 0x000fc800078e00ff */
[----:B------:R-:W-:Y:S02]  /*3090*/  @!P2 IMAD.IADD R46, R46, 0x1, -R2 ;  /* 0x000000012e2ea824 */ /* 0x000fe400078e0a02 */
[----:B------:R-:W-:Y:S01]  /*30a0*/  @!P1 IMAD.MOV R42, RZ, RZ, -R42 ;  /* 0x000000ffff2a9224 */ /* 0x000fe200078e0a2a */
[C---:B------:R-:W-:Y:S01]  /*30b0*/  ISETP.GT.U32.AND P1, PT, R2.reuse, R146, PT ;  /* 0x000000920200720c */ /* 0x040fe20003f24070 */
[----:B------:R-:W-:Y:S01]  /*30c0*/  IMAD.MOV R144, RZ, RZ, -R5 ;  /* 0x000000ffff907224 */ /* 0x000fe200078e0a05 */
[----:B------:R-:W-:Y:S01]  /*30d0*/  ISETP.GT.U32.AND P2, PT, R2, R46, PT ;  /* 0x0000002e0200720c */ /* 0x000fe20003f44070 */
[----:B------:R-:W-:-:S04]  /*30e0*/  IMAD.HI.U32 R5, R4, R13, RZ ;  /* 0x0000000d04057227 */ /* 0x000fc800078e00ff */
[----:B------:R-:W-:Y:S02]  /*30f0*/  IMAD.MOV R7, RZ, RZ, -R7 ;  /* 0x000000ffff077224 */ /* 0x000fe400078e0a07 */
[----:B------:R-:W-:Y:S02]  /*3100*/  IMAD.MOV R5, RZ, RZ, -R5 ;  /* 0x000000ffff057224 */ /* 0x000fe400078e0a05 */
[----:B------:R-:W-:Y:S01]  /*3110*/  IMAD R150, R2, R7, R15 ;  /* 0x0000000702967224 */ /* 0x000fe200078e020f */
[C---:B------:R-:W-:Y:S01]  /*3120*/  LOP3.LUT R15, R3.reuse, 0xf0, RZ, 0xfc, !PT ;  /* 0x000000f0030f7812 */ /* 0x040fe200078efcff */
[----:B------:R-:W-:Y:S02]  /*3130*/  @!P0 IMAD.IADD R44, R44, 0x1, -R2 ;  /* 0x000000012c2c8824 */ /* 0x000fe400078e0a02 */
[C---:B------:R-:W-:Y:S01]  /*3140*/  IMAD R148, R2.reuse, R5, R13 ;  /* 0x0000000502947224 */ /* 0x040fe200078e020d */
[----:B------:R-:W-:Y:S01]  /*3150*/  LOP3.LUT R13, R3, 0xec, RZ, 0xfc, !PT ;  /* 0x000000ec030d7812 */ /* 0x000fe200078efcff */
[----:B------:R-:W-:Y:S01]  /*3160*/  @!P3 IMAD.MOV R44, RZ, RZ, -R44 ;  /* 0x000000ffff2cb224 */ /* 0x000fe200078e0a2c */
[C---:B------:R-:W-:Y:S01]  /*3170*/  ISETP.GT.U32.AND P3, PT, R2.reuse, R150, PT ;  /* 0x000000960200720c */ /* 0x040fe20003f64070 */
[----:B------:R-:W-:Y:S01]  /*3180*/  IMAD R144, R2, R144, R9 ;  /* 0x0000009002907224 */ /* 0x000fe200078e0209 */
[----:B------:R-:W-:Y:S01]  /*3190*/  IABS R7, R13 ;  /* 0x0000000d00077213 */ /* 0x000fe20000000000 */
[--C-:B------:R-:W-:Y:S01]  /*31a0*/  @!P1 IMAD.IADD R146, R146, 0x1, -R2.reuse ;  /* 0x0000000192929824 */ /* 0x100fe200078e0a02 */
[----:B------:R-:W-:Y:S01]  /*31b0*/  ISETP.GT.U32.AND P0, PT, R2, R148, PT ;  /* 0x000000940200720c */ /* 0x000fe20003f04070 */
[----:B------:R-:W-:Y:S01]  /*31c0*/  @!P2 IMAD.IADD R46, R46, 0x1, -R2 ;  /* 0x000000012e2ea824 */ /* 0x000fe200078e0a02 */
[----:B------:R-:W-:Y:S01]  /*31d0*/  ISETP.GT.U32.AND P2, PT, R2, R144, PT ;  /* 0x000000900200720c */ /* 0x000fe20003f44070 */
[----:B------:R-:W-:Y:S01]  /*31e0*/  IMAD.HI.U32 R5, R4, R7, RZ ;  /* 0x0000000704057227 */ /* 0x000fe200078e00ff */
[----:B------:R-:W-:-:S02]  /*31f0*/  ISETP.GT.U32.AND P1, PT, R2, R146, PT ;  /* 0x000000920200720c */ /* 0x000fc40003f24070 */
[----:B------:R-:W-:Y:S01]  /*3200*/  IABS R9, R15 ;  /* 0x0000000f00097213 */ /* 0x000fe20000000000 */
[----:B------:R-:W-:Y:S02]  /*3210*/  IMAD.MOV R5, RZ, RZ, -R5 ;  /* 0x000000ffff057224 */ /* 0x000fe400078e0a05 */
[----:B------:R-:W-:Y:S02]  /*3220*/  @!P3 IMAD.IADD R150, R150, 0x1, -R2 ;  /* 0x000000019696b824 */ /* 0x000fe400078e0a02 */
[----:B------:R-:W-:Y:S02]  /*3230*/  IMAD R152, R2, R5, R7 ;  /* 0x0000000502987224 */ /* 0x000fe400078e0207 */
[----:B------:R-:W-:Y:S01]  /*3240*/  IMAD.HI.U32 R5, R4, R9, RZ ;  /* 0x0000000904057227 */ /* 0x000fe200078e00ff */
[----:B------:R-:W-:-:S03]  /*3250*/  ISETP.GT.U32.AND P3, PT, R2, R150, PT ;  /* 0x000000960200720c */ /* 0x000fc60003f64070 */
[--C-:B------:R-:W-:Y:S02]  /*3260*/  @!P2 IMAD.IADD R144, R144, 0x1, -R2.reuse ;  /* 0x000000019090a824 */ /* 0x100fe400078e0a02 */
[--C-:B------:R-:W-:Y:S01]  /*3270*/  @!P1 IMAD.IADD R146, R146, 0x1, -R2.reuse ;  /* 0x0000000192929824 */ /* 0x100fe200078e0a02 */
[C---:B------:R-:W-:Y:S01]  /*3280*/  ISETP.GT.U32.AND P1, PT, R2.reuse, R152, PT ;  /* 0x000000980200720c */ /* 0x040fe20003f24070 */
[----:B------:R-:W-:Y:S01]  /*3290*/  IMAD.MOV R5, RZ, RZ, -R5 ;  /* 0x000000ffff057224 */ /* 0x000fe200078e0a05 */
[----:B------:R-:W-:Y:S01]  /*32a0*/  ISETP.GT.U32.AND P2, PT, R2, R144, PT ;  /* 0x000000900200720c */ /* 0x000fe20003f44070 */
[--C-:B------:R-:W-:Y:S02]  /*32b0*/  @!P0 IMAD.IADD R148, R148, 0x1, -R2.reuse ;  /* 0x0000000194948824 */ /* 0x100fe400078e0a02 */
[----:B------:R-:W-:Y:S01]  /*32c0*/  IMAD R154, R2, R5, R9 ;  /* 0x00000005029a7224 */ /* 0x000fe200078e0209 */
[----:B------:R-:W-:Y:S01]  /*32d0*/  LOP3.LUT R5, R3, 0xf8, RZ, 0xfc, !PT ;  /* 0x000000f803057812 */ /* 0x000fe200078efcff */
[----:B------:R-:W-:Y:S01]  /*32e0*/  @!P3 IMAD.IADD R150, R150, 0x1, -R2 ;  /* 0x000000019696b824 */ /* 0x000fe200078e0a02 */
[C---:B------:R-:W-:Y:S01]  /*32f0*/  ISETP.GT.U32.AND P0, PT, R2.reuse, R148, PT ;  /* 0x000000940200720c */ /* 0x040fe20003f04070 */
[----:B------:R-:W-:Y:S01]  /*3300*/  @!P4 IMAD.MOV R46, RZ, RZ, -R46 ;  /* 0x000000ffff2ec224 */ /* 0x000fe200078e0a2e */
[----:B------:R-:W-:Y:S01]  /*3310*/  ISETP.GT.U32.AND P3, PT, R2, R154, PT ;  /* 0x0000009a0200720c */ /* 0x000fe20003f64070 */
[----:B------:R-:W-:Y:S01]  /*3320*/  IMAD.HI.U32 R7, R4, R11, RZ ;  /* 0x0000000b04077227 */ /* 0x000fe200078e00ff */
[----:B------:R-:W-:-:S02]  /*3330*/  ISETP.GE.AND P4, PT, R19, RZ, PT ;  /* 0x000000ff1300720c */ /* 0x000fc40003f86270 */
[----:B------:R-:W-:Y:S01]  /*3340*/  IABS R9, R5 ;  /* 0x0000000500097213 */ /* 0x000fe20000000000 */
[--C-:B------:R-:W-:Y:S01]  /*3350*/  @!P1 IMAD.IADD R152, R152, 0x1, -R2.reuse ;  /* 0x0000000198989824 */ /* 0x100fe200078e0a02 */
[----:B------:R-:W-:Y:S01]  /*3360*/  LOP3.LUT R19, R3, 0x104, RZ, 0xfc, !PT ;  /* 0x0000010403137812 */ /* 0x000fe200078efcff */
[--C-:B------:R-:W-:Y:S01]  /*3370*/  @!P2 IMAD.IADD R144, R144, 0x1, -R2.reuse ;  /* 0x000000019090a824 */ /* 0x100fe200078e0a02 */
[----:B------:R-:W-:Y:S01]  /*3380*/  ISETP.GE.AND P2, PT, R21, RZ, PT ;  /* 0x000000ff1500720c */ /* 0x000fe20003f46270 */
[----:B------:R-:W-:Y:S01]  /*3390*/  IMAD.MOV R7, RZ, RZ, -R7 ;  /* 0x000000ffff077224 */ /* 0x000fe200078e0a07 */
[----:B------:R-:W-:Y:S01]  /*33a0*/  ISETP.GT.U32.AND P1, PT, R2, R152, PT ;  /* 0x000000980200720c */ /* 0x000fe20003f24070 */
[--C-:B------:R-:W-:Y:S01]  /*33b0*/  @!P0 IMAD.IADD R148, R148, 0x1, -R2.reuse ;  /* 0x0000000194948824 */ /* 0x100fe200078e0a02 */
[----:B------:R-:W-:Y:S01]  /*33c0*/  ISETP.GE.AND P0, PT, R17, RZ, PT ;  /* 0x000000ff1100720c */ /* 0x000fe20003f06270 */
[----:B------:R-:W-:Y:S01]  /*33d0*/  IMAD R160, R2, R7, R11 ;  /* 0x0000000702a07224 */ /* 0x000fe200078e020b */
[C---:B------:R-:W-:Y:S01]  /*33e0*/  LOP3.LUT R7, R3.reuse, 0xfc, RZ, 0xfc, !PT ;  /* 0x000000fc03077812 */ /* 0x040fe200078efcff */
[----:B------:R-:W-:Y:S01]  /*33f0*/  @!P3 IMAD.IADD R154, R154, 0x1, -R2 ;  /* 0x000000019a9ab824 */ /* 0x000fe200078e0a02 */
[----:B------:R-:W-:Y:S01]  /*3400*/  LOP3.LUT R17, R3, 0x100, RZ, 0xfc, !PT ;  /* 0x0000010003117812 */ /* 0x000fe200078efcff */
[----:B------:R-:W-:Y:S01]  /*3410*/  @!P4 IMAD.MOV R148, RZ, RZ, -R148 ;  /* 0x000000ffff94c224 */ /* 0x000fe200078e0a94 */
[----:B------:R-:W-:Y:S01]  /*3420*/  ISETP.GE.AND P4, PT, R5, RZ, PT ;  /* 0x000000ff0500720c */ /* 0x000fe20003f86270 */
[----:B------:R-:W-:Y:S01]  /*3430*/  IMAD.HI.U32 R5, R4, R9, RZ ;  /* 0x0000000904057227 */ /* 0x000fe200078e00ff */
[----:B------:R-:W-:-:S02]  /*3440*/  IABS R11, R7 ;  /* 0x00000007000b7213 */ /* 0x000fc40000000000 */
[----:B------:R-:W-:Y:S01]  /*3450*/  ISETP.GT.U32.AND P3, PT, R2, R154, PT ;  /* 0x0000009a0200720c */ /* 0x000fe20003f64070 */
[----:B------:R-:W-:Y:S01]  /*3460*/  @!P6 IMAD.MOV R144, RZ, RZ, -R144 ;  /* 0x000000ffff90e224 */ /* 0x000fe200078e0a90 */
[----:B------:R-:W-:Y:S01]  /*3470*/  ISETP.GE.AND P6, PT, R13, RZ, PT ;  /* 0x000000ff0d00720c */ /* 0x000fe20003fc6270 */
[----:B------:R-:W-:Y:S01]  /*3480*/  @!P2 IMAD.MOV R150, RZ, RZ, -R150 ;  /* 0x000000ffff96a224 */ /* 0x000fe200078e0a96 */
[----:B------:R-:W-:Y:S01]  /*3490*/  ISETP.GE.AND P2, PT, R7, RZ, PT ;  /* 0x000000ff0700720c */ /* 0x000fe20003f46270 */
[----:B------:R-:W-:Y:S01]  /*34a0*/  @!P1 IMAD.IADD R152, R152, 0x1, -R2 ;  /* 0x0000000198989824 */ /* 0x000fe200078e0a02 */
[----:B------:R-:W-:Y:S01]  /*34b0*/  ISETP.GT.U32.AND P1, PT, R2, R160, PT ;  /* 0x000000a00200720c */ /* 0x000fe20003f24070 */
[----:B------:R-:W-:Y:S01]  /*34c0*/  IMAD.HI.U32 R7, R4, R11, RZ ;  /* 0x0000000b04077227 */ /* 0x000fe200078e00ff */
[----:B------:R-:W-:Y:S02]  /*34d0*/  IABS R13, R17 ;  /* 0x00000011000d7213 */ /* 0x000fe40000000000 */
[----:B------:R-:W-:Y:S01]  /*34e0*/  LOP3.LUT R21, R3, 0x10c, RZ, 0xfc, !PT ;  /* 0x0000010c03157812 */ /* 0x000fe200078efcff */
[----:B------:R-:W-:-:S02]  /*34f0*/  IMAD.MOV R5, RZ, RZ, -R5 ;  /* 0x000000ffff057224 */ /* 0x000fc400078e0a05 */
[----:B------:R-:W-:Y:S02]  /*3500*/  IMAD.MOV R7, RZ, RZ, -R7 ;  /* 0x000000ffff077224 */ /* 0x000fe400078e0a07 */
[C---:B------:R-:W-:Y:S02]  /*3510*/  IMAD R156, R2.reuse, R5, R9 ;  /* 0x00000005029c7224 */ /* 0x040fe400078e0209 */
[----:B------:R-:W-:Y:S01]  /*3520*/  IMAD R158, R2, R7, R11 ;  /* 0x00000007029e7224 */ /* 0x000fe200078e020b */
[----:B------:R-:W-:Y:S01]  /*3530*/  IABS R11, R21 ;  /* 0x00000015000b7213 */ /* 0x000fe20000000000 */
[--C-:B------:R-:W-:Y:S01]  /*3540*/  @!P3 IMAD.IADD R154, R154, 0x1, -R2.reuse ;  /* 0x000000019a9ab824 */ /* 0x100fe200078e0a02 */
[----:B------:R-:W-:Y:S01]  /*3550*/  ISETP.GT.U32.AND P3, PT, R2, R156, PT ;  /* 0x0000009c0200720c */ /* 0x000fe20003f64070 */
[----:B------:R-:W-:Y:S02]  /*3560*/  @!P1 IMAD.IADD R160, R160, 0x1, -R2 ;  /* 0x00000001a0a09824 */ /* 0x000fe400078e0a02 */
[----:B------:R-:W-:Y:S01]  /*3570*/  @!P6 IMAD.MOV R152, RZ, RZ, -R152 ;  /* 0x000000ffff98e224 */ /* 0x000fe200078e0a98 */
[C---:B------:R-:W-:Y:S01]  /*3580*/  ISETP.GT.U32.AND P6, PT, R2.reuse, R158, PT ;  /* 0x0000009e0200720c */ /* 0x040fe20003fc4070 */
[----:B------:R-:W-:Y:S01]  /*3590*/  @!P5 IMAD.MOV R146, RZ, RZ, -R146 ;  /* 0x000000ffff92d224 */ /* 0x000fe200078e0a92 */
[----:B------:R-:W-:Y:S01]  /*35a0*/  ISETP.GT.U32.AND P1, PT, R2, R160, PT ;  /* 0x000000a00200720c */ /* 0x000fe20003f24070 */
[----:B------:R-:W-:Y:S01]  /*35b0*/  IMAD.HI.U32 R5, R4, R13, RZ ;  /* 0x0000000d04057227 */ /* 0x000fe200078e00ff */
[----:B------:R-:W-:-:S02]  /*35c0*/  ISETP.GE.AND P5, PT, R15, RZ, PT ;  /* 0x000000ff0f00720c */ /* 0x000fc40003fa6270 */
[----:B------:R-:W-:Y:S01]  /*35d0*/  IABS R15, R19 ;  /* 0x00000013000f7213 */ /* 0x000fe20000000000 */
[----:B------:R-:W-:Y:S02]  /*35e0*/  IMAD.MOV R5, RZ, RZ, -R5 ;  /* 0x000000ffff057224 */ /* 0x000fe400078e0a05 */
[----:B------:R-:W-:Y:S02]  /*35f0*/  @!P3 IMAD.IADD R156, R156, 0x1, -R2 ;  /* 0x000000019c9cb824 */ /* 0x000fe400078e0a02 */
[----:B------:R-:W-:-:S03]  /*3600*/  IMAD.HI.U32 R7, R4, R15, RZ ;  /* 0x0000000f04077227 */ /* 0x000fc600078e00ff */
[----:B------:R-:W-:Y:S01]  /*3610*/  ISETP.GT.U32.AND P3, PT, R2, R156, PT ;  /* 0x0000009c0200720c */ /* 0x000fe20003f64070 */
[--C-:B------:R-:W-:Y:S02]  /*3620*/  @!P6 IMAD.IADD R158, R158, 0x1, -R2.reuse ;  /* 0x000000019e9ee824 */ /* 0x100fe400078e0a02 */
[----:B------:R-:W-:Y:S01]  /*3630*/  @!P1 IMAD.IADD R160, R160, 0x1, -R2 ;  /* 0x00000001a0a09824 */ /* 0x000fe200078e0a02 */
[----:B------:R-:W-:Y:S01]  /*3640*/  ISETP.GE.AND P1, PT, R19, RZ, PT ;  /* 0x000000ff1300720c */ /* 0x000fe20003f26270 */
[----:B------:R-:W-:Y:S01]  /*3650*/  IMAD.MOV R7, RZ, RZ, -R7 ;  /* 0x000000ffff077224 */ /* 0x000fe200078e0a07 */
[C---:B------:R-:W-:Y:S01]  /*3660*/  ISETP.GT.U32.AND P6, PT, R2.reuse, R158, PT ;  /* 0x0000009e0200720c */ /* 0x040fe20003fc4070 */
[C---:B------:R-:W-:Y:S01]  /*3670*/  IMAD R166, R2.reuse, R5, R13 ;  /* 0x0000000502a67224 */ /* 0x040fe200078e020d */
[----:B------:R-:W-:Y:S01]  /*3680*/  LOP3.LUT R19, R3, 0x108, RZ, 0xfc, !PT ;  /* 0x0000010803137812 */ /* 0x000fe200078efcff */
[----:B------:R-:W-:Y:S01]  /*3690*/  IMAD R164, R2, R7, R15 ;  /* 0x0000000702a47224 */ /* 0x000fe200078e020f */
[----:B------:R-:W-:Y:S01]  /*36a0*/  IABS R15, R25 ;  /* 0x00000019000f7213 */ /* 0x000fe20000000000 */
[----:B------:R-:W-:Y:S01]  /*36b0*/  @!P5 IMAD.MOV R154, RZ, RZ, -R154 ;  /* 0x000000ffff9ad224 */ /* 0x000fe200078e0a9a */
[----:B------:R-:W-:Y:S01]  /*36c0*/  IABS R9, R19 ;  /* 0x0000001300097213 */ /* 0x000fe20000000000 */
[----:B------:R-:W-:Y:S01]  /*36d0*/  @!P3 IMAD.IADD R156, R156, 0x1, -R2 ;  /* 0x000000019c9cb824 */ /* 0x000fe200078e0a02 */
[----:B------:R-:W-:Y:S01]  /*36e0*/  ISETP.GT.U32.AND P3, PT, R2, R166, PT ;  /* 0x000000a60200720c */ /* 0x000fe20003f64070 */
[----:B------:R-:W-:Y:S01]  /*36f0*/  @!P0 IMAD.MOV R160, RZ, RZ, -R160 ;  /* 0x000000ffffa08224 */ /* 0x000fe200078e0aa0 */
[----:B------:R-:W-:Y:S01]  /*3700*/  ISETP.GE.AND P5, PT, R17, RZ, PT ;  /* 0x000000ff1100720c */ /* 0x000fe20003fa6270 */
[----:B------:R-:W-:Y:S01]  /*3710*/  IMAD.HI.U32 R5, R4, R9, RZ ;  /* 0x0000000904057227 */ /* 0x000fe200078e00ff */
[----:B------:R-:W-:-:S02]  /*3720*/  IABS R17, R27 ;  /* 0x0000001b00117213 */ /* 0x000fc40000000000 */
[----:B------:R-:W-:Y:S01]  /*3730*/  IABS R13, R23 ;  /* 0x00000017000d7213 */ /* 0x000fe20000000000 */
[----:B------:R-:W-:Y:S01]  /*3740*/  @!P6 IMAD.IADD R158, R158, 0x1, -R2 ;  /* 0x000000019e9ee824 */ /* 0x000fe200078e0a02 */
[----:B------:R-:W-:Y:S01]  /*3750*/  ISETP.GT.U32.AND P6, PT, R2, R164, PT ;  /* 0x000000a40200720c */ /* 0x000fe20003fc4070 */
[----:B------:R-:W-:Y:S02]  /*3760*/  IMAD.MOV R162, RZ, RZ, -R5 ;  /* 0x000000ffffa27224 */ /* 0x000fe400078e0a05 */
[----:B------:R-:W-:-:S04]  /*3770*/  IMAD.HI.U32 R5, R4, R11, RZ ;  /* 0x0000000b04057227 */ /* 0x000fc800078e00ff */
[----:B------:R-:W-:Y:S02]  /*3780*/  IMAD R162, R2, R162, R9 ;  /* 0x000000a202a27224 */ /* 0x000fe400078e0209 */
[----:B------:R-:W-:Y:S02]  /*3790*/  IMAD.MOV R168, RZ, RZ, -R5 ;  /* 0x000000ffffa87224 */ /* 0x000fe400078e0a05 */
[--C-:B------:R-:W-:Y:S01]  /*37a0*/  @!P3 IMAD.IADD R166, R166, 0x1, -R2.reuse ;  /* 0x00000001a6a6b824 */ /* 0x100fe200078e0a02 */
[C---:B------:R-:W-:Y:S01]  /*37b0*/  ISETP.GT.U32.AND P3, PT, R2.reuse, R162, PT ;  /* 0x000000a20200720c */ /* 0x040fe20003f64070 */
[----:B------:R-:W-:Y:S02]  /*37c0*/  IMAD R168, R2, R168, R11 ;  /* 0x000000a802a87224 */ /* 0x000fe400078e020b */
[----:B------:R-:W-:Y:S01]  /*37d0*/  @!P6 IMAD.IADD R164, R164, 0x1, -R2 ;  /* 0x00000001a4a4e824 */ /* 0x000fe200078e0a02 */
[----:B------:R-:W-:Y:S01]  /*37e0*/  ISETP.GT.U32.AND P0, PT, R2, R166, PT ;  /* 0x000000a60200720c */ /* 0x000fe20003f04070 */
[----:B------:R-:W-:Y:S01]  /*37f0*/  IMAD.HI.U32 R9, R4, R15, RZ ;  /* 0x0000000f04097227 */ /* 0x000fe200078e00ff */
[----:B------:R-:W-:-:S03]  /*3800*/  ISETP.GT.U32.AND P6, PT, R2, R168, PT ;  /* 0x000000a80200720c */ /* 0x000fc60003fc4070 */
[----:B------:R-:W-:-:S04]  /*3810*/  IMAD.HI.U32 R5, R4, R17, RZ ;  /* 0x0000001104057227 */ /* 0x000fc800078e00ff */
[----:B------:R-:W-:Y:S01]  /*3820*/  @!P3 IMAD.IADD R162, R162, 0x1, -R2 ;  /* 0x00000001a2a2b824 */ /* 0x000fe200078e0a02 */
[----:B------:R-:W-:Y:S01]  /*3830*/  ISETP.GT.U32.AND P3, PT, R2, R164, PT ;  /* 0x000000a40200720c */ /* 0x000fe20003f64070 */
[----:B------:R-:W-:-:S04]  /*3840*/  IMAD.HI.U32 R7, R4, R13, RZ ;  /* 0x0000000d04077227 */ /* 0x000fc800078e00ff */
[----:B------:R-:W-:Y:S01]  /*3850*/  @!P6 IMAD.IADD R168, R168, 0x1, -R2 ;  /* 0x00000001a8a8e824 */ /* 0x000fe200078e0a02 */
[C---:B------:R-:W-:Y:S01]  /*3860*/  ISETP.GT.U32.AND P6, PT, R2.reuse, R162, PT ;  /* 0x000000a20200720c */ /* 0x040fe20003fc4070 */
[----:B------:R-:W-:Y:S02]  /*3870*/  IMAD.MOV R9, RZ, RZ, -R9 ;  /* 0x000000ffff097224 */ /* 0x000fe400078e0a09 */
[----:B------:R-:W-:Y:S02]  /*3880*/  IMAD.MOV R5, RZ, RZ, -R5 ;  /* 0x000000ffff057224 */ /* 0x000fe400078e0a05 */
[----:B------:R-:W-:Y:S01]  /*3890*/  @!P4 IMAD.MOV R156, RZ, RZ, -R156 ;  /* 0x000000ffff9cc224 */ /* 0x000fe200078e0a9c */
[C---:B------:R-:W-:Y:S01]  /*38a0*/  ISETP.GT.U32.AND P4, PT, R2.reuse, R168, PT ;  /* 0x000000a80200720c */ /* 0x040fe20003f84070 */
[----:B------:R-:W-:Y:S02]  /*38b0*/  IMAD.MOV R7, RZ, RZ, -R7 ;  /* 0x000000ffff077224 */ /* 0x000fe400078e0a07 */
[C---:B------:R-:W-:Y:S01]  /*38c0*/  IMAD R172, R2.reuse, R9, R15 ;  /* 0x0000000902ac7224 */ /* 0x040fe200078e020f */
[C---:B------:R-:W-:Y:S01]  /*38d0*/  LOP3.LUT R15, R3.reuse, 0x120, RZ, 0xfc, !PT ;  /* 0x00000120030f7812 */ /* 0x040fe200078efcff */
[C---:B------:R-:W-:Y:S01]  /*38e0*/  IMAD R174, R2.reuse, R5, R17 ;  /* 0x0000000502ae7224 */ /* 0x040fe200078e0211 */
[C---:B------:R-:W-:Y:S01]  /*38f0*/  LOP3.LUT R17, R3.reuse, 0x128, RZ, 0xfc, !PT ;  /* 0x0000012803117812 */ /* 0x040fe200078efcff */
[----:B------:R-:W-:Y:S01]  /*3900*/  IMAD R170, R2, R7, R13 ;  /* 0x0000000702aa7224 */ /* 0x000fe200078e020d */
[----:B------:R-:W-:Y:S01]  /*3910*/  LOP3.LUT R13, R3, 0x11c, RZ, 0xfc, !PT ;  /* 0x0000011c030d7812 */ /* 0x000fe200078efcff */
[----:B------:R-:W-:Y:S01]  /*3920*/  @!P6 IMAD.IADD R162, R162, 0x1, -R2 ;  /* 0x00000001a2a2e824 */ /* 0x000fe200078e0a02 */
[----:B------:R-:W-:Y:S01]  /*3930*/  IABS R11, R15 ;  /* 0x0000000f000b7213 */ /* 0x000fe20000000000 */
[----:B------:R-:W-:Y:S01]  /*3940*/  @!P2 IMAD.MOV R158, RZ, RZ, -R158 ;  /* 0x000000ffff9ea224 */ /* 0x000fe200078e0a9e */
[----:B------:R-:W-:Y:S01]  /*3950*/  ISETP.GT.U32.AND P6, PT, R2, R174, PT ;  /* 0x000000ae0200720c */ /* 0x000fe20003fc4070 */
[----:B------:R-:W-:Y:S01]  /*3960*/  @!P4 IMAD.IADD R168, R168, 0x1, -R2 ;  /* 0x00000001a8a8c824 */ /* 0x000fe200078e0a02 */
[----:B------:R-:W-:Y:S01]  /*3970*/  IABS R9, R13 ;  /* 0x0000000d00097213 */ /* 0x000fe20000000000 */
[----:B------:R-:W-:Y:S01]  /*3980*/  IMAD.HI.U32 R7, R4, R11, RZ ;  /* 0x0000000b04077227 */ /* 0x000fe200078e00ff */
[----:B------:R-:W-:-:S02]  /*3990*/  ISETP.GT.U32.AND P2, PT, R2, R170, PT ;  /* 0x000000aa0200720c */ /* 0x000fc40003f44070 */
[----:B------:R-:W-:Y:S01]  /*39a0*/  ISETP.GE.AND P4, PT, R21, RZ, PT ;  /* 0x000000ff1500720c */ /* 0x000fe20003f86270 */
[----:B------:R-:W-:Y:S01]  /*39b0*/  IMAD.HI.U32 R5, R4, R9, RZ ;  /* 0x0000000904057227 */ /* 0x000fe200078e00ff */
[----:B------:R-:W-:-:S03]  /*39c0*/  LOP3.LUT R21, R3, 0x140, RZ, 0xfc, !PT ;  /* 0x0000014003157812 */ /* 0x000fc600078efcff */
[----:B------:R-:W-:Y:S02]  /*39d0*/  IMAD.MOV R7, RZ, RZ, -R7 ;  /* 0x000000ffff077224 */ /* 0x000fe400078e0a07 */
[--C-:B------:R-:W-:Y:S01]  /*39e0*/  @!P3 IMAD.IADD R164, R164, 0x1, -R2.reuse ;  /* 0x00000001a4a4b824 */ /* 0x100fe200078e0a02 */
[----:B------:R-:W-:Y:S01]  /*39f0*/  ISETP.GE.AND P3, PT, R19, RZ, PT ;  /* 0x000000ff1300720c */ /* 0x000fe20003f66270 */
[--C-:B------:R-:W-:Y:S01]  /*3a00*/  @!P0 IMAD.IADD R166, R166, 0x1, -R2.reuse ;  /* 0x00000001a6a68824 */ /* 0x100fe200078e0a02 */
[C---:B------:R-:W-:Y:S01]  /*3a10*/  ISETP.GT.U32.AND P0, PT, R2.reuse, R172, PT ;  /* 0x000000ac0200720c */ /* 0x040fe20003f04070 */
[----:B------:R-:W-:Y:S01]  /*3a20*/  IMAD.MOV R5, RZ, RZ, -R5 ;  /* 0x000000ffff057224 */ /* 0x000fe200078e0a05 */
[C---:B------:R-:W-:Y:S01]  /*3a30*/  LOP3.LUT R19, R3.reuse, 0x13c, RZ, 0xfc, !PT ;  /* 0x0000013c03137812 */ /* 0x040fe200078efcff */
[----:B------:R-:W-:Y:S01]  /*3a40*/  IMAD R176, R2, R7, R11 ;  /* 0x0000000702b07224 */ /* 0x000fe200078e020b */
[----:B------:R-:W-:Y:S01]  /*3a50*/  LOP3.LUT R7, R3, 0x124, RZ, 0xfc, !PT ;  /* 0x0000012403077812 */ /* 0x000fe200078efcff */
[--C-:B------:R-:W-:Y:S01]  /*3a60*/  @!P6 IMAD.IADD R174, R174, 0x1, -R2.reuse ;  /* 0x00000001aeaee824 */ /* 0x100fe200078e0a02 */
[----:B------:R-:W-:Y:S01]  /*3a70*/  IABS R11, R17 ;  /* 0x00000011000b7213 */ /* 0x000fe20000000000 */
[----:B------:R-:W-:Y:S01]  /*3a80*/  @!P2 IMAD.IADD R170, R170, 0x1, -R2 ;  /* 0x00000001aaaaa824 */ /* 0x000fe200078e0a02 */
[----:B------:R-:W-:Y:S01]  /*3a90*/  ISETP.GE.AND P2, PT, R23, RZ, PT ;  /* 0x000000ff1700720c */ /* 0x000fe20003f46270 */
[C---:B------:R-:W-:Y:S01]  /*3aa0*/  IMAD R178, R2.reuse, R5, R9 ;  /* 0x0000000502b27224 */ /* 0x040fe200078e0209 */
[C---:B------:R-:W-:Y:S01]  /*3ab0*/  ISETP.GT.U32.AND P6, PT, R2.reuse, R174, PT ;  /* 0x000000ae0200720c */ /* 0x040fe20003fc4070 */
[----:B------:R-:W-:Y:S01]  /*3ac0*/  @!P5 IMAD.MOV R166, RZ, RZ, -R166 ;  /* 0x000000ffffa6d224 */ /* 0x000fe200078e0aa6 */
[----:B------:R-:W-:Y:S01]  /*3ad0*/  IABS R9, R7 ;  /* 0x0000000700097213 */ /* 0x000fe20000000000 */
[----:B------:R-:W-:Y:S01]  /*3ae0*/  @!P4 IMAD.MOV R168, RZ, RZ, -R168 ;  /* 0x000000ffffa8c224 */ /* 0x000fe200078e0aa8 */
[----:B------:R-:W-:Y:S01]  /*3af0*/  ISETP.GT.U32.AND P5, PT, R2, R170, PT ;  /* 0x000000aa0200720c */ /* 0x000fe20003fa4070 */
[----:B------:R-:W-:Y:S01]  /*3b00*/  @!P3 IMAD.MOV R162, RZ, RZ, -R162 ;  /* 0x000000ffffa2b224 */ /* 0x000fe200078e0aa2 */
[----:B------:R-:W-:Y:S01]  /*3b10*/  ISETP.GE.AND P4, PT, R27, RZ, PT ;  /* 0x000000ff1b00720c */ /* 0x000fe20003f86270 */
[----:B------:R-:W-:Y:S01]  /*3b20*/  IMAD.HI.U32 R5, R4, R9, RZ ;  /* 0x0000000904057227 */ /* 0x000fe200078e00ff */
[----:B------:R-:W-:-:S02]  /*3b30*/  ISETP.GT.U32.AND P3, PT, R2, R178, PT ;  /* 0x000000b20200720c */ /* 0x000fc40003f64070 */
[----:B------:R-:W-:Y:S01]  /*3b40*/  LOP3.LUT R23, R3, 0x144, RZ, 0xfc, !PT ;  /* 0x0000014403177812 */ /* 0x000fe200078efcff */
[----:B------:R-:W-:Y:S01]  /*3b50*/  @!P0 IMAD.IADD R172, R172, 0x1, -R2 ;  /* 0x00000001acac8824 */ /* 0x000fe200078e0a02 */
[----:B------:R-:W-:Y:S01]  /*3b60*/  ISETP.GE.AND P0, PT, R25, RZ, PT ;  /* 0x000000ff1900720c */ /* 0x000fe20003f06270 */
[----:B------:R-:W-:Y:S01]  /*3b70*/  IMAD.MOV R5, RZ, RZ, -R5 ;  /* 0x000000ffff057224 */ /* 0x000fe200078e0a05 */
[----:B------:R-:W-:Y:S01]  /*3b80*/  LOP3.LUT R25, R3, 0x18c, RZ, 0xfc, !PT ;  /* 0x0000018c03197812 */ /* 0x000fe200078efcff */
[----:B------:R-:W-:Y:S01]  /*3b90*/  @!P1 IMAD.MOV R164, RZ, RZ, -R164 ;  /* 0x000000ffffa49224 */ /* 0x000fe200078e0aa4 */
[----:B------:R-:W-:Y:S01]  /*3ba0*/  ISETP.GT.U32.AND P1, PT, R2, R172, PT ;  /* 0x000000ac0200720c */ /* 0x000fe20003f24070 */
[--C-:B------:R-:W-:Y:S01]  /*3bb0*/  @!P6 IMAD.IADD R174, R174, 0x1, -R2.reuse ;  /* 0x00000001aeaee824 */ /* 0x100fe200078e0a02 */
[----:B------:R-:W-:Y:S01]  /*3bc0*/  ISETP.GE.AND P6, PT, R15, RZ, PT ;  /* 0x000000ff0f00720c */ /* 0x000fe20003fc6270 */
[----:B------:R-:W-:Y:S01]  /*3bd0*/  IMAD R180, R2, R5, R9 ;  /* 0x0000000502b47224 */ /* 0x000fe200078e0209 */
[----:B------:R-:W-:Y:S01]  /*3be0*/  LOP3.LUT R5, R3, 0x12c, RZ, 0xfc, !PT ;  /* 0x0000012c03057812 */ /* 0x000fe200078efcff */
[----:B------:R-:W-:Y:S01]  /*3bf0*/  @!P5 IMAD.IADD R170, R170, 0x1, -R2 ;  /* 0x00000001aaaad824 */ /* 0x000fe200078e0a02 */
[C---:B------:R-:W-:Y:S01]  /*3c00*/  ISETP.GT.U32.AND P5, PT, R2.reuse, R176, PT ;  /* 0x000000b00200720c */ /* 0x040fe20003fa4070 */
[----:B------:R-:W-:Y:S01]  /*3c10*/  @!P4 IMAD.MOV R174, RZ, RZ, -R174 ;  /* 0x000000ffffaec224 */ /* 0x000fe200078e0aae */
[----:B------:R-:W-:Y:S01]  /*3c20*/  ISETP.GT.U32.AND P4, PT, R2, R180, PT ;  /* 0x000000b40200720c */ /* 0x000fe20003f84070 */
[----:B------:R-:W-:Y:S01]  /*3c30*/  @!P3 IMAD.IADD R178, R178, 0x1, -R2 ;  /* 0x00000001b2b2b824 */ /* 0x000fe200078e0a02 */
[----:B------:R-:W-:Y:S01]  /*3c40*/  ISETP.GE.AND P3, PT, R7, RZ, PT ;  /* 0x000000ff0700720c */ /* 0x000fe20003f66270 */
[----:B------:R-:W-:-:S02]  /*3c50*/  @!P2 IMAD.MOV R170, RZ, RZ, -R170 ;  /* 0x000000ffffaaa224 */ /* 0x000fc400078e0aaa */
[----:B------:R-:W-:Y:S01]  /*3c60*/  @!P1 IMAD.IADD R172, R172, 0x1, -R2 ;  /* 0x00000001acac9824 */ /* 0x000fe200078e0a02 */
[----:B------:R-:W-:Y:S01]  /*3c70*/  ISETP.GT.U32.AND P2, PT, R2, R178, PT ;  /* 0x000000b20200720c */ /* 0x000fe20003f44070 */
[----:B------:R-:W-:Y:S01]  /*3c80*/  IMAD.HI.U32 R7, R4, R11, RZ ;  /* 0x0000000b04077227 */ /* 0x000fe200078e00ff */
[----:B------:R-:W-:-:S03]  /*3c90*/  ISETP.GE.AND P1, PT, R13, RZ, PT ;  /* 0x000000ff0d00720c */ /* 0x000fc60003f26270 */
[----:B------:R-:W-:Y:S01]  /*3ca0*/  @!P0 IMAD.MOV R172, RZ, RZ, -R172 ;  /* 0x000000ffffac8224 */ /* 0x000fe200078e0aac */
        /* <DEDUP_REMOVED lines=9> */
[----:B------:R-:W-:-:S02]  /*3d40*/  IABS R15, R17 ;  /* 0x00000011000f7213 */ /* 0x000fc40000000000 */
[----:B------:R-:W-:Y:S01]  /*3d50*/  ISETP.GT.U32.AND P4, PT, R2, R180, PT ;  /* 0x000000b40200720c */ /* 0x000fe20003f84070 */
[----:B------:R-:W-:Y:S01]  /*3d60*/  @!P1 IMAD.MOV R178, RZ, RZ, -R178 ;  /* 0x000000ffffb29224 */ /* 0x000fe200078e0ab2 */
[----:B------:R-:W-:Y:S01]  /*3d70*/  ISETP.GE.AND P2, PT, R5, RZ, PT ;  /* 0x000000ff0500720c */ /* 0x000fe20003f46270 */
[----:B------:R-:W-:Y:S01]  /*3d80*/  IMAD.HI.U32 R5, R4, R11, RZ ;  /* 0x0000000b04057227 */ /* 0x000fe200078e00ff */
[----:B------:R-:W-:-:S03]  /*3d90*/  LOP3.LUT R7, R3, 0x130, RZ, 0xfc, !PT ;  /* 0x0000013003077812 */ /* 0x000fc600078efcff */
[----:B------:R-:W-:Y:S01]  /*3da0*/  IMAD.HI.U32 R9, R4, R15, RZ ;  /* 0x0000000f04097227 */ /* 0x000fe200078e00ff */
[----:B------:R-:W-:Y:S02]  /*3db0*/  IABS R13, R7 ;  /* 0x00000007000d7213 */ /* 0x000fe40000000000 */
[----:B------:R-:W-:Y:S01]  /*3dc0*/  ISETP.GE.AND P1, PT, R7, RZ, PT ;  /* 0x000000ff0700720c */ /* 0x000fe20003f26270 */
[----:B------:R-:W-:Y:S02]  /*3dd0*/  IMAD.MOV R5, RZ, RZ, -R5 ;  /* 0x000000ffff057224 */ /* 0x000fe400078e0a05 */
[----:B------:R-:W-:Y:S02]  /*3de0*/  IMAD.MOV R9, RZ, RZ, -R9 ;  /* 0x000000ffff097224 */ /* 0x000fe400078e0a09 */
[--C-:B------:R-:W-:Y:S01]  /*3df0*/  @!P5 IMAD.IADD R176, R176, 0x1, -R2.reuse ;  /* 0x00000001b0b0d824 */ /* 0x100fe200078e0a02 */
[C---:B------:R-:W-:Y:S01]  /*3e00*/  ISETP.GT.U32.AND P5, PT, R2.reuse, R182, PT ;  /* 0x000000b60200720c */ /* 0x040fe20003fa4070 */
[----:B------:R-:W-:Y:S01]  /*3e10*/  IMAD R184, R2, R5, R11 ;  /* 0x0000000502b87224 */ /* 0x000fe200078e020b */
[----:B------:R-:W-:Y:S01]  /*3e20*/  IABS R11, R19 ;  /* 0x00000013000b7213 */ /* 0x000fe20000000000 */
[----:B------:R-:W-:-:S02]  /*3e30*/  @!P4 IMAD.IADD R180, R180, 0x1, -R2 ;  /* 0x00000001b4b4c824 */ /* 0x000fc400078e0a02 */
[C---:B------:R-:W-:Y:S01]  /*3e40*/  IMAD R188, R2.reuse, R9, R15 ;  /* 0x0000000902bc7224 */ /* 0x040fe200078e020f */
[----:B------:R-:W-:Y:S01]  /*3e50*/  ISETP.GT.U32.AND P4, PT, R2, R184, PT ;  /* 0x000000b80200720c */ /* 0x000fe20003f84070 */
[----:B------:R-:W-:Y:S01]  /*3e60*/  IMAD.HI.U32 R7, R4, R13, RZ ;  /* 0x0000000d04077227 */ /* 0x000fe200078e00ff */
[----:B------:R-:W-:-:S03]  /*3e70*/  IABS R15, R23 ;  /* 0x00000017000f7213 */ /* 0x000fc60000000000 */
[----:B------:R-:W-:Y:S01]  /*3e80*/  @!P6 IMAD.MOV R176, RZ, RZ, -R176 ;  /* 0x000000ffffb0e224 */ /* 0x000fe200078e0ab0 */
[----:B------:R-:W-:Y:S01]  /*3e90*/  ISETP.GE.AND P6, PT, R17, RZ, PT ;  /* 0x000000ff1100720c */ /* 0x000fe20003fc6270 */
[----:B------:R-:W-:Y:S01]  /*3ea0*/  @!P3 IMAD.MOV R180, RZ, RZ, -R180 ;  /* 0x000000ffffb4b224 */ /* 0x000fe200078e0ab4 */
[----:B------:R-:W-:Y:S01]  /*3eb0*/  ISETP.GT.U32.AND P3, PT, R2, R188, PT ;  /* 0x000000bc0200720c */ /* 0x000fe20003f64070 */
[----:B------:R-:W-:Y:S01]  /*3ec0*/  IMAD.MOV R7, RZ, RZ, -R7 ;  /* 0x000000ffff077224 */ /* 0x000fe200078e0a07 */
[----:B------:R-:W-:Y:S01]  /*3ed0*/  LOP3.LUT R17, R3, 0x138, RZ, 0xfc, !PT ;  /* 0x0000013803117812 */ /* 0x000fe200078efcff */
[--C-:B------:R-:W-:Y:S02]  /*3ee0*/  @!P5 IMAD.IADD R182, R182, 0x1, -R2.reuse ;  /* 0x00000001b6b6d824 */ /* 0x100fe400078e0a02 */
[----:B------:R-:W-:Y:S01]  /*3ef0*/  IMAD R186, R2, R7, R13 ;  /* 0x0000000702ba7224 */ /* 0x000fe200078e020d */
[----:B------:R-:W-:Y:S01]  /*3f00*/  IABS R7, R17 ;  /* 0x0000001100077213 */ /* 0x000fe20000000000 */
[----:B------:R-:W-:Y:S01]  /*3f10*/  @!P4 IMAD.IADD R184, R184, 0x1, -R2 ;  /* 0x00000001b8b8c824 */ /* 0x000fe200078e0a02 */
[----:B------:R-:W-:Y:S01]  /*3f20*/  IABS R13, R21 ;  /* 0x00000015000d7213 */ /* 0x000fe20000000000 */
[----:B------:R-:W-:Y:S01]  /*3f30*/  IMAD.HI.U32 R9, R4, R15, RZ ;  /* 0x0000000f04097227 */ /* 0x000fe200078e00ff */
[----:B------:R-:W-:-:S02]  /*3f40*/  ISETP.GT.U32.AND P5, PT, R2, R182, PT ;  /* 0x000000b60200720c */ /* 0x000fc40003fa4070 */
[----:B------:R-:W-:Y:S01]  /*3f50*/  ISETP.GT.U32.AND P4, PT, R2, R184, PT ;  /* 0x000000b80200720c */ /* 0x000fe20003f84070 */
[----:B------:R-:W-:-:S04]  /*3f60*/  IMAD.HI.U32 R5, R4, R7, RZ ;  /* 0x0000000704057227 */ /* 0x000fc800078e00ff */
[----:B------:R-:W-:Y:S02]  /*3f70*/  @!P3 IMAD.IADD R188, R188, 0x1, -R2 ;  /* 0x00000001bcbcb824 */ /* 0x000fe400078e0a02 */
[----:B------:R-:W-:Y:S02]  /*3f80*/  IMAD.MOV R5, RZ, RZ, -R5 ;  /* 0x000000ffff057224 */ /* 0x000fe400078e0a05 */
[----:B------:R-:W-:Y:S01]  /*3f90*/  IMAD.MOV R9, RZ, RZ, -R9 ;  /* 0x000000ffff097224 */ /* 0x000fe200078e0a09 */
[C---:B------:R-:W-:Y:S01]  /*3fa0*/  ISETP.GT.U32.AND P3, PT, R2.reuse, R188, PT ;  /* 0x000000bc0200720c */ /* 0x040fe20003f64070 */
[----:B------:R-:W-:Y:S02]  /*3fb0*/  IMAD R190, R2, R5, R7 ;  /* 0x0000000502be7224 */ /* 0x000fe400078e0207 */
[----:B------:R-:W-:-:S04]  /*3fc0*/  IMAD.HI.U32 R7, R4, R13, RZ ;  /* 0x0000000d04077227 */ /* 0x000fc800078e00ff */
[----:B------:R-:W-:Y:S02]  /*3fd0*/  IMAD.MOV R7, RZ, RZ, -R7 ;  /* 0x000000ffff077224 */ /* 0x000fe400078e0a07 */
[----:B------:R-:W-:-:S04]  /*3fe0*/  IMAD.HI.U32 R5, R4, R11, RZ ;  /* 0x0000000b04057227 */ /* 0x000fc800078e00ff */
[----:B------:R-:W-:Y:S02]  /*3ff0*/  IMAD R198, R2, R7, R13 ;  /* 0x0000000702c67224 */ /* 0x000fe400078e020d */
[----:B------:R-:W-:Y:S02]  /*4000*/  IMAD.MOV R5, RZ, RZ, -R5 ;  /* 0x000000ffff057224 */ /* 0x000fe400078e0a05 */
[--C-:B------:R-:W-:Y:S01]  /*4010*/  @!P4 IMAD.IADD R184, R184, 0x1, -R2.reuse ;  /* 0x00000001b8b8c824 */ /* 0x100fe200078e0a02 */
[C---:B------:R-:W-:Y:S01]  /*4020*/  ISETP.GT.U32.AND P4, PT, R2.reuse, R190, PT ;  /* 0x000000be0200720c */ /* 0x040fe20003f84070 */
[----:B------:R-:W-:Y:S02]  /*4030*/  IMAD R196, R2, R9, R15 ;  /* 0x0000000902c47224 */ /* 0x000fe400078e020f */
[--C-:B------:R-:W-:Y:S01]  /*4040*/  @!P3 IMAD.IADD R188, R188, 0x1, -R2.reuse ;  /* 0x00000001bcbcb824 */ /* 0x100fe200078e0a02 */
[----:B------:R-:W-:Y:S01]  /*4050*/  ISETP.GT.U32.AND P3, PT, R2, R198, PT ;  /* 0x000000c60200720c */ /* 0x000fe20003f64070 */
        /* <DEDUP_REMOVED lines=9> */
[----:B------:R-:W-:Y:S01]  /*40f0*/  ISETP.GE.AND P0, PT, R17, RZ, PT ;  /* 0x000000ff1100720c */ /* 0x000fe20003f06270 */
[----:B------:R-:W-:Y:S01]  /*4100*/  @!P2 IMAD.MOV R184, RZ, RZ, -R184 ;  /* 0x000000ffffb8a224 */ /* 0x000fe200078e0ab8 */
[----:B------:R-:W-:Y:S01]  /*4110*/  LOP3.LUT R17, R3, 0x14c, RZ, 0xfc, !PT ;  /* 0x0000014c03117812 */ /* 0x000fe200078efcff */
[----:B------:R-:W-:Y:S01]  /*4120*/  IMAD.HI.U32 R5, R4, R7, RZ ;  /* 0x0000000704057227 */ /* 0x000fe200078e00ff */
[----:B------:R-:W-:-:S02]  /*4130*/  ISETP.GT.U32.AND P4, PT, R2, R192, PT ;  /* 0x000000c00200720c */ /* 0x000fc40003f84070 */
[----:B------:R-:W-:Y:S01]  /*4140*/  IABS R9, R17 ;  /* 0x0000001100097213 */ /* 0x000fe20000000000 */
[--C-:B------:R-:W-:Y:S01]  /*4150*/  @!P3 IMAD.IADD R198, R198, 0x1, -R2.reuse ;  /* 0x00000001c6c6b824 */ /* 0x100fe200078e0a02 */
[----:B------:R-:W-:Y:S01]  /*4160*/  ISETP.GT.U32.AND P2, PT, R2, R190, PT ;  /* 0x000000be0200720c */ /* 0x000fe20003f44070 */
[--C-:B------:R-:W-:Y:S02]  /*4170*/  @!P5 IMAD.IADD R186, R186, 0x1, -R2.reuse ;  /* 0x00000001babad824 */ /* 0x100fe400078e0a02 */
[----:B------:R-:W-:Y:S02]  /*4180*/  IMAD.MOV R5, RZ, RZ, -R5 ;  /* 0x000000ffff057224 */ /* 0x000fe400078e0a05 */
[----:B------:R-:W-:Y:S01]  /*4190*/  @!P6 IMAD.IADD R196, R196, 0x1, -R2 ;  /* 0x00000001c4c4e824 */ /* 0x000fe200078e0a02 */
[C---:B------:R-:W-:Y:S01]  /*41a0*/  ISETP.GT.U32.AND P6, PT, R2.reuse, R198, PT ;  /* 0x000000c60200720c */ /* 0x040fe20003fc4070 */
[C---:B------:R-:W-:Y:S01]  /*41b0*/  IMAD R194, R2.reuse, R5, R7 ;  /* 0x0000000502c27224 */ /* 0x040fe200078e0207 */
[----:B------:R-:W-:Y:S01]  /*41c0*/  ISETP.GT.U32.AND P5, PT, R2, R186, PT ;  /* 0x000000ba0200720c */ /* 0x000fe20003fa4070 */
[----:B------:R-:W-:-:S04]  /*41d0*/  IMAD.HI.U32 R5, R4, R9, RZ ;  /* 0x0000000904057227 */ /* 0x000fc800078e00ff */
[----:B------:R-:W-:Y:S02]  /*41e0*/  IMAD.MOV R5, RZ, RZ, -R5 ;  /* 0x000000ffff057224 */ /* 0x000fe400078e0a05 */
[--C-:B------:R-:W-:Y:S01]  /*41f0*/  @!P4 IMAD.IADD R192, R192, 0x1, -R2.reuse ;  /* 0x00000001c0c0c824 */ /* 0x100fe200078e0a02 */
[----:B------:R-:W-:Y:S01]  /*4200*/  ISETP.GE.AND P4, PT, R11, RZ, PT ;  /* 0x000000ff0b00720c */ /* 0x000fe20003f86270 */
[----:B------:R-:W-:Y:S02]  /*4210*/  IMAD R200, R2, R5, R9 ;  /* 0x0000000502c87224 */ /* 0x000fe400078e0209 */
[--C-:B------:R-:W-:Y:S01]  /*4220*/  @!P6 IMAD.IADD R198, R198, 0x1, -R2.reuse ;  /* 0x00000001c6c6e824 */ /* 0x100fe200078e0a02 */
[----:B------:R-:W-:Y:S01]  /*4230*/  ISETP.GT.U32.AND P3, PT, R2, R192, PT ;  /* 0x000000c00200720c */ /* 0x000fe20003f64070 */
[--C-:B------:R-:W-:Y:S01]  /*4240*/  @!P5 IMAD.IADD R186, R186, 0x1, -R2.reuse ;  /* 0x00000001babad824 */ /* 0x100fe200078e0a02 */
[----:B------:R-:W-:Y:S01]  /*4250*/  ISETP.GT.U32.AND P6, PT, R2, R200, PT ;  /* 0x000000c80200720c */ /* 0x000fe20003fc4070 */
[----:B------:R-:W-:Y:S01]  /*4260*/  @!P2 IMAD.IADD R190, R190, 0x1, -R2 ;  /* 0x00000001bebea824 */ /* 0x000fe200078e0a02 */
[----:B------:R-:W-:Y:S01]  /*4270*/  ISETP.GE.AND P5, PT, R19, RZ, PT ;  /* 0x000000ff1300720c */ /* 0x000fe20003fa6270 */
[----:B------:R-:W-:Y:S01]  /*4280*/  @!P1 IMAD.MOV R186, RZ, RZ, -R186 ;  /* 0x000000ffffba9224 */ /* 0x000fe200078e0aba */
[----:B------:R-:W-:Y:S01]  /*4290*/  LOP3.LUT R19, R3, 0x150, RZ, 0xfc, !PT ;  /* 0x0000015003137812 */ /* 0x000fe200078efcff */
[----:B------:R-:W-:Y:S01]  /*42a0*/  @!P0 IMAD.MOV R190, RZ, RZ, -R190 ;  /* 0x000000ffffbe8224 */ /* 0x000fe200078e0abe */
[----:B------:R-:W-:-:S02]  /*42b0*/  ISETP.GE.AND P1, PT, R21, RZ, PT ;  /* 0x000000ff1500720c */ /* 0x000fc40003f26270 */
[----:B------:R-:W-:Y:S02]  /*42c0*/  LOP3.LUT R21, R3, 0x154, RZ, 0xfc, !PT ;  /* 0x0000015403157812 */ /* 0x000fe400078efcff */
[----:B------:R-:W-:Y:S01]  /*42d0*/  IABS R11, R19 ;  /* 0x00000013000b7213 */ /* 0x000fe20000000000 */
[--C-:B------:R-:W-:Y:S01]  /*42e0*/  @!P3 IMAD.IADD R192, R192, 0x1, -R2.reuse ;  /* 0x00000001c0c0b824 */ /* 0x100fe200078e0a02 */
[----:B------:R-:W-:Y:S01]  /*42f0*/  ISETP.GE.AND P2, PT, R23, RZ, PT ;  /* 0x000000ff1700720c */ /* 0x000fe20003f46270 */
[----:B------:R-:W-:Y:S01]  /*4300*/  @!P6 IMAD.IADD R200, R200, 0x1, -R2 ;  /* 0x00000001c8c8e824 */ /* 0x000fe200078e0a02 */
[----:B------:R-:W-:Y:S01]  /*4310*/  ISETP.GT.U32.AND P0, PT, R2, R196, PT ;  /* 0x000000c40200720c */ /* 0x000fe20003f04070 */
[----:B------:R-:W-:Y:S01]  /*4320*/  IMAD.HI.U32 R5, R4, R11, RZ ;  /* 0x0000000b04057227 */ /* 0x000fe200078e00ff */
[----:B------:R-:W-:Y:S02]  /*4330*/  LOP3.LUT R23, R3, 0x158, RZ, 0xfc, !PT ;  /* 0x0000015803177812 */ /* 0x000fe400078efcff */
[----:B------:R-:W-:Y:S01]  /*4340*/  IABS R13, R21 ;  /* 0x00000015000d7213 */ /* 0x000fe20000000000 */
[----:B------:R-:W-:Y:S01]  /*4350*/  IMAD.MOV R5, RZ, RZ, -R5 ;  /* 0x000000ffff057224 */ /* 0x000fe200078e0a05 */
[----:B------:R-:W-:Y:S01]  /*4360*/  IABS R15, R23 ;  /* 0x00000017000f7213 */ /* 0x000fe20000000000 */
[----:B------:R-:W-:Y:S01]  /*4370*/  @!P5 IMAD.MOV R192, RZ, RZ, -R192 ;  /* 0x000000ffffc0d224 */ /* 0x000fe200078e0ac0 */
[----:B------:R-:W-:Y:S01]  /*4380*/  ISETP.GT.U32.AND P5, PT, R2, R200, PT ;  /* 0x000000c80200720c */ /* 0x000fe20003fa4070 */
[----:B------:R-:W-:Y:S01]  /*4390*/  IMAD.HI.U32 R7, R4, R13, RZ ;  /* 0x0000000d04077227 */ /* 0x000fe200078e00ff */
[----:B------:R-:W-:-:S03]  /*43a0*/  ISETP.GT.U32.AND P3, PT, R2, R194, PT ;  /* 0x000000c20200720c */ /* 0x000fc60003f64070 */
[----:B------:R-:W-:-:S04]  /*43b0*/  IMAD.HI.U32 R9, R4, R15, RZ ;  /* 0x0000000f04097227 */ /* 0x000fc800078e00ff */
[----:B------:R-:W-:Y:S02]  /*43c0*/  IMAD.MOV R7, RZ, RZ, -R7 ;  /* 0x000000ffff077224 */ /* 0x000fe400078e0a07 */
[----:B------:R-:W-:Y:S01]  /*43d0*/  IMAD R204, R2, R5, R11 ;  /* 0x0000000502cc7224 */ /* 0x000fe200078e020b */
[----:B------:R-:W-:Y:S01]  /*43e0*/  LOP3.LUT R11, R3, 0x15c, RZ, 0xfc, !PT ;  /* 0x0000015c030b7812 */ /* 0x000fe200078efcff */
[----:B------:R-:W-:Y:S01]  /*43f0*/  @!P0 IMAD.IADD R196, R196, 0x1, -R2 ;  /* 0x00000001c4c48824 */ /* 0x000fe200078e0a02 */
[----:B------:R-:W-:Y:S01]  /*4400*/  ISETP.GE.AND P0, PT, R17, RZ, PT ;  /* 0x000000ff1100720c */ /* 0x000fe20003f06270 */
[----:B------:R-:W-:Y:S01]  /*4410*/  IMAD.MOV R9, RZ, RZ, -R9 ;  /* 0x000000ffff097224 */ /* 0x000fe200078e0a09 */
[C---:B------:R-:W-:Y:S01]  /*4420*/  LOP3.LUT R17, R3.reuse, 0x168, RZ, 0xfc, !PT ;  /* 0x0000016803117812 */ /* 0x040fe200078efcff */
[C---:B------:R-:W-:Y:S01]  /*4430*/  IMAD R206, R2.reuse, R7, R13 ;  /* 0x0000000702ce7224 */ /* 0x040fe200078e020d */
[----:B------:R-:W-:Y:S01]  /*4440*/  IABS R7, R11 ;  /* 0x0000000b00077213 */ /* 0x000fe20000000000 */
[----:B------:R-:W-:Y:S01]  /*4450*/  @!P1 IMAD.MOV R198, RZ, RZ, -R198 ;  /* 0x000000ffffc69224 */ /* 0x000fe200078e0ac6 */
[C---:B------:R-:W-:Y:S01]  /*4460*/  ISETP.GT.U32.AND P1, PT, R2.reuse, R204, PT ;  /* 0x000000cc0200720c */ /* 0x040fe20003f24070 */
[C---:B------:R-:W-:Y:S01]  /*4470*/  IMAD R202, R2.reuse, R9, R15 ;  /* 0x0000000902ca7224 */ /* 0x040fe200078e020f */
[C---:B------:R-:W-:Y:S01]  /*4480*/  LOP3.LUT R13, R3.reuse, 0x160, RZ, 0xfc, !PT ;  /* 0x00000160030d7812 */ /* 0x040fe200078efcff */
[----:B------:R-:W-:Y:S01]  /*4490*/  @!P2 IMAD.MOV R196, RZ, RZ, -R196 ;  /* 0x000000ffffc4a224 */ /* 0x000fe200078e0ac4 */
[----:B------:R-:W-:Y:S01]  /*44a0*/  ISETP.GT.U32.AND P2, PT, R2, R206, PT ;  /* 0x000000ce0200720c */ /* 0x000fe20003f44070 */
[--C-:B------:R-:W-:Y:S01]  /*44b0*/  @!P5 IMAD.IADD R200, R200, 0x1, -R2.reuse ;  /* 0x00000001c8c8d824 */ /* 0x100fe200078e0a02 */
[----:B------:R-:W-:Y:S01]  /*44c0*/  ISETP.GT.U32.AND P5, PT, R2, R202, PT ;  /* 0x000000ca0200720c */ /* 0x000fe20003fa4070 */
[----:B------:R-:W-:Y:S01]  /*44d0*/  @!P3 IMAD.IADD R194, R194, 0x1, -R2 ;  /* 0x00000001c2c2b824 */ /* 0x000fe200078e0a02 */
[----:B------:R-:W-:Y:S01]  /*44e0*/  IABS R9, R13 ;  /* 0x0000000d00097213 */ /* 0x000fe20000000000 */
[----:B------:R-:W-:Y:S01]  /*44f0*/  IMAD.HI.U32 R5, R4, R7, RZ ;  /* 0x0000000704057227 */ /* 0x000fe200078e00ff */
[----:B------:R-:W-:-:S02]  /*4500*/  LOP3.LUT R15, R3, 0x164, RZ, 0xfc, !PT ;  /* 0x00000164030f7812 */ /* 0x000fc400078efcff */
[----:B------:R-:W-:Y:S01]  /*4510*/  ISETP.GT.U32.AND P6, PT, R2, R194, PT ;  /* 0x000000c20200720c */ /* 0x000fe20003fc4070 */
[--C-:B------:R-:W-:Y:S01]  /*4520*/  @!P1 IMAD.IADD R204, R204, 0x1, -R2.reuse ;  /* 0x00000001cccc9824 */ /* 0x100fe200078e0a02 */
[----:B------:R-:W-:Y:S01]  /*4530*/  ISETP.GE.AND P3, PT, R19, RZ, PT ;  /* 0x000000ff1300720c */ /* 0x000fe20003f66270 */
[----:B------:R-:W-:Y:S01]  /*4540*/  IMAD.MOV R208, RZ, RZ, -R5 ;  /* 0x000000ffffd07224 */ /* 0x000fe200078e0a05 */
[----:B------:R-:W-:Y:S01]  /*4550*/  LOP3.LUT R19, R3, 0x16c, RZ, 0xfc, !PT ;  /* 0x0000016c03137812 */ /* 0x000fe200078efcff */
[--C-:B------:R-:W-:Y:S01]  /*4560*/  @!P2 IMAD.IADD R206, R206, 0x1, -R2.reuse ;  /* 0x00000001cecea824 */ /* 0x100fe200078e0a02 */
[----:B------:R-:W-:Y:S01]  /*4570*/  ISETP.GT.U32.AND P2, PT, R2, R204, PT ;  /* 0x000000cc0200720c */ /* 0x000fe20003f44070 */
[----:B------:R-:W-:Y:S01]  /*4580*/  @!P5 IMAD.IADD R202, R202, 0x1, -R2 ;  /* 0x00000001cacad824 */ /* 0x000fe200078e0a02 */
[----:B------:R-:W-:Y:S01]  /*4590*/  ISETP.GE.AND P1, PT, R23, RZ, PT ;  /* 0x000000ff1700720c */ /* 0x000fe20003f26270 */
[----:B------:R-:W-:Y:S01]  /*45a0*/  IMAD.HI.U32 R5, R4, R9, RZ ;  /* 0x0000000904057227 */ /* 0x000fe200078e00ff */
[----:B------:R-:W-:-:S02]  /*45b0*/  ISETP.GT.U32.AND P5, PT, R2, R206, PT ;  /* 0x000000ce0200720c */ /* 0x000fc40003fa4070 */
[----:B------:R-:W-:Y:S01]  /*45c0*/  LOP3.LUT R23, R3, 0x188, RZ, 0xfc, !PT ;  /* 0x0000018803177812 */ /* 0x000fe200078efcff */
[----:B------:R-:W-:Y:S01]  /*45d0*/  @!P6 IMAD.IADD R194, R194, 0x1, -R2 ;  /* 0x00000001c2c2e824 */ /* 0x000fe200078e0a02 */
[----:B------:R-:W-:Y:S01]  /*45e0*/  ISETP.GE.AND P6, PT, R21, RZ, PT ;  /* 0x000000ff1500720c */ /* 0x000fe20003fc6270 */
[C---:B------:R-:W-:Y:S01]  /*45f0*/  IMAD R208, R2.reuse, R208, R7 ;  /* 0x000000d002d07224 */ /* 0x040fe200078e0207 */
[----:B------:R-:W-:Y:S01]  /*4600*/  IABS R7, R15 ;  /* 0x0000000f00077213 */ /* 0x000fe20000000000 */
[----:B------:R-:W-:Y:S01]  /*4610*/  IMAD.MOV R5, RZ, RZ, -R5 ;  /* 0x000000ffff057224 */ /* 0x000fe200078e0a05 */
[----:B------:R-:W-:Y:S01]  /*4620*/  LOP3.LUT R21, R3, 0x184, RZ, 0xfc, !PT ;  /* 0x0000018403157812 */ /* 0x000fe200078efcff */
[----:B------:R-:W-:Y:S01]  /*4630*/  @!P4 IMAD.MOV R194, RZ, RZ, -R194 ;  /* 0x000000ffffc2c224 */ /* 0x000fe200078e0ac2 */
[----:B------:R-:W-:Y:S01]  /*4640*/  ISETP.GT.U32.AND P4, PT, R2, R202, PT ;  /* 0x000000ca0200720c */ /* 0x000fe20003f84070 */
[--C-:B------:R-:W-:Y:S01]  /*4650*/  @!P2 IMAD.IADD R204, R204, 0x1, -R2.reuse ;  /* 0x00000001cccca824 */ /* 0x100fe200078e0a02 */
[C---:B------:R-:W-:Y:S01]  /*4660*/  ISETP.GT.U32.AND P2, PT, R2.reuse, R208, PT ;  /* 0x000000d00200720c */ /* 0x040fe20003f44070 */
[----:B------:R-:W-:Y:S01]  /*4670*/  IMAD R210, R2, R5, R9 ;  /* 0x0000000502d27224 */ /* 0x000fe200078e0209 */
[----:B------:R-:W-:Y:S01]  /*4680*/  IABS R9, R17 ;  /* 0x0000001100097213 */ /* 0x000fe20000000000 */
[----:B------:R-:W-:-:S02]  /*4690*/  @!P5 IMAD.IADD R206, R206, 0x1, -R2 ;  /* 0x00000001ceced824 */ /* 0x000fc400078e0a02 */
[----:B------:R-:W-:Y:S01]  /*46a0*/  IMAD.HI.U32 R5, R4, R7, RZ ;  /* 0x0000000704057227 */ /* 0x000fe200078e00ff */
[----:B------:R-:W-:-:S03]  /*46b0*/  ISETP.GT.U32.AND P5, PT, R2, R210, PT ;  /* 0x000000d20200720c */ /* 0x000fc60003fa4070 */
[----:B------:R-:W-:Y:S02]  /*46c0*/  IMAD.MOV R212, RZ, RZ, -R5 ;  /* 0x000000ffffd47224 */ /* 0x000fe400078e0a05 */
[--C-:B------:R-:W-:Y:S01]  /*46d0*/  @!P4 IMAD.IADD R202, R202, 0x1, -R2.reuse ;  /* 0x00000001cacac824 */ /* 0x100fe200078e0a02 */
[----:B------:R-:W-:Y:S01]  /*46e0*/  ISETP.GE.AND P4, PT, R11, RZ, PT ;  /* 0x000000ff0b00720c */ /* 0x000fe20003f86270 */
[----:B------:R-:W-:Y:S01]  /*46f0*/  @!P2 IMAD.IADD R208, R208, 0x1, -R2 ;  /* 0x00000001d0d0a824 */ /* 0x000fe200078e0a02 */
[----:B------:R-:W-:Y:S01]  /*4700*/  IABS R11, R19 ;  /* 0x00000013000b7213 */ /* 0x000fe20000000000 */
[C---:B------:R-:W-:Y:S01]  /*4710*/  IMAD R212, R2.reuse, R212, R7 ;  /* 0x000000d402d47224 */ /* 0x040fe200078e0207 */
[----:B------:R-:W-:Y:S01]  /*4720*/  ISETP.GE.AND P2, PT, R13, RZ, PT ;  /* 0x000000ff0d00720c */ /* 0x000fe20003f46270 */
[----:B------:R-:W-:Y:S01]  /*4730*/  @!P0 IMAD.MOV R200, RZ, RZ, -R200 ;  /* 0x000000ffffc88224 */ /* 0x000fe200078e0ac8 */
[----:B------:R-:W-:Y:S01]  /*4740*/  ISETP.GT.U32.AND P0, PT, R2, R208, PT ;  /* 0x000000d00200720c */ /* 0x000fe20003f04070 */
[----:B------:R-:W-:Y:S01]  /*4750*/  @!P5 IMAD.IADD R210, R210, 0x1, -R2 ;  /* 0x00000001d2d2d824 */ /* 0x000fe200078e0a02 */
[----:B------:R-:W-:Y:S01]  /*4760*/  ISETP.GT.U32.AND P5, PT, R2, R212, PT ;  /* 0x000000d40200720c */ /* 0x000fe20003fa4070 */
[----:B------:R-:W-:-:S04]  /*4770*/  IMAD.HI.U32 R5, R4, R9, RZ ;  /* 0x0000000904057227 */ /* 0x000fc800078e00ff */
[----:B------:R-:W-:Y:S01]  /*4780*/  IMAD.MOV.U32 R7, RZ, RZ, R11 ;  /* 0x000000ffff077224 */ /* 0x000fe200078e000b */
[----:B------:R-:W-:Y:S01]  /*4790*/  LOP3.LUT R11, R3, 0x170, RZ, 0xfc, !PT ;  /* 0x00000170030b7812 */ /* 0x000fe200078efcff */
[----:B------:R-:W-:Y:S02]  /*47a0*/  IMAD.MOV R214, RZ, RZ, -R5 ;  /* 0x000000ffffd67224 */ /* 0x000fe400078e0a05 */
[----:B------:R-:W-:-:S04]  /*47b0*/  IMAD.HI.U32 R5, R4, R7, RZ ;  /* 0x0000000704057227 */ /* 0x000fc800078e00ff */
[----:B------:R-:W-:Y:S01]  /*47c0*/  @!P3 IMAD.MOV R204, RZ, RZ, -R204 ;  /* 0x000000ffffccb224 */ /* 0x000fe200078e0acc */
[C---:B------:R-:W-:Y:S01]  /*47d0*/  ISETP.GT.U32.AND P3, PT, R2.reuse, R210, PT ;  /* 0x000000d20200720c */ /* 0x040fe20003f64070 */
[----:B------:R-:W-:Y:S01]  /*47e0*/  IMAD R214, R2, R214, R9 ;  /* 0x000000d602d67224 */ /* 0x000fe200078e0209 */
[----:B------:R-:W-:Y:S01]  /*47f0*/  IABS R9, R11 ;  /* 0x0000000b00097213 */ /* 0x000fe20000000000 */
[----:B------:R-:W-:Y:S02]  /*4800*/  IMAD.MOV R5, RZ, RZ, -R5 ;  /* 0x000000ffff057224 */ /* 0x000fe400078e0a05 */
[--C-:B------:R-:W-:Y:S01]  /*4810*/  @!P0 IMAD.IADD R208, R208, 0x1, -R2.reuse ;  /* 0x00000001d0d08824 */ /* 0x100fe200078e0a02 */
[----:B------:R-:W-:Y:S01]  /*4820*/  ISETP.GT.U32.AND P0, PT, R2, R214, PT ;  /* 0x000000d60200720c */ /* 0x000fe20003f04070 */
[----:B------:R-:W-:Y:S01]  /*4830*/  @!P5 IMAD.IADD R212, R212, 0x1, -R2 ;  /* 0x00000001d4d4d824 */ /* 0x000fe200078e0a02 */
[----:B------:R-:W-:Y:S01]  /*4840*/  ISETP.GE.AND P5, PT, R11, RZ, PT ;  /* 0x000000ff0b00720c */ /* 0x000fe20003fa6270 */
[----:B------:R-:W-:-:S02]  /*4850*/  IMAD R218, R2, R5, R7 ;  /* 0x0000000502da7224 */ /* 0x000fc400078e0207 */
[----:B------:R-:W-:Y:S02]  /*4860*/  IMAD.MOV.U32 R7, RZ, RZ, R9 ;  /* 0x000000ffff077224 */ /* 0x000fe400078e0009 */
[----:B------:R-:W-:Y:S01]  /*4870*/  @!P4 IMAD.MOV R208, RZ, RZ, -R208 ;  /* 0x000000ffffd0c224 */ /* 0x000fe200078e0ad0 */
[----:B------:R-:W-:Y:S01]  /*4880*/  ISETP.GT.U32.AND P4, PT, R2, R212, PT ;  /* 0x000000d40200720c */ /* 0x000fe20003f84070 */
[----:B------:R-:W-:-:S04]  /*4890*/  IMAD.HI.U32 R5, R4, R7, RZ ;  /* 0x0000000704057227 */ /* 0x000fc800078e00ff */
[----:B------:R-:W-:Y:S01]  /*48a0*/  @!P3 IMAD.IADD R210, R210, 0x1, -R2 ;  /* 0x00000001d2d2b824 */ /* 0x000fe200078e0a02 */
[----:B------:R-:W-:Y:S01]  /*48b0*/  ISETP.GE.AND P3, PT, R19, RZ, PT ;  /* 0x000000ff1300720c */ /* 0x000fe20003f66270 */
[----:B------:R-:W-:Y:S01]  /*48c0*/  IMAD.MOV R5, RZ, RZ, -R5 ;  /* 0x000000ffff057224 */ /* 0x000fe200078e0a05 */
[----:B------:R-:W-:Y:S01]  /*48d0*/  LOP3.LUT R19, R3, 0x17c, RZ, 0xfc, !PT ;  /* 0x0000017c03137812 */ /* 0x000fe200078efcff */
[----:B------:R-:W-:Y:S01]  /*48e0*/  @!P2 IMAD.MOV R210, RZ, RZ, -R210 ;  /* 0x000000ffffd2a224 */ /* 0x000fe200078e0ad2 */
[C---:B------:R-:W-:Y:S01]  /*48f0*/  ISETP.GT.U32.AND P2, PT, R2.reuse, R218, PT ;  /* 0x000000da0200720c */ /* 0x040fe20003f44070 */
[----:B------:R-:W-:Y:S01]  /*4900*/  IMAD R216, R2, R5, R7 ;  /* 0x0000000502d87224 */ /* 0x000fe200078e0207 */
[----:B------:R-:W-:Y:S01]  /*4910*/  IABS R13, R19 ;  /* 0x00000013000d7213 */ /* 0x000fe20000000000 */
[----:B------:R-:W-:Y:S01]  /*4920*/  @!P6 IMAD.MOV R206, RZ, RZ, -R206 ;  /* 0x000000ffffcee224 */ /* 0x000fe200078e0ace */
[----:B------:R-:W-:Y:S01]  /*4930*/  ISETP.GE.AND P6, PT, R15, RZ, PT ;  /* 0x000000ff0f00720c */ /* 0x000fe20003fc6270 */
[--C-:B------:R-:W-:Y:S01]  /*4940*/  @!P0 IMAD.IADD R214, R214, 0x1, -R2.reuse ;  /* 0x00000001d6d68824 */ /* 0x100fe200078e0a02 */
[----:B------:R-:W-:Y:S01]  /*4950*/  LOP3.LUT R15, R3, 0x174, RZ, 0xfc, !PT ;  /* 0x00000174030f7812 */ /* 0x000fe200078efcff */
[----:B------:R-:W-:Y:S01]  /*4960*/  @!P4 IMAD.IADD R212, R212, 0x1, -R2 ;  /* 0x00000001d4d4c824 */ /* 0x000fe200078e0a02 */
[----:B------:R-:W-:Y:S01]  /*4970*/  ISETP.GT.U32.AND P4, PT, R2, R216, PT ;  /* 0x000000d80200720c */ /* 0x000fe20003f84070 */
[----:B------:R-:W-:Y:S01]  /*4980*/  @!P1 IMAD.MOV R202, RZ, RZ, -R202 ;  /* 0x000000ffffca9224 */ /* 0x000fe200078e0aca */
[----:B------:R-:W-:-:S02]  /*4990*/  ISETP.GE.AND P1, PT, R17, RZ, PT ;  /* 0x000000ff1100720c */ /* 0x000fc40003f26270 */
[----:B------:R-:W-:Y:S01]  /*49a0*/  LOP3.LUT R17, R3, 0x178, RZ, 0xfc, !PT ;  /* 0x0000017803117812 */ /* 0x000fe200078efcff */
[----:B------:R-:W-:Y:S01]  /*49b0*/  @!P2 IMAD.IADD R218, R218, 0x1, -R2 ;  /* 0x00000001dadaa824 */ /* 0x000fe200078e0a02 */
[----:B------:R-:W-:Y:S02]  /*49c0*/  IABS R9, R15 ;  /* 0x0000000f00097213 */ /* 0x000fe40000000000 */
[----:B------:R-:W-:Y:S01]  /*49d0*/  ISETP.GT.U32.AND P0, PT, R2, R214, PT ;  /* 0x000000d60200720c */ /* 0x000fe20003f04070 */
[----:B------:R-:W-:Y:S01]  /*49e0*/  @!P6 IMAD.MOV R212, RZ, RZ, -R212 ;  /* 0x000000ffffd4e224 */ /* 0x000fe200078e0ad4 */
[----:B------:R-:W-:Y:S01]  /*49f0*/  IABS R11, R17 ;  /* 0x00000011000b7213 */ /* 0x000fe20000000000 */
[----:B------:R-:W-:Y:S01]  /*4a00*/  IMAD.HI.U32 R5, R4, R9, RZ ;  /* 0x0000000904057227 */ /* 0x000fe200078e00ff */
[----:B------:R-:W-:Y:S02]  /*4a10*/  ISETP.GT.U32.AND P6, PT, R2, R218, PT ;  /* 0x000000da0200720c */ /* 0x000fe40003fc4070 */
[----:B------:R-:W-:Y:S01]  /*4a20*/  ISETP.GE.AND P2, PT, R17, RZ, PT ;  /* 0x000000ff1100720c */ /* 0x000fe20003f46270 */
[----:B------:R-:W-:Y:S01]  /*4a30*/  IMAD.HI.U32 R7, R4, R11, RZ ;  /* 0x0000000b04077227 */ /* 0x000fe200078e00ff */
[----:B------:R-:W-:-:S03]  /*4a40*/  LOP3.LUT R17, R3, 0x180, RZ, 0xfc, !PT ;  /* 0x0000018003117812 */ /* 0x000fc600078efcff */
[----:B------:R-:W-:Y:S02]  /*4a50*/  IMAD.MOV R220, RZ, RZ, -R5 ;  /* 0x000000ffffdc7224 */ /* 0x000fe400078e0a05 */
[--C-:B------:R-:W-:Y:S02]  /*4a60*/  @!P4 IMAD.IADD R216, R216, 0x1, -R2.reuse ;  /* 0x00000001d8d8c824 */ /* 0x100fe400078e0a02 */
[----:B------:R-:W-:Y:S01]  /*4a70*/  @!P0 IMAD.IADD R214, R214, 0x1, -R2 ;  /* 0x00000001d6d68824 */ /* 0x000fe200078e0a02 */
[----:B------:R-:W-:Y:S01]  /*4a80*/  ISETP.GE.AND P0, PT, R15, RZ, PT ;  /* 0x000000ff0f00720c */ /* 0x000fe20003f06270 */
[----:B------:R-:W-:Y:S01]  /*4a90*/  IMAD.MOV R7, RZ, RZ, -R7 ;  /* 0x000000ffff077224 */ /* 0x000fe200078e0a07 */
[C---:B------:R-:W-:Y:S01]  /*4aa0*/  ISETP.GT.U32.AND P4, PT, R2.reuse, R216, PT ;  /* 0x000000d80200720c */ /* 0x040fe20003f84070 */
[----:B------:R-:W-:Y:S01]  /*4ab0*/  IMAD R220, R2, R220, R9 ;  /* 0x000000dc02dc7224 */ /* 0x000fe200078e0209 */
[----:B------:R-:W-:Y:S01]  /*4ac0*/  IABS R9, R17 ;  /* 0x0000001100097213 */ /* 0x000fe20000000000 */
[----:B------:R-:W-:Y:S01]  /*4ad0*/  IMAD.HI.U32 R5, R4, R13, RZ ;  /* 0x0000000d04057227 */ /* 0x000fe200078e00ff */
[----:B------:R-:W-:-:S03]  /*4ae0*/  IABS R15, R25 ;  /* 0x00000019000f7213 */ /* 0x000fc60000000000 */
[C---:B------:R-:W-:Y:S01]  /*4af0*/  IMAD R222, R2.reuse, R7, R11 ;  /* 0x0000000702de7224 */ /* 0x040fe200078e020b */
[----:B------:R-:W-:Y:S01]  /*4b00*/  IABS R11, R21 ;  /* 0x00000015000b7213 */ /* 0x000fe20000000000 */
[----:B------:R-:W-:Y:S01]  /*4b10*/  @!P1 IMAD.MOV R214, RZ, RZ, -R214 ;  /* 0x000000ffffd69224 */ /* 0x000fe200078e0ad6 */
[----:B------:R-:W-:Y:S01]  /*4b20*/  ISETP.GT.U32.AND P1, PT, R2, R220, PT ;  /* 0x000000dc0200720c */ /* 0x000fe20003f24070 */
[----:B------:R-:W-:Y:S02]  /*4b30*/  IMAD.MOV R5, RZ, RZ, -R5 ;  /* 0x000000ffff057224 */ /* 0x000fe400078e0a05 */
[--C-:B------:R-:W-:Y:S01]  /*4b40*/  @!P6 IMAD.IADD R218, R218, 0x1, -R2.reuse ;  /* 0x00000001dadae824 */ /* 0x100fe200078e0a02 */
[C---:B------:R-:W-:Y:S01]  /*4b50*/  ISETP.GT.U32.AND P6, PT, R2.reuse, R222, PT ;  /* 0x000000de0200720c */ /* 0x040fe20003fc4070 */
[----:B------:R-:W-:Y:S01]  /*4b60*/  IMAD R224, R2, R5, R13 ;  /* 0x0000000502e07224 */ /* 0x000fe200078e020d */
[----:B------:R-:W-:Y:S01]  /*4b70*/  IABS R13, R23 ;  /* 0x00000017000d7213 */ /* 0x000fe20000000000 */
[----:B------:R-:W-:-:S02]  /*4b80*/  @!P4 IMAD.IADD R216, R216, 0x1, -R2 ;  /* 0x00000001d8d8c824 */ /* 0x000fc400078e0a02 */
[----:B------:R-:W-:Y:S01]  /*4b90*/  IMAD.HI.U32 R5, R4, R9, RZ ;  /* 0x0000000904057227 */ /* 0x000fe200078e00ff */
[----:B------:R-:W-:-:S03]  /*4ba0*/  ISETP.GT.U32.AND P4, PT, R2, R224, PT ;  /* 0x000000e00200720c */ /* 0x000fc60003f84070 */
[--C-:B------:R-:W-:Y:S01]  /*4bb0*/  @!P1 IMAD.IADD R220, R220, 0x1, -R2.reuse ;  /* 0x00000001dcdc9824 */ /* 0x100fe200078e0a02 */
[----:B------:R-:W-:Y:S01]  /*4bc0*/  ISETP.GE.AND P1, PT, R19, RZ, PT ;  /* 0x000000ff1300720c */ /* 0x000fe20003f26270 */
[----:B------:R-:W-:Y:S01]  /*4bd0*/  IMAD.MOV R5, RZ, RZ, -R5 ;  /* 0x000000ffff057224 */ /* 0x000fe200078e0a05 */
[----:B------:R-:W-:Y:S01]  /*4be0*/  LOP3.LUT R19, R3, 0x194, RZ, 0xfc, !PT ;  /* 0x0000019403137812 */ /* 0x000fe200078efcff */
[----:B------:R-:W-:Y:S01]  /*4bf0*/  @!P6 IMAD.IADD R222, R222, 0x1, -R2 ;  /* 0x00000001dedee824 */ /* 0x000fe200078e0a02 */
[----:B------:R-:W-:Y:S01]  /*4c00*/  ISETP.GT.U32.AND P6, PT, R2, R220, PT ;  /* 0x000000dc0200720c */ /* 0x000fe20003fc4070 */
[----:B------:R-:W-:-:S04]  /*4c10*/  IMAD.HI.U32 R7, R4, R11, RZ ;  /* 0x0000000b04077227 */ /* 0x000fc800078e00ff */
[----:B------:R-:W-:Y:S01]  /*4c20*/  @!P4 IMAD.IADD R224, R224, 0x1, -R2 ;  /* 0x00000001e0e0c824 */ /* 0x000fe200078e0a02 */
[C---:B------:R-:W-:Y:S01]  /*4c30*/  ISETP.GT.U32.AND P4, PT, R2.reuse, R222, PT ;  /* 0x000000de0200720c */ /* 0x040fe20003f84070 */
[----:B------:R-:W-:Y:S02]  /*4c40*/  IMAD R226, R2, R5, R9 ;  /* 0x0000000502e27224 */ /* 0x000fe400078e0209 */
[----:B------:R-:W-:Y:S02]  /*4c50*/  IMAD.MOV R228, RZ, RZ, -R7 ;  /* 0x000000ffffe47224 */ /* 0x000fe400078e0a07 */
[----:B------:R-:W-:-:S04]  /*4c60*/  IMAD.HI.U32 R5, R4, R13, RZ ;  /* 0x0000000d04057227 */ /* 0x000fc800078e00ff */
[--C-:B------:R-:W-:Y:S01]  /*4c70*/  @!P6 IMAD.IADD R220, R220, 0x1, -R2.reuse ;  /* 0x00000001dcdce824 */ /* 0x100fe200078e0a02 */
[C---:B------:R-:W-:Y:S01]  /*4c80*/  ISETP.GT.U32.AND P6, PT, R2.reuse, R226, PT ;  /* 0x000000e20200720c */ /* 0x040fe20003fc4070 */
[----:B------:R-:W-:Y:S01]  /*4c90*/  IMAD R228, R2, R228, R11 ;  /* 0x000000e402e47224 */ /* 0x000fe200078e020b */
[----:B------:R-:W-:Y:S01]  /*4ca0*/  IABS R11, R19 ;  /* 0x00000013000b7213 */ /* 0x000fe20000000000 */
[----:B------:R-:W-:Y:S02]  /*4cb0*/  IMAD.MOV R5, RZ, RZ, -R5 ;  /* 0x000000ffff057224 */ /* 0x000fe400078e0a05 */
[----:B------:R-:W-:Y:S01]  /*4cc0*/  @!P4 IMAD.IADD R222, R222, 0x1, -R2 ;  /* 0x00000001dedec824 */ /* 0x000fe200078e0a02 */
[C---:B------:R-:W-:Y:S01]  /*4cd0*/  ISETP.GT.U32.AND P4, PT, R2.reuse, R228, PT ;  /* 0x000000e40200720c */ /* 0x040fe20003f84070 */
[----:B------:R-:W-:Y:S01]  /*4ce0*/  IMAD R230, R2, R5, R13 ;  /* 0x0000000502e67224 */ /* 0x000fe200078e020d */
[----:B------:R-:W-:Y:S01]  /*4cf0*/  LOP3.LUT R13, R3, 0x1a0, RZ, 0xfc, !PT ;  /* 0x000001a0030d7812 */ /* 0x000fe200078efcff */
[----:B------:R-:W-:-:S04]  /*4d00*/  IMAD.HI.U32 R7, R4, R15, RZ ;  /* 0x0000000f04077227 */ /* 0x000fc800078e00ff */
[----:B------:R-:W-:Y:S01]  /*4d10*/  @!P3 IMAD.MOV R218, RZ, RZ, -R218 ;  /* 0x000000ffffdab224 */ /* 0x000fe200078e0ada */
[----:B------:R-:W-:Y:S01]  /*4d20*/  ISETP.GT.U32.AND P3, PT, R2, R224, PT ;  /* 0x000000e00200720c */ /* 0x000fe20003f64070 */
[--C-:B------:R-:W-:Y:S01]  /*4d30*/  @!P6 IMAD.IADD R226, R226, 0x1, -R2.reuse ;  /* 0x00000001e2e2e824 */ /* 0x100fe200078e0a02 */
[----:B------:R-:W-:Y:S01]  /*4d40*/  ISETP.GT.U32.AND P6, PT, R2, R230, PT ;  /* 0x000000e60200720c */ /* 0x000fe20003fc4070 */
[----:B------:R-:W-:Y:S02]  /*4d50*/  IMAD.MOV R7, RZ, RZ, -R7 ;  /* 0x000000ffff077224 */ /* 0x000fe400078e0a07 */
[----:B------:R-:W-:Y:S01]  /*4d60*/  @!P4 IMAD.IADD R228, R228, 0x1, -R2 ;  /* 0x00000001e4e4c824 */ /* 0x000fe200078e0a02 */
[C---:B------:R-:W-:Y:S01]  /*4d70*/  ISETP.GT.U32.AND P4, PT, R2.reuse, R226, PT ;  /* 0x000000e20200720c */ /* 0x040fe20003f84070 */
[C---:B------:R-:W-:Y:S01]  /*4d80*/  IMAD R232, R2.reuse, R7, R15 ;  /* 0x0000000702e87224 */ /* 0x040fe200078e020f */
[----:B------:R-:W-:Y:S01]  /*4d90*/  LOP3.LUT R15, R3, 0x1a4, RZ, 0xfc, !PT ;  /* 0x000001a4030f7812 */ /* 0x000fe200078efcff */
[----:B------:R-:W-:Y:S01]  /*4da0*/  @!P5 IMAD.MOV R216, RZ, RZ, -R216 ;  /* 0x000000ffffd8d224 */ /* 0x000fe200078e0ad8 */
[----:B------:R-:W-:Y:S01]  /*4db0*/  ISETP.GE.AND P5, PT, R17, RZ, PT ;  /* 0x000000ff1100720c */ /* 0x000fe20003fa6270 */
[----:B------:R-:W-:Y:S01]  /*4dc0*/  @!P2 IMAD.MOV R222, RZ, RZ, -R222 ;  /* 0x000000ffffdea224 */ /* 0x000fe200078e0ade */
[----:B------:R-:W-:Y:S01]  /*4dd0*/  ISETP.GT.U32.AND P2, PT, R2, R232, PT ;  /* 0x000000e80200720c */ /* 0x000fe20003f44070 */
[----:B------:R-:W-:Y:S01]  /*4de0*/  @!P0 IMAD.MOV R220, RZ, RZ, -R220 ;  /* 0x000000ffffdc8224 */ /* 0x000fe200078e0adc */
[----:B------:R-:W-:Y:S01]  /*4df0*/  LOP3.LUT R17, R3, 0x190, RZ, 0xfc, !PT ;  /* 0x0000019003117812 */ /* 0x000fe200078efcff */
[--C-:B------:R-:W-:Y:S01]  /*4e00*/  @!P3 IMAD.IADD R224, R224, 0x1, -R2.reuse ;  /* 0x00000001e0e0b824 */ /* 0x100fe200078e0a02 */
[----:B------:R-:W-:Y:S01]  /*4e10*/  ISETP.GT.U32.AND P0, PT, R2, R228, PT ;  /* 0x000000e40200720c */ /* 0x000fe20003f04070 */
[----:B------:R-:W-:Y:S01]  /*4e20*/  @!P6 IMAD.IADD R230, R230, 0x1, -R2 ;  /* 0x00000001e6e6e824 */ /* 0x000fe200078e0a02 */
[----:B------:R-:W-:Y:S01]  /*4e30*/  ISETP.GE.AND P3, PT, R21, RZ, PT ;  /* 0x000000ff1500720c */ /* 0x000fe20003f66270 */
[----:B------:R-:W-:Y:S01]  /*4e40*/  IMAD.HI.U32 R7, R4, R11, RZ ;  /* 0x0000000b04077227 */ /* 0x000fe200078e00ff */
[----:B------:R-:W-:-:S02]  /*4e50*/  IABS R9, R17 ;  /* 0x0000001100097213 */ /* 0x000fc40000000000 */
[----:B------:R-:W-:Y:S01]  /*4e60*/  ISETP.GT.U32.AND P6, PT, R2, R230, PT ;  /* 0x000000e60200720c */ /* 0x000fe20003fc4070 */
[----:B------:R-:W-:Y:S01]  /*4e70*/  IMAD.MOV R7, RZ, RZ, -R7 ;  /* 0x000000ffff077224 */ /* 0x000fe200078e0a07 */
[----:B------:R-:W-:Y:S01]  /*4e80*/  LOP3.LUT R21, R3, 0x1b4, RZ, 0xfc, !PT ;  /* 0x000001b403157812 */ /* 0x000fe200078efcff */
[----:B------:R-:W-:-:S04]  /*4e90*/  IMAD.HI.U32 R5, R4, R9, RZ ;  /* 0x0000000904057227 */ /* 0x000fc800078e00ff */
        /* <DEDUP_REMOVED lines=10> */
[----:B------:R-:W-:Y:S01]  /*4f40*/  ISETP.GE.AND P4, PT, R25, RZ, PT ;  /* 0x000000ff1900720c */ /* 0x000fe20003f86270 */
[C---:B------:R-:W-:Y:S01]  /*4f50*/  IMAD R236, R2.reuse, R5, R9 ;  /* 0x0000000502ec7224 */ /* 0x040fe200078e0209 */
[----:B------:R-:W-:Y:S01]  /*4f60*/  LOP3.LUT R5, R3, 0x198, RZ, 0xfc, !PT ;  /* 0x0000019803057812 */ /* 0x000fe200078efcff */
[----:B------:R-:W-:Y:S01]  /*4f70*/  @!P3 IMAD.MOV R228, RZ, RZ, -R228 ;  /* 0x000000ffffe4b224 */ /* 0x000fe200078e0ae4 */
[----:B------:R-:W-:Y:S01]  /*4f80*/  ISETP.GT.U32.AND P3, PT, R2, R234, PT ;  /* 0x000000ea0200720c */ /* 0x000fe20003f64070 */
[----:B------:R-:W-:Y:S01]  /*4f90*/  @!P6 IMAD.IADD R230, R230, 0x1, -R2 ;  /* 0x00000001e6e6e824 */ /* 0x000fe200078e0a02 */
[----:B------:R-:W-:Y:S01]  /*4fa0*/  IABS R7, R5 ;  /* 0x0000000500077213 */ /* 0x000fe20000000000 */
[----:B------:R-:W-:Y:S01]  /*4fb0*/  @!P5 IMAD.MOV R226, RZ, RZ, -R226 ;  /* 0x000000ffffe2d224 */ /* 0x000fe200078e0ae2 */
[----:B------:R-:W-:Y:S01]  /*4fc0*/  ISETP.GT.U32.AND P5, PT, R2, R236, PT ;  /* 0x000000ec0200720c */ /* 0x000fe20003fa4070 */
[----:B------:R-:W-:Y:S01]  /*4fd0*/  @!P1 IMAD.MOV R230, RZ, RZ, -R230 ;  /* 0x000000ffffe69224 */ /* 0x000fe200078e0ae6 */
[----:B------:R-:W-:Y:S01]  /*4fe0*/  ISETP.GE.AND P1, PT, R5, RZ, PT ;  /* 0x000000ff0500720c */ /* 0x000fe20003f26270 */
[----:B------:R-:W-:Y:S01]  /*4ff0*/  @!P2 IMAD.IADD R232, R232, 0x1, -R2 ;  /* 0x00000001e8e8a824 */ /* 0x000fe200078e0a02 */
[----:B------:R-:W-:-:S02]  /*5000*/  LOP3.LUT R5, R3, 0x19c, RZ, 0xfc, !PT ;  /* 0x0000019c03057812 */ /* 0x000fc400078efcff */
[----:B------:R-:W-:Y:S01]  /*5010*/  ISETP.GE.AND P6, PT, R19, RZ, PT ;  /* 0x000000ff1300720c */ /* 0x000fe20003fc6270 */
[----:B------:R-:W-:Y:S01]  /*5020*/  @!P4 IMAD.MOV R232, RZ, RZ, -R232 ;  /* 0x000000ffffe8c224 */ /* 0x000fe200078e0ae8 */
[----:B------:R-:W-:Y:S01]  /*5030*/  ISETP.GE.AND P2, PT, R5, RZ, PT ;  /* 0x000000ff0500720c */ /* 0x000fe20003f46270 */
[--C-:B------:R-:W-:Y:S01]  /*5040*/  @!P3 IMAD.IADD R234, R234, 0x1, -R2.reuse ;  /* 0x00000001eaeab824 */ /* 0x100fe200078e0a02 */
[----:B------:R-:W-:Y:S01]  /*5050*/  IABS R9, R5 ;  /* 0x0000000500097213 */ /* 0x000fe20000000000 */
[----:B------:R-:W-:Y:S01]  /*5060*/  IMAD.HI.U32 R5, R4, R7, RZ ;  /* 0x0000000704057227 */ /* 0x000fe200078e00ff */
[----:B------:R-:W-:Y:S02]  /*5070*/  ISETP.GE.AND P0, PT, R17, RZ, PT ;  /* 0x000000ff1100720c */ /* 0x000fe40003f06270 */
[----:B------:R-:W-:Y:S01]  /*5080*/  ISETP.GT.U32.AND P3, PT, R2, R234, PT ;  /* 0x000000ea0200720c */ /* 0x000fe20003f64070 */
[----:B------:R-:W-:Y:S01]  /*5090*/  @!P5 IMAD.IADD R236, R236, 0x1, -R2 ;  /* 0x00000001ececd824 */ /* 0x000fe200078e0a02 */
[----:B------:R-:W-:Y:S01]  /*50a0*/  ISETP.GE.AND P4, PT, R13, RZ, PT ;  /* 0x000000ff0d00720c */ /* 0x000fe20003f86270 */
[----:B------:R-:W-:Y:S01]  /*50b0*/  IMAD.MOV R5, RZ, RZ, -R5 ;  /* 0x000000ffff057224 */ /* 0x000fe200078e0a05 */
[----:B------:R-:W-:-:S02]  /*50c0*/  IABS R13, R15 ;  /* 0x0000000f000d7213 */ /* 0x000fc40000000000 */
[C---:B------:R-:W-:Y:S01]  /*50d0*/  ISETP.GT.U32.AND P5, PT, R2.reuse, R236, PT ;  /* 0x000000ec0200720c */ /* 0x040fe20003fa4070 */
[----:B------:R-:W-:Y:S01]  /*50e0*/  IMAD R238, R2, R5, R7 ;  /* 0x0000000502ee7224 */ /* 0x000fe200078e0207 */
[C---:B------:R-:W-:Y:S01]  /*50f0*/  LOP3.LUT R17, R3.reuse, 0x1ac, RZ, 0xfc, !PT ;  /* 0x000001ac03117812 */ /* 0x040fe200078efcff */
[----:B------:R-:W-:Y:S01]  /*5100*/  IMAD.HI.U32 R5, R4, R9, RZ ;  /* 0x0000000904057227 */ /* 0x000fe200078e00ff */
[----:B------:R-:W-:Y:S02]  /*5110*/  LOP3.LUT R19, R3, 0x1b0, RZ, 0xfc, !PT ;  /* 0x000001b003137812 */ /* 0x000fe400078efcff */
[----:B------:R-:W-:Y:S01]  /*5120*/  IABS R113, R23 ;  /* 0x0000001700717213 */ /* 0x000fe20000000000 */
[----:B------:R-:W-:Y:S02]  /*5130*/  IMAD.MOV R5, RZ, RZ, -R5 ;  /* 0x000000ffff057224 */ /* 0x000fe400078e0a05 */
[--C-:B------:R-:W-:Y:S01]  /*5140*/  @!P3 IMAD.IADD R234, R234, 0x1, -R2.reuse ;  /* 0x00000001eaeab824 */ /* 0x100fe200078e0a02 */
[----:B------:R-:W-:Y:S01]  /*5150*/  ISETP.GE.AND P3, PT, R15, RZ, PT ;  /* 0x000000ff0f00720c */ /* 0x000fe20003f66270 */
[----:B------:R-:W-:Y:S01]  /*5160*/  IMAD R240, R2, R5, R9 ;  /* 0x0000000502f07224 */ /* 0x000fe200078e0209 */
[----:B------:R-:W-:Y:S01]  /*5170*/  IABS R15, R21 ;  /* 0x00000015000f7213 */ /* 0x000fe20000000000 */
[----:B------:R-:W-:Y:S01]  /*5180*/  @!P5 IMAD.IADD R236, R236, 0x1, -R2 ;  /* 0x00000001ececd824 */ /* 0x000fe200078e0a02 */
[C---:B------:R-:W-:Y:S01]  /*5190*/  ISETP.GT.U32.AND P5, PT, R2.reuse, R238, PT ;  /* 0x000000ee0200720c */ /* 0x040fe20003fa4070 */
[----:B------:R-:W-:Y:S01]  /*51a0*/  @!P6 IMAD.MOV R234, RZ, RZ, -R234 ;  /* 0x000000ffffeae224 */ /* 0x000fe200078e0aea */
[----:B------:R-:W-:Y:S01]  /*51b0*/  ISETP.GT.U32.AND P6, PT, R2, R240, PT ;  /* 0x000000f00200720c */ /* 0x000fe20003fc4070 */
[----:B------:R-:W-:-:S04]  /*51c0*/  IMAD.HI.U32 R7, R4, R11, RZ ;  /* 0x0000000b04077227 */ /* 0x000fc800078e00ff */
[----:B------:R-:W-:Y:S02]  /*51d0*/  IMAD.MOV R7, RZ, RZ, -R7 ;  /* 0x000000ffff077224 */ /* 0x000fe400078e0a07 */
[----:B------:R-:W-:Y:S01]  /*51e0*/  IMAD.MOV.U32 R9, RZ, RZ, R13 ;  /* 0x000000ffff097224 */ /* 0x000fe200078e000d */
[----:B------:R-:W-:Y:S01]  /*51f0*/  IABS R13, R19 ;  /* 0x00000013000d7213 */ /* 0x000fe20000000000 */
[----:B------:R-:W-:Y:S01]  /*5200*/  IMAD R242, R2, R7, R11 ;  /* 0x0000000702f27224 */ /* 0x000fe200078e020b */
[----:B------:R-:W-:Y:S01]  /*5210*/  LOP3.LUT R7, R3, 0x1a8, RZ, 0xfc, !PT ;  /* 0x000001a803077812 */ /* 0x000fe200078efcff */
[----:B------:R-:W-:Y:S01]  /*5220*/  IMAD.HI.U32 R5, R4, R9, RZ ;  /* 0x0000000904057227 */ /* 0x000fe200078e00ff */
[----:B------:R-:W-:-:S03]  /*5230*/  IABS R11, R17 ;  /* 0x00000011000b7213 */ /* 0x000fc60000000000 */
[----:B------:R-:W-:Y:S01]  /*5240*/  @!P0 IMAD.MOV R236, RZ, RZ, -R236 ;  /* 0x000000ffffec8224 */ /* 0x000fe200078e0aec */
[----:B------:R-:W-:Y:S01]  /*5250*/  ISETP.GE.AND P0, PT, R7, RZ, PT ;  /* 0x000000ff0700720c */ /* 0x000fe20003f06270 */
[--C-:B------:R-:W-:Y:S01]  /*5260*/  @!P5 IMAD.IADD R238, R238, 0x1, -R2.reuse ;  /* 0x00000001eeeed824 */ /* 0x100fe200078e0a02 */
[----:B------:R-:W-:Y:S01]  /*5270*/  IABS R7, R7 ;  /* 0x0000000700077213 */ /* 0x000fe20000000000 */
[----:B------:R-:W-:Y:S02]  /*5280*/  @!P6 IMAD.IADD R240, R240, 0x1, -R2 ;  /* 0x00000001f0f0e824 */ /* 0x000fe400078e0a02 */
[----:B------:R-:W-:Y:S01]  /*5290*/  IMAD.MOV R5, RZ, RZ, -R5 ;  /* 0x000000ffff057224 */ /* 0x000fe200078e0a05 */
[C---:B------:R-:W-:Y:S02]  /*52a0*/  ISETP.GT.U32.AND P5, PT, R2.reuse, R238, PT ;  /* 0x000000ee0200720c */ /* 0x040fe40003fa4070 */
[C---:B------:R-:W-:Y:S01]  /*52b0*/  ISETP.GT.U32.AND P6, PT, R2.reuse, R240, PT ;  /* 0x000000f00200720c */ /* 0x040fe20003fc4070 */
[----:B------:R-:W-:-:S02]  /*52c0*/  IMAD R244, R2, R5, R9 ;  /* 0x0000000502f47224 */ /* 0x000fc400078e0209 */
[----:B------:R-:W-:Y:S02]  /*52d0*/  IMAD.MOV.U32 R9, RZ, RZ, R7 ;  /* 0x000000ffff097224 */ /* 0x000fe400078e0007 */
[----:B------:R-:W-:-:S04]  /*52e0*/  IMAD.HI.U32 R7, R4, R11, RZ ;  /* 0x0000000b04077227 */ /* 0x000fc800078e00ff */
[----:B------:R-:W-:-:S04]  /*52f0*/  IMAD.HI.U32 R5, R4, R9, RZ ;  /* 0x0000000904057227 */ /* 0x000fc800078e00ff */
[----:B------:R-:W-:Y:S02]  /*5300*/  IMAD.MOV R5, RZ, RZ, -R5 ;  /* 0x000000ffff057224 */ /* 0x000fe400078e0a05 */
[--C-:B------:R-:W-:Y:S01]  /*5310*/  @!P5 IMAD.IADD R238, R238, 0x1, -R2.reuse ;  /* 0x00000001eeeed824 */ /* 0x100fe200078e0a02 */
[C---:B------:R-:W-:Y:S01]  /*5320*/  ISETP.GT.U32.AND P5, PT, R2.reuse, R242, PT ;  /* 0x000000f20200720c */ /* 0x040fe20003fa4070 */
[----:B------:R-:W-:Y:S02]  /*5330*/  IMAD R246, R2, R5, R9 ;  /* 0x0000000502f67224 */ /* 0x000fe400078e0209 */
[----:B------:R-:W-:Y:S01]  /*5340*/  @!P6 IMAD.IADD R240, R240, 0x1, -R2 ;  /* 0x00000001f0f0e824 */ /* 0x000fe200078e0a02 */
[C---:B------:R-:W-:Y:S01]  /*5350*/  ISETP.GT.U32.AND P6, PT, R2.reuse, R244, PT ;  /* 0x000000f40200720c */ /* 0x040fe20003fc4070 */
[----:B------:R-:W-:Y:S01]  /*5360*/  @!P1 IMAD.MOV R238, RZ, RZ, -R238 ;  /* 0x000000ffffee9224 */ /* 0x000fe200078e0aee */
[----:B------:R-:W-:Y:S01]  /*5370*/  ISETP.GT.U32.AND P1, PT, R2, R246, PT ;  /* 0x000000f60200720c */ /* 0x000fe20003f24070 */
[----:B------:R-:W-:-:S04]  /*5380*/  IMAD.HI.U32 R5, R4, R13, RZ ;  /* 0x0000000d04057227 */ /* 0x000fc800078e00ff */
[----:B------:R-:W-:Y:S01]  /*5390*/  IMAD.MOV.U32 R9, RZ, RZ, R15 ;  /* 0x000000ffff097224 */ /* 0x000fe200078e000f */
[----:B------:R-:W-:Y:S01]  /*53a0*/  LOP3.LUT R15, R3, 0x1c4, RZ, 0xfc, !PT ;  /* 0x000001c4030f7812 */ /* 0x000fe200078efcff */
[----:B------:R-:W-:Y:S02]  /*53b0*/  IMAD.MOV R7, RZ, RZ, -R7 ;  /* 0x000000ffff077224 */ /* 0x000fe400078e0a07 */
[----:B------:R-:W-:Y:S02]  /*53c0*/  IMAD.MOV R250, RZ, RZ, -R5 ;  /* 0x000000fffffa7224 */ /* 0x000fe400078e0a05 */
[--C-:B------:R-:W-:Y:S02]  /*53d0*/  @!P6 IMAD.IADD R244, R244, 0x1, -R2.reuse ;  /* 0x00000001f4f4e824 */ /* 0x100fe400078e0a02 */
[----:B------:R-:W-:Y:S02]  /*53e0*/  @!P1 IMAD.IADD R246, R246, 0x1, -R2 ;  /* 0x00000001f6f69824 */ /* 0x000fe400078e0a02 */
[----:B------:R-:W-:Y:S01]  /*53f0*/  IMAD.HI.U32 R5, R4, R9, RZ ;  /* 0x0000000904057227 */ /* 0x000fe200078e00ff */
[----:B------:R-:W-:-:S03]  /*5400*/  ISETP.GT.U32.AND P1, PT, R2, R244, PT ;  /* 0x000000f40200720c */ /* 0x000fc60003f24070 */
[----:B------:R-:W-:Y:S01]  /*5410*/  IMAD R248, R2, R7, R11 ;  /* 0x0000000702f87224 */ /* 0x000fe200078e020b */
[C---:B------:R-:W-:Y:S01]  /*5420*/  LOP3.LUT R11, R3.reuse, 0x1bc, RZ, 0xfc, !PT ;  /* 0x000001bc030b7812 */ /* 0x040fe200078efcff */
[----:B------:R-:W-:Y:S02]  /*5430*/  @!P5 IMAD.IADD R242, R242, 0x1, -R2 ;  /* 0x00000001f2f2d824 */ /* 0x000fe400078e0a02 */
[----:B------:R-:W-:Y:S01]  /*5440*/  IMAD.MOV R5, RZ, RZ, -R5 ;  /* 0x000000ffff057224 */ /* 0x000fe200078e0a05 */
[----:B------:R-:W-:Y:S01]  /*5450*/  IABS R117, R11 ;  /* 0x0000000b00757213 */ /* 0x000fe20000000000 */
[----:B------:R-:W-:Y:S01]  /*5460*/  @!P2 IMAD.MOV R240, RZ, RZ, -R240 ;  /* 0x000000fffff0a224 */ /* 0x000fe200078e0af0 */
[C---:B------:R-:W-:Y:S01]  /*5470*/  ISETP.GT.U32.AND P2, PT, R2.reuse, R248, PT ;  /* 0x000000f80200720c */ /* 0x040fe20003f44070 */
[C---:B------:R-:W-:Y:S01]  /*5480*/  IMAD R252, R2.reuse, R5, R9 ;  /* 0x0000000502fc7224 */ /* 0x040fe200078e0209 */
[----:B------:R-:W-:Y:S01]  /*5490*/  ISETP.GT.U32.AND P5, PT, R2, R242, PT ;  /* 0x000000f20200720c */ /* 0x000fe20003fa4070 */
[----:B------:R-:W-:Y:S01]  /*54a0*/  @!P1 IMAD.IADD R244, R244, 0x1, -R2 ;  /* 0x00000001f4f49824 */ /* 0x000fe200078e0a02 */
[----:B------:R-:W-:Y:S01]  /*54b0*/  IABS R9, R15 ;  /* 0x0000000f00097213 */ /* 0x000fe20000000000 */
[C---:B------:R-:W-:Y:S01]  /*54c0*/  IMAD R250, R2.reuse, R250, R13 ;  /* 0x000000fa02fa7224 */ /* 0x040fe200078e020d */
[----:B------:R-:W-:Y:S01]  /*54d0*/  ISETP.GT.U32.AND P1, PT, R2, R252, PT ;  /* 0x000000fc0200720c */ /* 0x000fe20003f24070 */
[----:B------:R-:W-:Y:S01]  /*54e0*/  IMAD.HI.U32 R7, R4, R113, RZ ;  /* 0x0000007104077227 */ /* 0x000fe200078e00ff */
[----:B------:R-:W-:-:S02]  /*54f0*/  LOP3.LUT R13, R3, 0x1c0, RZ, 0xfc, !PT ;  /* 0x000001c0030d7812 */ /* 0x000fc400078efcff */
[----:B------:R-:W-:Y:S01]  /*5500*/  ISETP.GT.U32.AND P6, PT, R2, R250, PT ;  /* 0x000000fa0200720c */ /* 0x000fe20003fc4070 */
[----:B------:R-:W-:Y:S01]  /*5510*/  IMAD.MOV R7, RZ, RZ, -R7 ;  /* 0x000000ffff077224 */ /* 0x000fe200078e0a07 */
[----:B------:R-:W-:Y:S01]  /*5520*/  IABS R121, R13 ;  /* 0x0000000d00797213 */ /* 0x000fe20000000000 */
[--C-:B------:R-:W-:Y:S01]  /*5530*/  @!P2 IMAD.IADD R248, R248, 0x1, -R2.reuse ;  /* 0x00000001f8f8a824 */ /* 0x100fe200078e0a02 */
[----:B------:R-:W-:Y:S01]  /*5540*/  ISETP.GT.U32.AND P2, PT, R2, R246, PT ;  /* 0x000000f60200720c */ /* 0x000fe20003f44070 */
[----:B------:R-:W-:Y:S01]  /*5550*/  @!P5 IMAD.IADD R242, R242, 0x1, -R2 ;  /* 0x00000001f2f2d824 */ /* 0x000fe200078e0a02 */
[----:B------:R-:W-:Y:S01]  /*5560*/  ISETP.GE.AND P5, PT, R17, RZ, PT ;  /* 0x000000ff1100720c */ /* 0x000fe20003fa6270 */
[C---:B------:R-:W-:Y:S01]  /*5570*/  IMAD R113, R2.reuse, R7, R113 ;  /* 0x0000000702717224 */ /* 0x040fe200078e0271 */
        /* <DEDUP_REMOVED lines=8> */
[----:B------:R-:W-:Y:S01]  /*5600*/  ISETP.GT.U32.AND P3, PT, R2, R252, PT ;  /* 0x000000fc0200720c */ /* 0x000fe20003f64070 */
[----:B------:R-:W-:-:S03]  /*5610*/  IMAD.HI.U32 R5, R4, R117, RZ ;  /* 0x0000007504057227 */ /* 0x000fc600078e00ff */
[----:B------:R-:W-:Y:S01]  /*5620*/  ISETP.GT.U32.AND P6, PT, R2, R250, PT ;  /* 0x000000fa0200720c */ /* 0x000fe20003fc4070 */
[----:B------:R-:W-:-:S04]  /*5630*/  IMAD.HI.U32 R7, R4, R9, RZ ;  /* 0x0000000904077227 */ /* 0x000fc800078e00ff */
[--C-:B------:R-:W-:Y:S01]  /*5640*/  @!P2 IMAD.IADD R246, R246, 0x1, -R2.reuse ;  /* 0x00000001f6f6a824 */ /* 0x100fe200078e0a02 */
[C---:B------:R-:W-:Y:S01]  /*5650*/  ISETP.GT.U32.AND P2, PT, R2.reuse, R113, PT ;  /* 0x000000710200720c */ /* 0x040fe20003f44070 */
[----:B------:R-:W-:Y:S02]  /*5660*/  IMAD.MOV R5, RZ, RZ, -R5 ;  /* 0x000000ffff057224 */ /* 0x000fe400078e0a05 */
[----:B------:R-:W-:Y:S02]  /*5670*/  IMAD.MOV R7, RZ, RZ, -R7 ;  /* 0x000000ffff077224 */ /* 0x000fe400078e0a07 */
[----:B------:R-:W-:Y:S02]  /*5680*/  IMAD R117, R2, R5, R117 ;  /* 0x0000000502757224 */ /* 0x000fe400078e0275 */
[----:B------:R-:W-:Y:S01]  /*5690*/  @!P4 IMAD.IADD R248, R248, 0x1, -R2 ;  /* 0x00000001f8f8c824 */ /* 0x000fe200078e0a02 */
[----:B------:R-:W-:Y:S01]  /*56a0*/  ISETP.GE.AND P4, PT, R19, RZ, PT ;  /* 0x000000ff1300720c */ /* 0x000fe20003f86270 */
[----:B------:R-:W-:Y:S01]  /*56b0*/  IMAD.HI.U32 R5, R4, R121, RZ ;  /* 0x0000007904057227 */ /* 0x000fe200078e00ff */
[----:B------:R-:W-:-:S03]  /*56c0*/  LOP3.LUT R19, R3, 0x1dc, RZ, 0xfc, !PT ;  /* 0x000001dc03137812 */ /* 0x000fc600078efcff */
[----:B------:R-:W-:Y:S01]  /*56d0*/  IMAD R142, R2, R7, R9 ;  /* 0x00000007028e7224 */ /* 0x000fe200078e0209 */
[----:B------:R-:W-:Y:S01]  /*56e0*/  IABS R7, R17 ;  /* 0x0000001100077213 */ /* 0x000fe20000000000 */
[----:B------:R-:W-:Y:S02]  /*56f0*/  IMAD.MOV R5, RZ, RZ, -R5 ;  /* 0x000000ffff057224 */ /* 0x000fe400078e0a05 */
[--C-:B------:R-:W-:Y:S01]  /*5700*/  @!P3 IMAD.IADD R252, R252, 0x1, -R2.reuse ;  /* 0x00000001fcfcb824 */ /* 0x100fe200078e0a02 */
[C---:B------:R-:W-:Y:S01]  /*5710*/  ISETP.GT.U32.AND P3, PT, R2.reuse, R142, PT ;  /* 0x0000008e0200720c */ /* 0x040fe20003f64070 */
[--C-:B------:R-:W-:Y:S01]  /*5720*/  @!P2 IMAD.IADD R113, R113, 0x1, -R2.reuse ;  /* 0x000000017171a824 */ /* 0x100fe200078e0a02 */
[----:B------:R-:W-:Y:S01]  /*5730*/  ISETP.GE.AND P2, PT, R23, RZ, PT ;  /* 0x000000ff1700720c */ /* 0x000fe20003f46270 */
[----:B------:R-:W-:Y:S02]  /*5740*/  IMAD R121, R2, R5, R121 ;  /* 0x0000000502797224 */ /* 0x000fe400078e0279 */
[----:B------:R-:W-:Y:S01]  /*5750*/  @!P6 IMAD.IADD R250, R250, 0x1, -R2 ;  /* 0x00000001fafae824 */ /* 0x000fe200078e0a02 */
[C---:B------:R-:W-:Y:S01]  /*5760*/  ISETP.GT.U32.AND P6, PT, R2.reuse, R117, PT ;  /* 0x000000750200720c */ /* 0x040fe20003fc4070 */
[----:B------:R-:W-:Y:S01]  /*5770*/  @!P0 IMAD.MOV R246, RZ, RZ, -R246 ;  /* 0x000000fffff68224 */ /* 0x000fe200078e0af6 */
[C---:B------:R-:W-:Y:S01]  /*5780*/  ISETP.GT.U32.AND P0, PT, R2.reuse, R113, PT ;  /* 0x000000710200720c */ /* 0x040fe20003f04070 */
[----:B------:R-:W-:Y:S01]  /*5790*/  @!P5 IMAD.MOV R248, RZ, RZ, -R248 ;  /* 0x000000fffff8d224 */ /* 0x000fe200078e0af8 */
[----:B------:R-:W-:Y:S01]  /*57a0*/  ISETP.GT.U32.AND P5, PT, R2, R121, PT ;  /* 0x000000790200720c */ /* 0x000fe20003fa4070 */
[----:B------:R-:W-:Y:S01]  /*57b0*/  @!P4 IMAD.MOV R250, RZ, RZ, -R250 ;  /* 0x000000fffffac224 */ /* 0x000fe200078e0afa */
[----:B------:R-:W-:Y:S01]  /*57c0*/  ISETP.GE.AND P4, PT, R11, RZ, PT ;  /* 0x000000ff0b00720c */ /* 0x000fe20003f86270 */
[----:B------:R-:W-:Y:S01]  /*57d0*/  IMAD.HI.U32 R5, R4, R7, RZ ;  /* 0x0000000704057227 */ /* 0x000fe200078e00ff */
[----:B------:R-:W-:-:S03]  /*57e0*/  LOP3.LUT R11, R3, 0x1cc, RZ, 0xfc, !PT ;  /* 0x000001cc030b7812 */ /* 0x000fc600078efcff */
[----:B------:R-:W-:Y:S01]  /*57f0*/  @!P3 IMAD.IADD R142, R142, 0x1, -R2 ;  /* 0x000000018e8eb824 */ /* 0x000fe200078e0a02 */
[----:B------:R-:W-:Y:S01]  /*5800*/  IABS R9, R11 ;  /* 0x0000000b00097213 */ /* 0x000fe20000000000 */
[----:B------:R-:W-:Y:S02]  /*5810*/  IMAD.MOV R5, RZ, RZ, -R5 ;  /* 0x000000ffff057224 */ /* 0x000fe400078e0a05 */
[----:B------:R-:W-:Y:S01]  /*5820*/  @!P1 IMAD.MOV R252, RZ, RZ, -R252 ;  /* 0x000000fffffc9224 */ /* 0x000fe200078e0afc */
[C---:B------:R-:W-:Y:S01]  /*5830*/  ISETP.GT.U32.AND P1, PT, R2.reuse, R142, PT ;  /* 0x0000008e0200720c */ /* 0x040fe20003f24070 */
[----:B------:R-:W-:Y:S02]  /*5840*/  IMAD R140, R2, R5, R7 ;  /* 0x00000005028c7224 */ /* 0x000fe400078e0207 */
[----:B------:R-:W-:-:S04]  /*5850*/  IMAD.HI.U32 R5, R4, R9, RZ ;  /* 0x0000000904057227 */ /* 0x000fc800078e00ff */
[--C-:B------:R-:W-:Y:S01]  /*5860*/  @!P0 IMAD.IADD R113, R113, 0x1, -R2.reuse ;  /* 0x0000000171718824 */ /* 0x100fe200078e0a02 */
[----:B------:R-:W-:Y:S01]  /*5870*/  ISETP.GE.AND P0, PT, R13, RZ, PT ;  /* 0x000000ff0d00720c */ /* 0x000fe20003f06270 */
[--C-:B------:R-:W-:Y:S01]  /*5880*/  @!P5 IMAD.IADD R121, R121, 0x1, -R2.reuse ;  /* 0x000000017979d824 */ /* 0x100fe200078e0a02 */
[----:B------:R-:W-:Y:S01]  /*5890*/  LOP3.LUT R13, R3, 0x1d0, RZ, 0xfc, !PT ;  /* 0x000001d0030d7812 */ /* 0x000fe200078efcff */
[--C-:B------:R-:W-:Y:S01]  /*58a0*/  @!P6 IMAD.IADD R117, R117, 0x1, -R2.reuse ;  /* 0x000000017575e824 */ /* 0x100fe200078e0a02 */
[----:B------:R-:W-:Y:S01]  /*58b0*/  ISETP.GE.AND P5, PT, R17, RZ, PT ;  /* 0x000000ff1100720c */ /* 0x000fe20003fa6270 */
[----:B------:R-:W-:Y:S01]  /*58c0*/  IMAD.MOV R5, RZ, RZ, -R5 ;  /* 0x000000ffff057224 */ /* 0x000fe200078e0a05 */
[----:B------:R-:W-:Y:S01]  /*58d0*/  ISETP.GT.U32.AND P3, PT, R2, R121, PT ;  /* 0x000000790200720c */ /* 0x000fe20003f64070 */
[----:B------:R-:W-:Y:S01]  /*58e0*/  @!P1 IMAD.IADD R142, R142, 0x1, -R2 ;  /* 0x000000018e8e9824 */ /* 0x000fe200078e0a02 */
[----:B------:R-:W-:Y:S01]  /*58f0*/  IABS R7, R13 ;  /* 0x0000000d00077213 */ /* 0x000fe20000000000 */
[C---:B------:R-:W-:Y:S01]  /*5900*/  IMAD R138, R2.reuse, R5, R9 ;  /* 0x00000005028a7224 */ /* 0x040fe200078e0209 */
[----:B------:R-:W-:Y:S01]  /*5910*/  ISETP.GT.U32.AND P6, PT, R2, R117, PT ;  /* 0x000000750200720c */ /* 0x000fe20003fc4070 */
[----:B------:R-:W-:Y:S01]  /*5920*/  @!P2 IMAD.MOV R113, RZ, RZ, -R113 ;  /* 0x000000ffff71a224 */ /* 0x000fe200078e0a71 */
[----:B------:R-:W-:Y:S01]  /*5930*/  LOP3.LUT R17, R3, 0x1d8, RZ, 0xfc, !PT ;  /* 0x000001d803117812 */ /* 0x000fe200078efcff */
[----:B------:R-:W-:Y:S01]  /*5940*/  IMAD.HI.U32 R5, R4, R7, RZ ;  /* 0x0000000704057227 */ /* 0x000fe200078e00ff */
[----:B------:R-:W-:-:S02]  /*5950*/  ISETP.GT.U32.AND P1, PT, R2, R138, PT ;  /* 0x0000008a0200720c */ /* 0x000fc40003f24070 */
[----:B------:R-:W-:Y:S01]  /*5960*/  ISETP.GE.AND P2, PT, R11, RZ, PT ;  /* 0x000000ff0b00720c */ /* 0x000fe20003f46270 */
[----:B------:R-:W-:Y:S01]  /*5970*/  IMAD.MOV R5, RZ, RZ, -R5 ;  /* 0x000000ffff057224 */ /* 0x000fe200078e0a05 */
[----:B------:R-:W-:Y:S01]  /*5980*/  IABS R11, R17 ;  /* 0x00000011000b7213 */ /* 0x000fe20000000000 */
[--C-:B------:R-:W-:Y:S01]  /*5990*/  @!P3 IMAD.IADD R121, R121, 0x1, -R2.reuse ;  /* 0x000000017979b824 */ /* 0x100fe200078e0a02 */
[----:B------:R-:W-:Y:S01]  /*59a0*/  ISETP.GE.AND P3, PT, R13, RZ, PT ;  /* 0x000000ff0d00720c */ /* 0x000fe20003f66270 */
[C---:B------:R-:W-:Y:S01]  /*59b0*/  IMAD R136, R2.reuse, R5, R7 ;  /* 0x0000000502887224 */ /* 0x040fe200078e0207 */
[----:B------:R-:W-:Y:S01]  /*59c0*/  IABS R13, R19 ;  /* 0x00000013000d7213 */ /* 0x000fe20000000000 */
[--C-:B------:R-:W-:Y:S01]  /*59d0*/  @!P6 IMAD.IADD R117, R117, 0x1, -R2.reuse ;  /* 0x000000017575e824 */ /* 0x100fe200078e0a02 */
[----:B------:R-:W-:Y:S01]  /*59e0*/  ISETP.GE.AND P6, PT, R15, RZ, PT ;  /* 0x000000ff0f00720c */ /* 0x000fe20003fc6270 */
[----:B------:R-:W-:Y:S01]  /*59f0*/  @!P0 IMAD.MOV R121, RZ, RZ, -R121 ;  /* 0x000000ffff798224 */ /* 0x000fe200078e0a79 */
[----:B------:R-:W-:Y:S01]  /*5a00*/  LOP3.LUT R15, R3, 0x1d4, RZ, 0xfc, !PT ;  /* 0x000001d4030f7812 */ /* 0x000fe200078efcff */
[----:B------:R-:W-:Y:S01]  /*5a10*/  @!P4 IMAD.MOV R117, RZ, RZ, -R117 ;  /* 0x000000ffff75c224 */ /* 0x000fe200078e0a75 */
[----:B------:R-:W-:Y:S01]  /*5a20*/  ISETP.GT.U32.AND P0, PT, R2, R136, PT ;  /* 0x000000880200720c */ /* 0x000fe20003f04070 */
[----:B------:R-:W-:Y:S01]  /*5a30*/  @!P1 IMAD.IADD R138, R138, 0x1, -R2 ;  /* 0x000000018a8a9824 */ /* 0x000fe200078e0a02 */
[----:B------:R-:W-:Y:S01]  /*5a40*/  ISETP.GT.U32.AND P4, PT, R2, R140, PT ;  /* 0x0000008c0200720c */ /* 0x000fe20003f84070 */
[----:B------:R-:W-:Y:S01]  /*5a50*/  IMAD.HI.U32 R7, R4, R13, RZ ;  /* 0x0000000d04077227 */ /* 0x000fe200078e00ff */
[----:B------:R-:W-:-:S02]  /*5a60*/  IABS R9, R15 ;  /* 0x0000000f00097213 */ /* 0x000fc40000000000 */
[----:B------:R-:W-:Y:S01]  /*5a70*/  ISETP.GT.U32.AND P1, PT, R2, R138, PT ;  /* 0x0000008a0200720c */ /* 0x000fe20003f24070 */
[----:B------:R-:W-:Y:S02]  /*5a80*/  IMAD.MOV R7, RZ, RZ, -R7 ;  /* 0x000000ffff077224 */ /* 0x000fe400078e0a07 */
[----:B------:R-:W-:-:S04]  /*5a90*/  IMAD.HI.U32 R5, R4, R9, RZ ;  /* 0x0000000904057227 */ /* 0x000fc800078e00ff */
[----:B------:R-:W-:Y:S02]  /*5aa0*/  IMAD.MOV R130, RZ, RZ, -R5 ;  /* 0x000000ffff827224 */ /* 0x000fe400078e0a05 */
[--C-:B------:R-:W-:Y:S02]  /*5ab0*/  @!P0 IMAD.IADD R136, R136, 0x1, -R2.reuse ;  /* 0x0000000188888824 */ /* 0x100fe400078e0a02 */
[----:B------:R-:W-:Y:S02]  /*5ac0*/  @!P4 IMAD.IADD R140, R140, 0x1, -R2 ;  /* 0x000000018c8cc824 */ /* 0x000fe400078e0a02 */
[C---:B------:R-:W-:Y:S01]  /*5ad0*/  IMAD R130, R2.reuse, R130, R9 ;  /* 0x0000008202827224 */ /* 0x040fe200078e0209 */
[----:B------:R-:W-:Y:S01]  /*5ae0*/  ISETP.GT.U32.AND P0, PT, R2, R136, PT ;  /* 0x000000880200720c */ /* 0x000fe20003f04070 */
[----:B------:R-:W-:Y:S01]  /*5af0*/  IMAD.HI.U32 R5, R4, R11, RZ ;  /* 0x0000000b04057227 */ /* 0x000fe200078e00ff */
[----:B------:R-:W-:-:S03]  /*5b00*/  ISETP.GT.U32.AND P4, PT, R2, R140, PT ;  /* 0x0000008c0200720c */ /* 0x000fc60003f84070 */
[--C-:B------:R-:W-:Y:S01]  /*5b10*/  @!P1 IMAD.IADD R138, R138, 0x1, -R2.reuse ;  /* 0x000000018a8a9824 */ /* 0x100fe200078e0a02 */
[C---:B------:R-:W-:Y:S01]  /*5b20*/  ISETP.GT.U32.AND P1, PT, R2.reuse, R130, PT ;  /* 0x000000820200720c */ /* 0x040fe20003f24070 */
[----:B------:R-:W-:Y:S02]  /*5b30*/  IMAD.MOV R5, RZ, RZ, -R5 ;  /* 0x000000ffff057224 */ /* 0x000fe400078e0a05 */
[C---:B------:R-:W-:Y:S02]  /*5b40*/  IMAD R134, R2.reuse, R7, R13 ;  /* 0x0000000702867224 */ /* 0x040fe400078e020d */
[----:B------:R-:W-:Y:S01]  /*5b50*/  IMAD R132, R2, R5, R11 ;  /* 0x0000000502847224 */ /* 0x000fe200078e020b */
[----:B------:R-:W-:Y:S01]  /*5b60*/  LOP3.LUT R5, R3, 0x1e0, RZ, 0xfc, !PT ;  /* 0x000001e003057812 */ /* 0x000fe200078efcff */
[--C-:B------:R-:W-:Y:S02]  /*5b70*/  @!P0 IMAD.IADD R136, R136, 0x1, -R2.reuse ;  /* 0x0000000188888824 */ /* 0x100fe400078e0a02 */
[----:B------:R-:W-:Y:S01]  /*5b80*/  @!P4 IMAD.IADD R140, R140, 0x1, -R2 ;  /* 0x000000018c8cc824 */ /* 0x000fe200078e0a02 */
[----:B------:R-:W-:Y:S01]  /*5b90*/  ISETP.GT.U32.AND P0, PT, R2, R132, PT ;  /* 0x000000840200720c */ /* 0x000fe20003f04070 */
[----:B------:R-:W-:Y:S01]  /*5ba0*/  @!P3 IMAD.MOV R136, RZ, RZ, -R136 ;  /* 0x000000ffff88b224 */ /* 0x000fe200078e0a88 */
[----:B------:R-:W-:Y:S01]  /*5bb0*/  IABS R11, R5 ;  /* 0x00000005000b7213 */ /* 0x000fe20000000000 */
[----:B------:R-:W-:Y:S01]  /*5bc0*/  @!P1 IMAD.IADD R130, R130, 0x1, -R2 ;  /* 0x0000000182829824 */ /* 0x000fe200078e0a02 */
[C---:B------:R-:W-:Y:S01]  /*5bd0*/  ISETP.GT.U32.AND P3, PT, R2.reuse, R134, PT ;  /* 0x000000860200720c */ /* 0x040fe20003f64070 */
[----:B------:R-:W-:Y:S01]  /*5be0*/  @!P5 IMAD.MOV R140, RZ, RZ, -R140 ;  /* 0x000000ffff8cd224 */ /* 0x000fe200078e0a8c */
[----:B------:R-:W-:Y:S01]  /*5bf0*/  ISETP.GE.AND P5, PT, R19, RZ, PT ;  /* 0x000000ff1300720c */ /* 0x000fe20003fa6270 */
[----:B------:R-:W-:Y:S01]  /*5c00*/  @!P6 IMAD.MOV R142, RZ, RZ, -R142 ;  /* 0x000000ffff8ee224 */ /* 0x000fe200078e0a8e */
[----:B------:R-:W-:Y:S01]  /*5c10*/  ISETP.GT.U32.AND P1, PT, R2, R130, PT ;  /* 0x000000820200720c */ /* 0x000fe20003f24070 */
[----:B------:R-:W-:Y:S01]  /*5c20*/  @!P2 IMAD.MOV R138, RZ, RZ, -R138 ;  /* 0x000000ffff8aa224 */ /* 0x000fe200078e0a8a */
[----:B------:R-:W-:-:S02]  /*5c30*/  LOP3.LUT R19, R3, 0x1e8, RZ, 0xfc, !PT ;  /* 0x000001e803137812 */ /* 0x000fc400078efcff */
[----:B------:R-:W-:Y:S01]  /*5c40*/  ISETP.GE.AND P4, PT, R17, RZ, PT ;  /* 0x000000ff1100720c */ /* 0x000fe20003f86270 */
[--C-:B------:R-:W-:Y:S01]  /*5c50*/  @!P0 IMAD.IADD R132, R132, 0x1, -R2.reuse ;  /* 0x0000000184848824 */ /* 0x100fe200078e0a02 */
[----:B------:R-:W-:Y:S02]  /*5c60*/  ISETP.GE.AND P6, PT, R15, RZ, PT ;  /* 0x000000ff0f00720c */ /* 0x000fe40003fc6270 */
[----:B------:R-:W-:Y:S01]  /*5c70*/  LOP3.LUT R17, R3, 0x1e4, RZ, 0xfc, !PT ;  /* 0x000001e403117812 */ /* 0x000fe200078efcff */
[----:B------:R-:W-:Y:S01]  /*5c80*/  @!P3 IMAD.IADD R134, R134, 0x1, -R2 ;  /* 0x000000018686b824 */ /* 0x000fe200078e0a02 */
[----:B------:R-:W-:Y:S01]  /*5c90*/  ISETP.GE.AND P2, PT, R5, RZ, PT ;  /* 0x000000ff0500720c */ /* 0x000fe20003f46270 */
[----:B------:R-:W-:Y:S01]  /*5ca0*/  IMAD.HI.U32 R5, R4, R11, RZ ;  /* 0x0000000b04057227 */ /* 0x000fe200078e00ff */
[----:B------:R-:W-:Y:S02]  /*5cb0*/  IABS R15, R19 ;  /* 0x00000013000f7213 */ /* 0x000fe40000000000 */
[----:B------:R-:W-:Y:S01]  /*5cc0*/  IABS R13, R17 ;  /* 0x00000011000d7213 */ /* 0x000fe20000000000 */
[----:B------:R-:W-:Y:S01]  /*5cd0*/  IMAD.MOV R5, RZ, RZ, -R5 ;  /* 0x000000ffff057224 */ /* 0x000fe200078e0a05 */
[----:B------:R-:W-:Y:S01]  /*5ce0*/  ISETP.GT.U32.AND P0, PT, R2, R132, PT ;  /* 0x000000840200720c */ /* 0x000fe20003f04070 */
[----:B------:R-:W-:Y:S01]  /*5cf0*/  IMAD.HI.U32 R9, R4, R15, RZ ;  /* 0x0000000f04097227 */ /* 0x000fe200078e00ff */
[----:B------:R-:W-:-:S03]  /*5d00*/  ISETP.GT.U32.AND P3, PT, R2, R134, PT ;  /* 0x000000860200720c */ /* 0x000fc60003f64070 */
[----:B------:R-:W-:-:S04]  /*5d10*/  IMAD.HI.U32 R7, R4, R13, RZ ;  /* 0x0000000d04077227 */ /* 0x000fc800078e00ff */
[----:B------:R-:W-:Y:S01]  /*5d20*/  @!P1 IMAD.IADD R130, R130, 0x1, -R2 ;  /* 0x0000000182829824 */ /* 0x000fe200078e0a02 */
[----:B------:R-:W-:Y:S01]  /*5d30*/  ISETP.GE.AND P1, PT, R17, RZ, PT ;  /* 0x000000ff1100720c */ /* 0x000fe20003f26270 */
[C---:B------:R-:W-:Y:S01]  /*5d40*/  IMAD R128, R2.reuse, R5, R11 ;  /* 0x0000000502807224 */ /* 0x040fe200078e020b */
[C---:B------:R-:W-:Y:S01]  /*5d50*/  LOP3.LUT R17, R3.reuse, 0x1f0, RZ, 0xfc, !PT ;  /* 0x000001f003117812 */ /* 0x040fe200078efcff */
[----:B------:R-:W-:Y:S02]  /*5d60*/  IMAD.MOV R9, RZ, RZ, -R9 ;  /* 0x000000ffff097224 */ /* 0x000fe400078e0a09 */
[----:B------:R-:W-:Y:S02]  /*5d70*/  IMAD.MOV R7, RZ, RZ, -R7 ;  /* 0x000000ffff077224 */ /* 0x000fe400078e0a07 */
[----:B------:R-:W-:Y:S01]  /*5d80*/  @!P6 IMAD.MOV R130, RZ, RZ, -R130 ;  /* 0x000000ffff82e224 */ /* 0x000fe200078e0a82 */
[C---:B------:R-:W-:Y:S01]  /*5d90*/  ISETP.GT.U32.AND P6, PT, R2.reuse, R128, PT ;  /* 0x000000800200720c */ /* 0x040fe20003fc4070 */
[C---:B------:R-:W-:Y:S01]  /*5da0*/  IMAD R124, R2.reuse, R9, R15 ;  /* 0x00000009027c7224 */ /* 0x040fe200078e020f */
[C---:B------:R-:W-:Y:S01]  /*5db0*/  LOP3.LUT R15, R3.reuse, 0x1ec, RZ, 0xfc, !PT ;  /* 0x000001ec030f7812 */ /* 0x040fe200078efcff */
[----:B------:R-:W-:Y:S01]  /*5dc0*/  IMAD R126, R2, R7, R13 ;  /* 0x00000007027e7224 */ /* 0x000fe200078e020d */
[----:B------:R-:W-:Y:S01]  /*5dd0*/  LOP3.LUT R13, R3, 0x1f8, RZ, 0xfc, !PT ;  /* 0x000001f8030d7812 */ /* 0x000fe200078efcff */
[--C-:B------:R-:W-:Y:S01]  /*5de0*/  @!P0 IMAD.IADD R132, R132, 0x1, -R2.reuse ;  /* 0x0000000184848824 */ /* 0x100fe200078e0a02 */
[----:B------:R-:W-:Y:S01]  /*5df0*/  IABS R5, R15 ;  /* 0x0000000f00057213 */ /* 0x000fe20000000000 */
[----:B------:R-:W-:Y:S01]  /*5e00*/  @!P3 IMAD.IADD R134, R134, 0x1, -R2 ;  /* 0x000000018686b824 */ /* 0x000fe200078e0a02 */
[----:B------:R-:W-:Y:S01]  /*5e10*/  ISETP.GT.U32.AND P0, PT, R2, R126, PT ;  /* 0x0000007e0200720c */ /* 0x000fe20003f04070 */
[----:B------:R-:W-:Y:S01]  /*5e20*/  @!P4 IMAD.MOV R132, RZ, RZ, -R132 ;  /* 0x000000ffff84c224 */ /* 0x000fe200078e0a84 */
[----:B------:R-:W-:Y:S01]  /*5e30*/  IABS R7, R17 ;  /* 0x0000001100077213 */ /* 0x000fe20000000000 */
[----:B------:R-:W-:Y:S01]  /*5e40*/  IMAD.HI.U32 R3, R4, R5, RZ ;  /* 0x0000000504037227 */ /* 0x000fe200078e00ff */
[----:B------:R-:W-:-:S02]  /*5e50*/  ISETP.GT.U32.AND P3, PT, R2, R124, PT ;  /* 0x0000007c0200720c */ /* 0x000fc40003f64070 */
[----:B------:R-:W-:Y:S01]  /*5e60*/  IABS R9, R21 ;  /* 0x0000001500097213 */ /* 0x000fe20000000000 */
[----:B------:R-:W-:Y:S01]  /*5e70*/  @!P6 IMAD.IADD R128, R128, 0x1, -R2 ;  /* 0x000000018080e824 */ /* 0x000fe200078e0a02 */
[----:B------:R-:W-:Y:S01]  /*5e80*/  IABS R11, R13 ;  /* 0x0000000d000b7213 */ /* 0x000fe20000000000 */
[----:B------:R-:W-:Y:S02]  /*5e90*/  IMAD.MOV R3, RZ, RZ, -R3 ;  /* 0x000000ffff037224 */ /* 0x000fe400078e0a03 */
[----:B------:R-:W-:Y:S01]  /*5ea0*/  @!P5 IMAD.MOV R134, RZ, RZ, -R134 ;  /* 0x000000ffff86d224 */ /* 0x000fe200078e0a86 */
[C---:B------:R-:W-:Y:S01]  /*5eb0*/  ISETP.GT.U32.AND P6, PT, R2.reuse, R128, PT ;  /* 0x000000800200720c */ /* 0x040fe20003fc4070 */
[----:B------:R-:W-:Y:S01]  /*5ec0*/  IMAD R122, R2, R3, R5 ;  /* 0x00000003027a7224 */ /* 0x000fe200078e0205 */
[----:B------:R-:W-:Y:S01]  /*5ed0*/  ISETP.GE.AND P5, PT, R19, RZ, PT ;  /* 0x000000ff1300720c */ /* 0x000fe20003fa6270 */
[----:B------:R-:W-:-:S04]  /*5ee0*/  IMAD.HI.U32 R3, R4, R7, RZ ;  /* 0x0000000704037227 */ /* 0x000fc800078e00ff */
[----:B------:R-:W-:Y:S01]  /*5ef0*/  @!P0 IMAD.IADD R126, R126, 0x1, -R2 ;  /* 0x000000017e7e8824 */ /* 0x000fe200078e0a02 */
[----:B------:R-:W-:Y:S01]  /*5f00*/  ISETP.GT.U32.AND P0, PT, R2, R122, PT ;  /* 0x0000007a0200720c */ /* 0x000fe20003f04070 */
[----:B------:R-:W-:Y:S02]  /*5f10*/  IMAD.MOV R3, RZ, RZ, -R3 ;  /* 0x000000ffff037224 */ /* 0x000fe400078e0a03 */
[----:B------:R-:W-:Y:S01]  /*5f20*/  IMAD.HI.U32 R5, R4, R9, RZ ;  /* 0x0000000904057227 */ /* 0x000fe200078e00ff */
[----:B------:R-:W-:-:S03]  /*5f30*/  ISETP.GT.U32.AND P4, PT, R2, R126, PT ;  /* 0x0000007e0200720c */ /* 0x000fc60003f84070 */
[--C-:B------:R-:W-:Y:S02]  /*5f40*/  @!P3 IMAD.IADD R124, R124, 0x1, -R2.reuse ;  /* 0x000000017c7cb824 */ /* 0x100fe400078e0a02 */
[C---:B------:R-:W-:Y:S01]  /*5f50*/  IMAD R118, R2.reuse, R3, R7 ;  /* 0x0000000302767224 */ /* 0x040fe200078e0207 */
[----:B------:R-:W-:Y:S01]  /*5f60*/  IADD3 R3, R131, -0x1, RZ ;  /* 0xffffffff83037810 */ /* 0x000fe20007ffe0ff */
[----:B------:R-:W-:Y:S01]  /*5f70*/  IMAD.MOV R5, RZ, RZ, -R5 ;  /* 0x000000ffff057224 */ /* 0x000fe200078e0a05 */
[----:B------:R-:W-:Y:S01]  /*5f80*/  ISETP.GT.U32.AND P3, PT, R2, R124, PT ;  /* 0x0000007c0200720c */ /* 0x000fe20003f64070 */
[----:B------:R-:W-:Y:S01]  /*5f90*/  @!P6 IMAD.IADD R128, R128, 0x1, -R2 ;  /* 0x000000018080e824 */ /* 0x000fe200078e0a02 */
[----:B------:R-:W-:Y:S01]  /*5fa0*/  ISETP.GT.U32.AND P6, PT, R2, R118, PT ;  /* 0x000000760200720c */ /* 0x000fe20003fc4070 */
[----:B------:R-:W-:-:S04]  /*5fb0*/  IMAD.HI.U32 R4, R4, R11, RZ ;  /* 0x0000000b04047227 */ /* 0x000fc800078e00ff */
[----:B------:R-:W-:Y:S02]  /*5fc0*/  IMAD R120, R2, R5, R9 ;  /* 0x0000000502787224 */ /* 0x000fe400078e0209 */
[----:B------:R-:W-:Y:S02]  /*5fd0*/  IMAD.MOV R4, RZ, RZ, -R4 ;  /* 0x000000ffff047224 */ /* 0x000fe400078e0a04 */
[--C-:B------:R-:W-:Y:S01]  /*5fe0*/  @!P4 IMAD.IADD R126, R126, 0x1, -R2.reuse ;  /* 0x000000017e7ec824 */ /* 0x100fe200078e0a02 */
[C---:B------:R-:W-:Y:S01]  /*5ff0*/  ISETP.GT.U32.AND P4, PT, R2.reuse, R120, PT ;  /* 0x000000780200720c */ /* 0x040fe20003f84070 */
[----:B------:R-:W-:Y:S02]  /*6000*/  IMAD R4, R2, R4, R11 ;  /* 0x0000000402047224 */ /* 0x000fe400078e020b */
[--C-:B------:R-:W-:Y:S02]  /*6010*/  @!P3 IMAD.IADD R124, R124, 0x1, -R2.reuse ;  /* 0x000000017c7cb824 */ /* 0x100fe400078e0a02 */
[--C-:B------:R-:W-:Y:S01]  /*6020*/  @!P6 IMAD.IADD R118, R118, 0x1, -R2.reuse ;  /* 0x000000017676e824 */ /* 0x100fe200078e0a02 */
[----:B------:R-:W-:Y:S01]  /*6030*/  ISETP.GT.U32.AND P3, PT, R2, R4, PT ;  /* 0x000000040200720c */ /* 0x000fe20003f64070 */
[----:B------:R-:W-:-:S02]  /*6040*/  @!P0 IMAD.IADD R122, R122, 0x1, -R2 ;  /* 0x000000017a7a8824 */ /* 0x000fc400078e0a02 */
[----:B------:R-:W-:Y:S01]  /*6050*/  @!P1 IMAD.MOV R126, RZ, RZ, -R126 ;  /* 0x000000ffff7e9224 */ /* 0x000fe200078e0a7e */
[C---:B------:R-:W-:Y:S01]  /*6060*/  ISETP.GT.U32.AND P6, PT, R2.reuse, R118, PT ;  /* 0x000000760200720c */ /* 0x040fe20003fc4070 */
[----:B------:R-:W-:Y:S01]  /*6070*/  @!P5 IMAD.MOV R124, RZ, RZ, -R124 ;  /* 0x000000ffff7cd224 */ /* 0x000fe200078e0a7c */
[----:B------:R-:W-:Y:S01]  /*6080*/  ISETP.GT.U32.AND P0, PT, R2, R122, PT ;  /* 0x0000007a0200720c */ /* 0x000fe20003f04070 */
[----:B------:R-:W-:Y:S01]  /*6090*/  @!P4 IMAD.IADD R120, R120, 0x1, -R2 ;  /* 0x000000017878c824 */ /* 0x000fe200078e0a02 */
[----:B------:R-:W-:Y:S01]  /*60a0*/  ISETP.GE.AND P4, PT, R17, RZ, PT ;  /* 0x000000ff1100720c */ /* 0x000fe20003f86270 */
[----:B------:R-:W-:Y:S01]  /*60b0*/  @!P2 IMAD.MOV R128, RZ, RZ, -R128 ;  /* 0x000000ffff80a224 */ /* 0x000fe200078e0a80 */
[----:B------:R-:W-:Y:S01]  /*60c0*/  ISETP.GE.U32.AND P2, PT, R3, 0x7fffffe0, PT ;  /* 0x7fffffe00300780c */ /* 0x000fe20003f46070 */
[----:B------:R-:W-:Y:S01]  /*60d0*/  IMAD R5, R119, 0x34, RZ ;  /* 0x0000003477057824 */ /* 0x000fe200078e02ff */
[----:B------:R-:W-:Y:S01]  /*60e0*/  ISETP.GT.U32.AND P1, PT, R2, R120, PT ;  /* 0x000000780200720c */ /* 0x000fe20003f24070 */
[----:B------:R-:W-:Y:S01]  /*60f0*/  @!P3 IMAD.IADD R4, R4, 0x1, -R2 ;  /* 0x000000010404b824 */ /* 0x000fe200078e0a02 */
[----:B------:R-:W-:-:S03]  /*6100*/  IADD3 R3, R131, -0x5, RZ ;  /* 0xfffffffb83037810 */ /* 0x000fc60007ffe0ff */
[--C-:B------:R-:W-:Y:S01]  /*6110*/  @!P6 IMAD.IADD R118, R118, 0x1, -R2.reuse ;  /* 0x000000017676e824 */ /* 0x100fe200078e0a02 */
[----:B------:R-:W-:Y:S01]  /*6120*/  ISETP.GT.U32.AND P5, PT, R2, R4, PT ;  /* 0x000000040200720c */ /* 0x000fe20003fa4070 */
[----:B------:R-:W-:Y:S01]  /*6130*/  @!P0 IMAD.IADD R122, R122, 0x1, -R2 ;  /* 0x000000017a7a8824 */ /* 0x000fe200078e0a02 */
[----:B------:R-:W-:Y:S01]  /*6140*/  ISETP.GE.AND P0, PT, R15, RZ, PT ;  /* 0x000000ff0f00720c */ /* 0x000fe20003f06270 */
[----:B------:R-:W-:Y:S01]  /*6150*/  @!P4 IMAD.MOV R118, RZ, RZ, -R118 ;  /* 0x000000ffff76c224 */ /* 0x000fe200078e0a76 */
[----:B------:R-:W-:Y:S02]  /*6160*/  ISETP.GE.AND P6, PT, R21, RZ, PT ;  /* 0x000000ff1500720c */ /* 0x000fe40003fc6270 */
[----:B------:R-:W-:Y:S01]  /*6170*/  ISETP.GE.AND P4, PT, R13, RZ, PT ;  /* 0x000000ff0d00720c */ /* 0x000fe20003f86270 */
[----:B------:R-:W-:Y:S01]  /*6180*/  @!P1 IMAD.IADD R120, R120, 0x1, -R2 ;  /* 0x0000000178789824 */ /* 0x000fe200078e0a02 */
[----:B------:R-:W-:Y:S02]  /*6190*/  ISETP.GE.U32.AND P3, PT, R3, 0x7fffffdc, PT ;  /* 0x7fffffdc0300780c */ /* 0x000fe40003f66070 */
[----:B------:R-:W-:-:S03]  /*61a0*/  IADD3 R3, R131, -0x9, RZ ;  /* 0xfffffff783037810 */ /* 0x000fc60007ffe0ff */
[----:B------:R-:W-:Y:S01]  /*61b0*/  @!P5 IMAD.IADD R4, R4, 0x1, -R2 ;  /* 0x000000010404d824 */ /* 0x000fe200078e0a02 */
[----:B------:R-:W-:Y:S01]  /*61c0*/  IADD3 R2, R131, -0x11, RZ ;  /* 0xffffffef83027810 */ /* 0x000fe20007ffe0ff */
[----:B------:R-:W-:Y:S01]  /*61d0*/  @!P0 IMAD.MOV R122, RZ, RZ, -R122 ;  /* 0x000000ffff7a8224 */ /* 0x000fe200078e0a7a */
[----:B------:R-:W-:Y:S01]  /*61e0*/  ISETP.NE.AND P5, PT, RZ, c[0x0][0x17c], PT ;  /* 0x00005f00ff007a0c */ /* 0x000fe20003fa5270 */
[----:B------:R-:W-:Y:S01]  /*61f0*/  @!P6 IMAD.MOV R120, RZ, RZ, -R120 ;  /* 0x000000ffff78e224 */ /* 0x000fe200078e0a78 */
[----:B------:R-:W-:Y:S01]  /*6200*/  ISETP.GE.U32.AND P6, PT, R2, 0x7fffffd0, PT ;  /* 0x7fffffd00200780c */ /* 0x000fe20003fc6070 */
[----:B------:R-:W-:Y:S01]  /*6210*/  @!P4 IMAD.MOV R4, RZ, RZ, -R4 ;  /* 0x000000ffff04c224 */ /* 0x000fe200078e0a04 */
[C---:B------:R-:W-:Y:S02]  /*6220*/  SEL R2, R177.reuse, R6, !P5 ;  /* 0x00000006b1027207 */ /* 0x040fe40006800000 */
[C---:B------:R-:W-:Y:S02]  /*6230*/  SEL R115, R177.reuse, R8, !P5 ;  /* 0x00000008b1737207 */ /* 0x040fe40006800000 */
[----:B------:R-:W-:-:S02]  /*6240*/  SEL R111, R177, R10, !P5 ;  /* 0x0000000ab16f7207 */ /* 0x000fc40006800000 */
[----:B------:R-:W-:Y:S01]  /*6250*/  SEL R107, R177, R12, !P5 ;  /* 0x0000000cb16b7207 */ /* 0x000fe20006800000 */
[----:B------:R-:W-:Y:S01]  /*6260*/  IMAD R115, R115, c[0x0][0x190], RZ ;  /* 0x0000640073737a24 */ /* 0x000fe200078e02ff */
        /* <DEDUP_REMOVED lines=33> */
[C---:B------:R-:W-:Y:S01]  /*6480*/  SEL R112, R177.reuse, R112, !P5 ;  /* 0x00000070b1707207 */ /* 0x040fe20006800000 */
        /* <DEDUP_REMOVED lines=9> */
[----:B------:R-:W-:-:S02]  /*6520*/  SEL R102, R177, R102, !P5 ;  /* 0x00000066b1667207 */ /* 0x000fc40006800000 */
[C---:B------:R-:W-:Y:S02]  /*6530*/  SEL R100, R177.reuse, R100, !P5 ;  /* 0x00000064b1647207 */ /* 0x040fe40006800000 */
        /* <DEDUP_REMOVED lines=18> */
[C---:B------:R-:W-:Y:S02]  /*6660*/  SEL R78, R177.reuse, R78, !P5 ;  /* 0x0000004eb14e7207 */ /* 0x040fe40006800000 */
[C---:B------:R-:W-:Y:S02]  /*6670*/  SEL R76, R177.reuse, R76, !P5 ;  /* 0x0000004cb14c7207 */ /* 0x040fe40006800000 */
[C---:B------:R-:W-:Y:S02]  /*6680*/  SEL R74, R177.reuse, R74, !P5 ;  /* 0x0000004ab14a7207 */ /* 0x040fe40006800000 */
[C---:B------:R-:W-:Y:S02]  /*6690*/  SEL R72, R177.reuse, R72, !P5 ;  /* 0x00000048b1487207 */ /* 0x040fe40006800000 */
[----:B------:R-:W-:-:S02]  /*66a0*/  SEL R70, R177, R70, !P5 ;  /* 0x00000046b1467207 */ /* 0x000fc40006800000 */
[C---:B------:R-:W-:Y:S02]  /*66b0*/  SEL R68, R177.reuse, R68, !P5 ;  /* 0x00000044b1447207 */ /* 0x040fe40006800000 */
[C---:B------:R-:W-:Y:S02]  /*66c0*/  SEL R66, R177.reuse, R66, !P5 ;  /* 0x00000042b1427207 */ /* 0x040fe40006800000 */
[C---:B------:R-:W-:Y:S02]  /*66d0*/  SEL R64, R177.reuse, R64, !P5 ;  /* 0x00000040b1407207 */ /* 0x040fe40006800000 */
[C---:B------:R-:W-:Y:S02]  /*66e0*/  SEL R62, R177.reuse, R62, !P5 ;  /* 0x0000003eb13e7207 */ /* 0x040fe40006800000 */
        /* <DEDUP_REMOVED lines=83> */
[----:B------:R-:W-:Y:S01]  /*6c20*/  IMAD R142, R119, 0xd, RZ ;  /* 0x0000000d778e7824 */ /* 0x000fe200078e02ff */
[----:B------:R-:W-:Y:S01]  /*6c30*/  SEL R129, R177, R140, !P5 ;  /* 0x0000008cb1817207 */ /* 0x000fe20006800000 */
[----:B------:R-:W-:Y:S01]  /*6c40*/  IMAD R140, R119, 0xe, RZ ;  /* 0x0000000e778c7824 */ /* 0x000fe200078e02ff */
[----:B------:R-:W-:Y:S01]  /*6c50*/  SEL R133, R177, R138, !P5 ;  /* 0x0000008ab1857207 */ /* 0x000fe20006800000 */
[----:B------:R-:W-:Y:S01]  /*6c60*/  IMAD R138, R119, 0xf, RZ ;  /* 0x0000000f778a7824 */ /* 0x000fe200078e02ff */
[----:B------:R-:W-:Y:S01]  /*6c70*/  SEL R137, R177, R136, !P5 ;  /* 0x00000088b1897207 */ /* 0x000fe20006800000 */
[----:B------:R-:W-:Y:S01]  /*6c80*/  IMAD.SHL.U32 R136, R119, 0x10, RZ ;  /* 0x0000001077887824 */ /* 0x000fe200078e00ff */
[----:B------:R-:W-:Y:S01]  /*6c90*/  SEL R141, R177, R130, !P5 ;  /* 0x00000082b18d7207 */ /* 0x000fe20006800000 */
[----:B------:R-:W-:Y:S01]  /*6ca0*/  IMAD R130, R119, 0x13, RZ ;  /* 0x0000001377827824 */ /* 0x000fe200078e02ff */
        /* <DEDUP_REMOVED lines=11> */
[----:B------:R-:W-:Y:S01]  /*6d60*/  IMAD R122, R127, c[0x0][0x18c], RZ ;  /* 0x000063007f7a7a24 */ /* 0x000fe200078e02ff */
[C---:B------:R-:W-:Y:S01]  /*6d70*/  SEL R169, R177.reuse, R118, !P5 ;  /* 0x00000076b1a97207 */ /* 0x040fe20006800000 */
[----:B------:R-:W-:Y:S01]  /*6d80*/  IMAD R118, R2, c[0x0][0x190], RZ ;  /* 0x0000640002767a24 */ /* 0x000fe200078e02ff */
[----:B------:R-:W-:Y:S01]  /*6d90*/  SEL R173, R177, R120, !P5 ;  /* 0x00000078b1ad7207 */ /* 0x000fe20006800000 */
[----:B------:R-:W-:Y:S01]  /*6da0*/  IMAD R158, R117, c[0x0][0x190], RZ ;  /* 0x00006400759e7a24 */ /* 0x000fe200078e02ff */
[----:B------:R-:W-:Y:S01]  /*6db0*/  SEL R177, R177, R4, !P5 ;  /* 0x00000004b1b17207 */ /* 0x000fe20006800000 */
[----:B------:R-:W-:Y:S01]  /*6dc0*/  IMAD R160, R121, c[0x0][0x190], RZ ;  /* 0x0000640079a07a24 */ /* 0x000fe200078e02ff */
[----:B------:R-:W-:Y:S01]  /*6dd0*/  ISETP.GE.AND P5, PT, R185, RZ, PT ;  /* 0x000000ffb900720c */ /* 0x000fe20003fa6270 */
[----:B------:R-:W-:Y:S01]  /*6de0*/  IMAD R162, R125, c[0x0][0x190], RZ ;  /* 0x000064007da27a24 */ /* 0x000fe200078e02ff */
[----:B------:R-:W-:Y:S01]  /*6df0*/  ISETP.NE.AND P4, PT, RZ, c[0x0][0x178], PT ;  /* 0x00005e00ff007a0c */ /* 0x000fe20003f85270 */
[----:B------:R-:W-:Y:S01]  /*6e00*/  IMAD R164, R129, c[0x0][0x190], RZ ;  /* 0x0000640081a47a24 */ /* 0x000fe200078e02ff */
[----:B------:R-:W-:Y:S01]  /*6e10*/  ISETP.GE.U32.AND P0, PT, R3, 0x7fffffd8, PT ;  /* 0x7fffffd80300780c */ /* 0x000fe20003f06070 */
[----:B------:R-:W-:Y:S01]  /*6e20*/  IMAD R166, R133, c[0x0][0x190], RZ ;  /* 0x0000640085a67a24 */ /* 0x000fe200078e02ff */
[----:B------:R-:W-:Y:S01]  /*6e30*/  IADD3 R3, R131, -0xd, RZ ;  /* 0xfffffff383037810 */ /* 0x000fe20007ffe0ff */
[----:B------:R-:W-:-:S02]  /*6e40*/  IMAD R168, R137, c[0x0][0x190], RZ ;  /* 0x0000640089a87a24 */ /* 0x000fc400078e02ff */
[----:B------:R-:W-:Y:S01]  /*6e50*/  IMAD R170, R141, c[0x0][0x190], RZ ;  /* 0x000064008daa7a24 */ /* 0x000fe200078e02ff */
[----:B------:R-:W-:Y:S01]  /*6e60*/  ISETP.GE.U32.AND P1, PT, R3, 0x7fffffd4, PT ;  /* 0x7fffffd40300780c */ /* 0x000fe20003f26070 */
[----:B------:R-:W-:Y:S02]  /*6e70*/  IMAD.MOV.U32 R3, RZ, RZ, R0 ;  /* 0x000000ffff037224 */ /* 0x000fe400078e0000 */
[----:B------:R-:W-:Y:S02]  /*6e80*/  IMAD.SHL.U32 R0, R122, 0x4, RZ ;  /* 0x000000047a007824 */ /* 0x000fe400078e00ff */
[----:B------:R-:W-:Y:S01]  /*6e90*/  @!P5 IMAD.MOV R3, RZ, RZ, -R3 ;  /* 0x000000ffff03d224 */ /* 0x000fe200078e0a03 */
[----:B------:R-:W-:Y:S01]  /*6ea0*/  @!P4 LOP3.LUT R3, RZ, c[0x0][0x178], RZ, 0x33, !PT ;  /* 0x00005e00ff03ca12 */ /* 0x000fe200078e33ff */
[----:B------:R-:W-:Y:S01]  /*6eb0*/  IMAD R172, R145, c[0x0][0x190], RZ ;  /* 0x0000640091ac7a24 */ /* 0x000fe200078e02ff */
[----:B------:R-:W-:Y:S01]  /*6ec0*/  IADD3 R184, P4, R0, c[0x0][0x168], RZ ;  /* 0x00005a0000b87a10 */ /* 0x000fe20007f9e0ff */
[----:B------:R2:W-:Y:S01]  /*6ed0*/  STL [R1+0xe60], R0 ;  /* 0x000e600001007387 */ /* 0x0005e20000100800 */
[----:B------:R-:W-:-:S02]  /*6ee0*/  IMAD R174, R149, c[0x0][0x190], RZ ;  /* 0x0000640095ae7a24 */ /* 0x000fc400078e02ff */
[----:B------:R-:W-:Y:S01]  /*6ef0*/  IMAD R4, R3, c[0x0][0x184], RZ ;  /* 0x0000610003047a24 */ /* 0x000fe200078e02ff */
[----:B-1----:R-:W-:Y:S01]  /*6f00*/  LEA.HI.X.SX32 R185, R122, c[0x0][0x16c], 0x2, P4 ;  /* 0x00005b007ab97a11 */ /* 0x002fe200020f16ff */
[----:B------:R-:W-:Y:S01]  /*6f10*/  IMAD R122, R119, 0x19, RZ ;  /* 0x00000019777a7824 */ /* 0x000fe200078e02ff */
[----:B------:R-:W-:Y:S01]  /*6f20*/  LEA R2, P5, R118, R184, 0x2 ;  /* 0x000000b876027211 */ /* 0x000fe200078a10ff */
[----:B------:R-:W-:Y:S01]  /*6f30*/  IMAD.SHL.U32 R120, R4, 0x4, RZ ;  /* 0x0000000404787824 */ /* 0x000fe200078e00ff */
[----:B------:R-:W-:Y:S01]  /*6f40*/  STL [R1+0x11c], R4 ;  /* 0x00011c0401007387 */ /* 0x000fe20000100800 */
[----:B------:R-:W-:Y:S01]  /*6f50*/  IMAD R176, R153, c[0x0][0x190], RZ ;  /* 0x0000640099b07a24 */ /* 0x000fe200078e02ff */
[----:B------:R-:W-:Y:S01]  /*6f60*/  LEA.HI.X.SX32 R3, R118, R185, 0x2, P5 ;  /* 0x000000b976037211 */ /* 0x000fe200028f16ff */
[----:B--2---:R-:W-:Y:S01]  /*6f70*/  IMAD R0, R119, 0x1e, RZ ;  /* 0x0000001e77007824 */ /* 0x004fe200078e02ff */
[----:B------:R-:W-:Y:S01]  /*6f80*/  IADD3 R234, P4, R120, c[0x0][0x160], RZ ;  /* 0x0000580078ea7a10 */ /* 0x000fe20007f9e0ff */
[----:B------:R1:W-:Y:S01]  /*6f90*/  STL [R1+0x148], R118 ;  /* 0x0001487601007387 */ /* 0x0003e20000100800 */
[----:B------:R-:W-:-:S02]  /*6fa0*/  IMAD R178, R157, c[0x0][0x190], RZ ;  /* 0x000064009db27a24 */ /* 0x000fc400078e02ff */
[----:B------:R-:W-:Y:S01]  /*6fb0*/  LEA.HI.X.SX32 R235, R4, c[0x0][0x164], 0x2, P4 ;  /* 0x0000590004eb7a11 */ /* 0x000fe200020f16ff */
[----:B------:R2:W-:Y:S01]  /*6fc0*/  STL [R1+0x46c], R120 ;  /* 0x00046c7801007387 */ /* 0x0005e20000100800 */
[-C--:B------:R-:W-:Y:S01]  /*6fd0*/  LEA R216, P5, R119, R234.reuse, 0x3 ;  /* 0x000000ea77d87211 */ /* 0x080fe200078a18ff */
[----:B------:R-:W-:Y:S01]  /*6fe0*/  IMAD R180, R161, c[0x0][0x190], RZ ;  /* 0x00006400a1b47a24 */ /* 0x000fe200078e02ff */
[-C--:B------:R-:W-:Y:S01]  /*6ff0*/  IADD3 R244, P4, R181, R234.reuse, RZ ;  /* 0x000000eab5f47210 */ /* 0x080fe20007f9e0ff */
[----:B------:R3:W-:Y:S01]  /*7000*/  STL.64 [R1+0xdd8], R2 ;  /* 0x000dd80201007387 */ /* 0x0007e20000100a00 */
[-C--:B------:R-:W-:Y:S01]  /*7010*/  LEA.HI.X.SX32 R217, R187, R235.reuse, 0x2, P5 ;  /* 0x000000ebbbd97211 */ /* 0x080fe200028f16ff */
[C---:B-1----:R-:W-:Y:S01]  /*7020*/  IMAD R118, R119.reuse, 0x1a, RZ ;  /* 0x0000001a77767824 */ /* 0x042fe200078e02ff */
[CC--:B------:R-:W-:Y:S01]  /*7030*/  LEA R232, P5, R119.reuse, R234.reuse, 0x4 ;  /* 0x000000ea77e87211 */ /* 0x0c0fe200078a20ff */
[C---:B------:R-:W-:Y:S01]  /*7040*/  IMAD R187, R119.reuse, 0x74, RZ ;  /* 0x0000007477bb7824 */ /* 0x040fe200078e02ff */
[CC--:B------:R-:W-:Y:S01]  /*7050*/  LEA.HI.X.SX32 R245, R119.reuse, R235.reuse, 0x2, P4 ;  /* 0x000000eb77f57211 */ /* 0x0c0fe200020f16ff */
[----:B--2---:R-:W-:Y:S01]  /*7060*/  IMAD R120, R119, 0x1b, RZ ;  /* 0x0000001b77787824 */ /* 0x004fe200078e02ff */
[----:B------:R-:W-:Y:S01]  /*7070*/  IADD3 R208, P4, R151, R234, RZ ;  /* 0x000000ea97d07210 */ /* 0x000fe20007f9e0ff */
[----:B------:R-:W-:Y:S01]  /*7080*/  IMAD R182, R165, c[0x0][0x190], RZ ;  /* 0x00006400a5b67a24 */ /* 0x000fe200078e02ff */
[----:B------:R-:W-:-:S02]  /*7090*/  LEA.HI.X.SX32 R233, R181, R235, 0x2, P5 ;  /* 0x000000ebb5e97211 */ /* 0x000fc400028f16ff */
[-C--:B------:R-:W-:Y:S01]  /*70a0*/  IADD3 R214, P5, R143, R234.reuse, RZ ;  /* 0x000000ea8fd67210 */ /* 0x080fe20007fbe0ff */
[----:B---3--:R-:W-:Y:S01]  /*70b0*/  IMAD R3, R119, 0x1d, RZ ;  /* 0x0000001d77037824 */ /* 0x008fe200078e02ff */
[-C--:B------:R-:W-:Y:S01]  /*70c0*/  LEA.HI.X.SX32 R209, R183, R235.reuse, 0x2, P4 ;  /* 0x000000ebb7d17211 */ /* 0x080fe200020f16ff */
[----:B------:R-:W-:Y:S01]  /*70d0*/  IMAD R2, R119, 0x1f, RZ ;  /* 0x0000001f77027824 */ /* 0x000fe200078e02ff */
[-C--:B------:R-:W-:Y:S02]  /*70e0*/  IADD3 R202, P4, R147, R234.reuse, RZ ;  /* 0x000000ea93ca7210 */ /* 0x080fe40007f9e0ff */
[-C--:B------:R-:W-:Y:S02]  /*70f0*/  LEA.HI.X.SX32 R215, R175, R235.reuse, 0x2, P5 ;  /* 0x000000ebafd77211 */ /* 0x080fe400028f16ff */
[----:B------:R-:W-:Y:S02]  /*7100*/  LEA R240, P5, R119, R234, 0x5 ;  /* 0x000000ea77f07211 */ /* 0x000fe400078a28ff */
[----:B------:R-:W-:-:S02]  /*7110*/  LEA.HI.X.SX32 R203, R179, R235, 0x2, P4 ;  /* 0x000000ebb3cb7211 */ /* 0x000fc400020f16ff */
[-C--:B------:R-:W-:Y:S02]  /*7120*/  IADD3 R192, P4, R139, R234.reuse, RZ ;  /* 0x000000ea8bc07210 */ /* 0x080fe40007f9e0ff */
[-C--:B------:R-:W-:Y:S02]  /*7130*/  LEA.HI.X.SX32 R241, R167, R235.reuse, 0x2, P5 ;  /* 0x000000eba7f17211 */ /* 0x080fe400028f16ff */
[-C--:B------:R-:W-:Y:S02]  /*7140*/  IADD3 R200, P5, R201, R234.reuse, RZ ;  /* 0x000000eac9c87210 */ /* 0x080fe40007fbe0ff */
[-C--:B------:R-:W-:Y:S02]  /*7150*/  LEA.HI.X.SX32 R193, R171, R235.reuse, 0x2, P4 ;  /* 0x000000ebabc17211 */ /* 0x080fe400020f16ff */
[----:B------:R-:W-:Y:S02]  /*7160*/  IADD3 R222, P4, R223, R234, RZ ;  /* 0x000000eadfde7210 */ /* 0x000fe40007f9e0ff */
        /* <DEDUP_REMOVED lines=8> */
[-C--:B------:R-:W-:Y:S01]  /*71f0*/  LEA.HI.X.SX32 R189, R140, R235.reuse, 0x2, P5 ;  /* 0x000000eb8cbd7211 */ /* 0x080fe200028f16ff */
[----:B------:R-:W-:Y:S01]  /*7200*/  IMAD R140, R82, c[0x0][0x190], RZ ;  /* 0x00006400528c7a24 */ /* 0x000fe200078e02ff */
[CC--:B------:R-:W-:Y:S01]  /*7210*/  LEA R228, P5, R119.reuse, R234.reuse, 0x6 ;  /* 0x000000ea77e47211 */ /* 0x0c0fe200078a30ff */
[----:B------:R-:W-:Y:S01]  /*7220*/  IMAD R119, R119, 0x7c, RZ ;  /* 0x0000007c77777824 */ /* 0x000fe200078e02ff */
[-C--:B------:R-:W-:Y:S01]  /*7230*/  LEA.HI.X.SX32 R5, R142, R235.reuse, 0x2, P4 ;  /* 0x000000eb8e057211 */ /* 0x080fe200020f16ff */
[----:B------:R-:W-:Y:S01]  /*7240*/  IMAD R142, R84, c[0x0][0x190], RZ ;  /* 0x00006400548e7a24 */ /* 0x000fe200078e02ff */
[-C--:B------:R-:W-:Y:S01]  /*7250*/  IADD3 R206, P4, R207, R234.reuse, RZ ;  /* 0x000000eacfce7210 */ /* 0x080fe20007f9e0ff */
[----:B------:R-:W-:Y:S01]  /*7260*/  IMAD R84, R18, c[0x0][0x190], RZ ;  /* 0x0000640012547a24 */ /* 0x000fe200078e02ff */
        /* <DEDUP_REMOVED lines=16> */
[----:B------:R-:W-:Y:S01]  /*7370*/  LEA.HI.X.SX32 R243, R147, R235, 0x2, P5 ;  /* 0x000000eb93f37211 */ /* 0x000fe200028f16ff */
[----:B------:R-:W-:Y:S01]  /*7380*/  IMAD R70, R27, c[0x0][0x190], RZ ;  /* 0x000064001b467a24 */ /* 0x000fe200078e02ff */
[----:B------:R-:W-:-:S02]  /*7390*/  IADD3 R194, P5, R195, R234, RZ ;  /* 0x000000eac3c27210 */ /* 0x000fc40007fbe0ff */
[-C--:B------:R-:W-:Y:S01]  /*73a0*/  LEA.HI.X.SX32 R197, R130, R235.reuse, 0x2, P4 ;  /* 0x000000eb82c57211 */ /* 0x080fe200020f16ff */
[----:B------:R-:W-:Y:S01]  /*73b0*/  IMAD R130, R39, c[0x0][0x190], RZ ;  /* 0x0000640027827a24 */ /* 0x000fe200078e02ff */
[-C--:B------:R-:W-:Y:S02]  /*73c0*/  IADD3 R220, P4, R221, R234.reuse, RZ ;  /* 0x000000eadddc7210 */ /* 0x080fe40007f9e0ff */
[-C--:B------:R-:W-:Y:S01]  /*73d0*/  LEA.HI.X.SX32 R195, R126, R235.reuse, 0x2, P5 ;  /* 0x000000eb7ec37211 */ /* 0x080fe200028f16ff */
[----:B------:R-:W-:Y:S01]  /*73e0*/  IMAD R126, R38, c[0x0][0x190], RZ ;  /* 0x00006400267e7a24 */ /* 0x000fe200078e02ff */
[-C--:B------:R-:W-:Y:S02]  /*73f0*/  IADD3 R226, P5, R227, R234.reuse, RZ ;  /* 0x000000eae3e27210 */ /* 0x080fe40007fbe0ff */
[----:B------:R-:W-:Y:S01]  /*7400*/  LEA.HI.X.SX32 R221, R128, R235, 0x2, P4 ;  /* 0x000000eb80dd7211 */ /* 0x000fe200020f16ff */
[----:B------:R-:W-:Y:S01]  /*7410*/  IMAD R128, R36, c[0x0][0x190], RZ ;  /* 0x0000640024807a24 */ /* 0x000fe200078e02ff */
[----:B------:R-:W-:-:S02]  /*7420*/  IADD3 R238, P4, R239, R234, RZ ;  /* 0x000000eaefee7210 */ /* 0x000fc40007f9e0ff */
[-C--:B------:R-:W-:Y:S01]  /*7430*/  LEA.HI.X.SX32 R227, R143, R235.reuse, 0x2, P5 ;  /* 0x000000eb8fe37211 */ /* 0x080fe200028f16ff */
[----:B------:R-:W-:Y:S01]  /*7440*/  IMAD R143, R86, c[0x0][0x190], RZ ;  /* 0x00006400568f7a24 */ /* 0x000fe200078e02ff */
[-C--:B------:R-:W-:Y:S01]  /*7450*/  IADD3 R190, P5, R191, R234.reuse, RZ ;  /* 0x000000eabfbe7210 */ /* 0x080fe20007fbe0ff */
[----:B------:R-:W-:Y:S01]  /*7460*/  IMAD R86, R16, c[0x0][0x190], RZ ;  /* 0x0000640010567a24 */ /* 0x000fe200078e02ff */
[-C--:B------:R-:W-:Y:S01]  /*7470*/  LEA.HI.X.SX32 R239, R124, R235.reuse, 0x2, P4 ;  /* 0x000000eb7cef7211 */ /* 0x080fe200020f16ff */
[----:B------:R-:W-:Y:S01]  /*7480*/  IMAD R124, R40, c[0x0][0x190], RZ ;  /* 0x00006400287c7a24 */ /* 0x000fe200078e02ff */
[-C--:B------:R-:W-:Y:S02]  /*7490*/  IADD3 R218, P4, R219, R234.reuse, RZ ;  /* 0x000000eadbda7210 */ /* 0x080fe40007f9e0ff */
[----:B------:R-:W-:Y:S02]  /*74a0*/  LEA.HI.X.SX32 R191, R118, R235, 0x2, P5 ;  /* 0x000000eb76bf7211 */ /* 0x000fe400028f16ff */
[----:B------:R-:W-:-:S02]  /*74b0*/  IADD3 R224, P5, R225, R234, RZ ;  /* 0x000000eae1e07210 */ /* 0x000fc40007fbe0ff */
[-C--:B------:R-:W-:Y:S01]  /*74c0*/  LEA.HI.X.SX32 R219, R122, R235.reuse, 0x2, P4 ;  /* 0x000000eb7adb7211 */ /* 0x080fe200020f16ff */
[----:B------:R-:W-:Y:S01]  /*74d0*/  IMAD R122, R43, c[0x0][0x190], RZ ;  /* 0x000064002b7a7a24 */ /* 0x000fe200078e02ff */
[-C--:B------:R-:W-:Y:S02]  /*74e0*/  IADD3 R204, P4, R205, R234.reuse, RZ ;  /* 0x000000eacdcc7210 */ /* 0x080fe40007f9e0ff */
[-C--:B------:R-:W-:Y:S01]  /*74f0*/  LEA.HI.X.SX32 R225, R139, R235.reuse, 0x2, P5 ;  /* 0x000000eb8be17211 */ /* 0x080fe200028f16ff */
[----:B------:R-:W-:Y:S01]  /*7500*/  IMAD R139, R80, c[0x0][0x190], RZ ;  /* 0x00006400508b7a24 */ /* 0x000fe200078e02ff */
[----:B------:R-:W-:Y:S01]  /*7510*/  IADD3 R210, P5, R211, R234, RZ ;  /* 0x000000ead3d27210 */ /* 0x000fe20007fbe0ff */
[----:B------:R-:W-:Y:S01]  /*7520*/  IMAD R80, R20, c[0x0][0x190], RZ ;  /* 0x0000640014507a24 */ /* 0x000fe200078e02ff */
[----:B------:R-:W-:Y:S02]  /*7530*/  LEA.HI.X.SX32 R205, R120, R235, 0x2, P4 ;  /* 0x000000eb78cd7211 */ /* 0x000fe400020f16ff */
[----:B------:R-:W-:-:S02]  /*7540*/  IADD3 R118, R131, -0x15, RZ ;  /* 0xffffffeb83767810 */ /* 0x000fc40007ffe0ff */
[-C--:B------:R-:W-:Y:S02]  /*7550*/  IADD3 R186, P4, R187, R234.reuse, RZ ;  /* 0x000000eabbba7210 */ /* 0x080fe40007f9e0ff */
[-C--:B------:R-:W-:Y:S01]  /*7560*/  LEA.HI.X.SX32 R211, R0, R235.reuse, 0x2, P5 ;  /* 0x000000eb00d37211 */ /* 0x080fe200028f16ff */
[----:B------:R-:W-:Y:S01]  /*7570*/  IMAD.SHL.U32 R0, R135, 0x4, RZ ;  /* 0x0000000487007824 */ /* 0x000fe200078e00ff */
[----:B------:R-:W-:Y:S01]  /*7580*/  LEA.HI.X.SX32 R187, R3, R235, 0x2, P4 ;  /* 0x000000eb03bb7211 */ /* 0x000fe200020f16ff */
[----:B------:R-:W-:Y:S01]  /*7590*/  IMAD R135, R72, c[0x0][0x190], RZ ;  /* 0x0000640048877a24 */ /* 0x000fe200078e02ff */
[----:B------:R-:W-:Y:S01]  /*75a0*/  ISETP.GE.U32.AND P5, PT, R118, 0x7fffffcc, PT ;  /* 0x7fffffcc7600780c */ /* 0x000fe20003fa6070 */
[----:B------:R-:W-:Y:S01]  /*75b0*/  IMAD R72, R26, c[0x0][0x190], RZ ;  /* 0x000064001a487a24 */ /* 0x000fe200078e02ff */
[----:B------:R-:W-:Y:S01]  /*75c0*/  IADD3 R146, P4, R119, R234, RZ ;  /* 0x000000ea77927210 */ /* 0x000fe20007f9e0ff */
[----:B------:R1:W-:Y:S01]  /*75d0*/  LDGSTS.E [R0+0x20000], [R234.64], !P2 ;  /* 0x20000000ea007fae */ /* 0x0003e2000d121844 */
[----:B------:R-:W-:-:S02]  /*75e0*/  IADD3 R118, R131, -0x1d, RZ ;  /* 0xffffffe383767810 */ /* 0x000fc40007ffe0ff */
[C---:B------:R-:W-:Y:S01]  /*75f0*/  IADD3 R120, R131.reuse, -0x19, RZ ;  /* 0xffffffe783787810 */ /* 0x040fe20007ffe0ff */
[----:B------:R2:W-:Y:S01]  /*7600*/  LDGSTS.E [R0+0x20800], [R232.64], !P3 ;  /* 0x20800000e8007fae */ /* 0x0005e2000d921844 */
[----:B------:R-:W-:Y:S02]  /*7610*/  LEA.HI.X.SX32 R147, R2, R235, 0x2, P4 ;  /* 0x000000eb02937211 */ /* 0x000fe400020f16ff */
[----:B------:R-:W-:Y:S01]  /*7620*/  ISETP.GE.U32.AND P2, PT, R118, 0x7fffffc4, PT ;  /* 0x7fffffc47600780c */ /* 0x000fe20003f46070 */
[----:B------:R3:W-:Y:S01]  /*7630*/  LDGSTS.E [R0+0x21000], [R240.64], !P0 ;  /* 0x21000000f0007fae */ /* 0x0007e2000c121844 */
[----:B------:R-:W-:Y:S01]  /*7640*/  ISETP.GE.U32.AND P4, PT, R120, 0x7fffffc8, PT ;  /* 0x7fffffc87800780c */ /* 0x000fe20003f86070 */
[----:B------:R-:W-:Y:S01]  /*7650*/  IMAD R120, R66, c[0x0][0x190], RZ ;  /* 0x0000640042787a24 */ /* 0x000fe200078e02ff */
[C---:B------:R-:W-:Y:S01]  /*7660*/  IADD3 R118, R131.reuse, -0x2, RZ ;  /* 0xfffffffe83767810 */ /* 0x040fe20007ffe0ff */
[----:B------:R4:W-:Y:S01]  /*7670*/  LDGSTS.E [R0+0x21800], [R230.64], !P1 ;  /* 0x21800000e6007fae */ /* 0x0009e2000c921844 */
[----:B------:R-:W-:Y:S01]  /*7680*/  IADD3 R119, R131, -0x6, RZ ;  /* 0xfffffffa83777810 */ /* 0x000fe20007ffe0ff */
[----:B------:R-:W-:Y:S01]  /*7690*/  IMAD R66, R30, c[0x0][0x190], RZ ;  /* 0x000064001e427a24 */ /* 0x000fe200078e02ff */
[----:B------:R-:W-:Y:S01]  /*76a0*/  ISETP.GE.U32.AND P3, PT, R118, 0x7fffffdf, PT ;  /* 0x7fffffdf7600780c */ /* 0x000fe20003f66070 */
[----:B------:R1:W-:Y:S01]  /*76b0*/  LDGSTS.E [R0+0x22000], [R228.64], !P6 ;  /* 0x22000000e4007fae */ /* 0x0003e2000f121844 */
[----:B------:R-:W-:-:S02]  /*76c0*/  ISETP.GE.U32.AND P0, PT, R119, 0x7fffffdb, PT ;  /* 0x7fffffdb7700780c */ /* 0x000fc40003f06070 */
[C---:B------:R-:W-:Y:S01]  /*76d0*/  IADD3 R118, R131.reuse, -0xa, RZ ;  /* 0xfffffff683767810 */ /* 0x040fe20007ffe0ff */
[----:B------:R1:W-:Y:S01]  /*76e0*/  LDGSTS.E [R0+0x22800], [R242.64], !P5 ;  /* 0x22800000f2007fae */ /* 0x0003e2000e921844 */
[----:B------:R-:W-:Y:S02]  /*76f0*/  IADD3 R119, R131, -0xe, RZ ;  /* 0xfffffff283777810 */ /* 0x000fe40007ffe0ff */
[----:B------:R-:W-:Y:S01]  /*7700*/  ISETP.GE.U32.AND P1, PT, R118, 0x7fffffd7, PT ;  /* 0x7fffffd77600780c */ /* 0x000fe20003f26070 */
[----:B------:R1:W-:Y:S01]  /*7710*/  LDGSTS.E [R0+0x23000], [R226.64], !P4 ;  /* 0x23000000e2007fae */ /* 0x0003e2000e121844 */
[----:B------:R-:W-:Y:S02]  /*7720*/  ISETP.GE.U32.AND P6, PT, R119, 0x7fffffd3, PT ;  /* 0x7fffffd37700780c */ /* 0x000fe40003fc6070 */
[C---:B------:R-:W-:Y:S01]  /*7730*/  IADD3 R118, R131.reuse, -0x12, RZ ;  /* 0xffffffee83767810 */ /* 0x040fe20007ffe0ff */
[----:B------:R-:W-:Y:S01]  /*7740*/  STL.64 [R1+0x110], R146 ;  /* 0x0001109201007387 */ /* 0x000fe20000100a00 */
[----:B------:R-:W-:-:S02]  /*7750*/  IADD3 R119, R131, -0x16, RZ ;  /* 0xffffffea83777810 */ /* 0x000fc40007ffe0ff */
[----:B------:R-:W-:Y:S01]  /*7760*/  LOP3.LUT R3, R0, 0x20, RZ, 0x3c, !PT ;  /* 0x0000002000037812 */ /* 0x000fe200078e3cff */
[----:B------:R1:W-:Y:S01]  /*7770*/  STL [R1+0xef8], R234 ;  /* 0x000ef8ea01007387 */ /* 0x0003e20000100800 */
[----:B------:R-:W-:Y:S02]  /*7780*/  ISETP.GE.U32.AND P5, PT, R118, 0x7fffffcf, PT ;  /* 0x7fffffcf7600780c */ /* 0x000fe40003fa6070 */
[----:B------:R-:W-:Y:S01]  /*7790*/  ISETP.GE.U32.AND P4, PT, R119, 0x7fffffcb, PT ;  /* 0x7fffffcb7700780c */ /* 0x000fe20003f86070 */
[----:B------:R1:W-:Y:S01]  /*77a0*/  LDGSTS.E [R0+0x23800], [R224.64], !P2 ;  /* 0x23800000e0007fae */ /* 0x0003e2000d121844 */
[C---:B------:R-:W-:Y:S02]  /*77b0*/  IADD3 R118, R131.reuse, -0x1a, RZ ;  /* 0xffffffe683767810 */ /* 0x040fe40007ffe0ff */
[----:B------:R-:W-:Y:S01]  /*77c0*/  IADD3 R119, R131, -0x1e, RZ ;  /* 0xffffffe283777810 */ /* 0x000fe20007ffe0ff */
[----:B------:R-:W-:Y:S01]  /*77d0*/  STL [R1+0xef4], R235 ;  /* 0x000ef4eb01007387 */ /* 0x000fe20000100800 */
[----:B------:R-:W-:-:S02]  /*77e0*/  ISETP.GE.U32.AND P2, PT, R118, 0x7fffffc7, PT ;  /* 0x7fffffc77600780c */ /* 0x000fc40003f46070 */
[----:B------:R-:W-:Y:S01]  /*77f0*/  IADD3 R118, R131, -0x3, RZ ;  /* 0xfffffffd83767810 */ /* 0x000fe20007ffe0ff */
[----:B------:R2:W-:Y:S01]  /*7800*/  LDGSTS.E [R3+0x20200], [R244.64], !P3 ;  /* 0x20200000f4037fae */ /* 0x0005e2000d921844 */
[----:B------:R-:W-:Y:S02]  /*7810*/  ISETP.GE.U32.AND P3, PT, R119, 0x7fffffc3, PT ;  /* 0x7fffffc37700780c */ /* 0x000fe40003f66070 */
[----:B------:R-:W-:Y:S01]  /*7820*/  IADD3 R119, R131, -0x7, RZ ;  /* 0xfffffff983777810 */ /* 0x000fe20007ffe0ff */
[----:B------:R-:W-:Y:S01]  /*7830*/  STL.64 [R1+0xde0], R232 ;  /* 0x000de0e801007387 */ /* 0x000fe20000100a00 */
[C---:B------:R-:W-:Y:S02]  /*7840*/  LOP3.LUT R2, R0.reuse, 0x40, RZ, 0x3c, !PT ;  /* 0x0000004000027812 */ /* 0x040fe400078e3cff */
[----:B------:R-:W-:Y:S01]  /*7850*/  LOP3.LUT R144, R0, 0x60, RZ, 0x3c, !PT ;  /* 0x0000006000907812 */ /* 0x000fe200078e3cff */
[----:B------:R-:W-:Y:S01]  /*7860*/  STL.64 [R1+0xde8], R240 ;  /* 0x000de8f001007387 */ /* 0x000fe20000100a00 */
[----:B-1----:R-:W-:Y:S01]  /*7870*/  LOP3.LUT R234, R123, 0x60, RZ, 0xc0, !PT ;  /* 0x000000607bea7812 */ /* 0x002fe200078ec0ff */
[----:B------:R-:W-:-:S02]  /*7880*/  IMAD R123, R34, c[0x0][0x190], RZ ;  /* 0x00006400227b7a24 */ /* 0x000fc400078e02ff */
[----:B------:R-:W-:Y:S04]  /*7890*/  STL.64 [R1+0xdf0], R230 ;  /* 0x000df0e601007387 */ /* 0x000fe80000100a00 */
[----:B------:R-:W-:Y:S04]  /*78a0*/  STL.64 [R1+0xdf8], R228 ;  /* 0x000df8e401007387 */ /* 0x000fe80000100a00 */
[----:B------:R2:W-:Y:S01]  /*78b0*/  LDGSTS.E [R3+0x20a00], [R202.64], !P0 ;  /* 0x20a00000ca037fae */ /* 0x0005e2000c121844 */
[----:B------:R-:W-:Y:S02]  /*78c0*/  ISETP.GE.U32.AND P0, PT, R118, 0x7fffffde, PT ;  /* 0x7fffffde7600780c */ /* 0x000fe40003f06070 */
[----:B------:R-:W-:Y:S01]  /*78d0*/  IADD3 R118, R131, -0xb, RZ ;  /* 0xfffffff583767810 */ /* 0x000fe20007ffe0ff */
[----:B------:R-:W-:Y:S04]  /*78e0*/  STL.64 [R1+0xe00], R242 ;  /* 0x000e00f201007387 */ /* 0x000fe80000100a00 */
[----:B------:R2:W-:Y:S01]  /*78f0*/  LDGSTS.E [R3+0x21200], [R222.64], !P1 ;  /* 0x21200000de037fae */ /* 0x0005e2000c921844 */
[----:B------:R-:W-:-:S02]  /*7900*/  ISETP.GE.U32.AND P1, PT, R119, 0x7fffffda, PT ;  /* 0x7fffffda7700780c */ /* 0x000fc40003f26070 */
[----:B------:R-:W-:Y:S01]  /*7910*/  IADD3 R119, R131, -0xf, RZ ;  /* 0xfffffff183777810 */ /* 0x000fe20007ffe0ff */
[----:B------:R-:W-:Y:S04]  /*7920*/  STL.64 [R1+0xe08], R226 ;  /* 0x000e08e201007387 */ /* 0x000fe80000100a00 */
[----:B------:R-:W-:Y:S04]  /*7930*/  STL.64 [R1+0xe10], R224 ;  /* 0x000e10e001007387 */ /* 0x000fe80000100a00 */
[----:B------:R-:W-:Y:S04]  /*7940*/  STL.64 [R1+0xe18], R244 ;  /* 0x000e18f401007387 */ /* 0x000fe80000100a00 */
[----:B------:R-:W-:Y:S04]  /*7950*/  STL.64 [R1+0xe20], R202 ;  /* 0x000e20ca01007387 */ /* 0x000fe80000100a00 */
[----:B------:R1:W-:Y:S01]  /*7960*/  LDGSTS.E [R3+0x21a00], [R4.64], !P6 ;  /* 0x21a0000004037fae */ /* 0x0003e2000f121844 */
[----:B------:R-:W-:-:S02]  /*7970*/  ISETP.GE.U32.AND P6, PT, R118, 0x7fffffd6, PT ;  /* 0x7fffffd67600780c */ /* 0x000fc40003fc6070 */
[----:B------:R-:W-:Y:S01]  /*7980*/  IADD3 R118, R131, -0x13, RZ ;  /* 0xffffffed83767810 */ /* 0x000fe20007ffe0ff */
[----:B------:R-:W-:Y:S04]  /*7990*/  STL.64 [R1+0xe28], R222 ;  /* 0x000e28de01007387 */ /* 0x000fe80000100a00 */
[----:B------:R2:W-:Y:S01]  /*79a0*/  LDGSTS.E [R3+0x22200], [R198.64], !P5 ;  /* 0x22200000c6037fae */ /* 0x0005e2000e921844 */
[----:B------:R-:W-:Y:S02]  /*79b0*/  ISETP.GE.U32.AND P5, PT, R119, 0x7fffffd2, PT ;  /* 0x7fffffd27700780c */ /* 0x000fe40003fa6070 */
[C---:B------:R-:W-:Y:S01]  /*79c0*/  IADD3 R119, R131.reuse, -0x17, RZ ;  /* 0xffffffe983777810 */ /* 0x040fe20007ffe0ff */
[----:B------:R1:W-:Y:S04]  /*79d0*/  STL.64 [R1+0xe30], R4 ;  /* 0x000e300401007387 */ /* 0x0003e80000100a00 */
[----:B------:R-:W-:Y:S04]  /*79e0*/  STL.64 [R1+0xe38], R198 ;  /* 0x000e38c601007387 */ /* 0x000fe80000100a00 */
[----:B------:R-:W-:Y:S04]  /*79f0*/  STL.64 [R1+0xe40], R220 ;  /* 0x000e40dc01007387 */ /* 0x000fe80000100a00 */
[----:B------:R2:W-:Y:S01]  /*7a00*/  LDGSTS.E [R3+0x22a00], [R220.64], !P4 ;  /* 0x22a00000dc037fae */ /* 0x0005e2000e121844 */
[----:B------:R-:W-:Y:S01]  /*7a10*/  ISETP.GE.U32.AND P4, PT, R118, 0x7fffffce, PT ;  /* 0x7fffffce7600780c */ /* 0x000fe20003f86070 */
[----:B-1----:R-:W-:Y:S01]  /*7a20*/  IMAD R5, R106, c[0x0][0x190], RZ ;  /* 0x000064006a057a24 */ /* 0x002fe200078e02ff */
[----:B------:R-:W-:Y:S01]  /*7a30*/  IADD3 R118, R131, -0x1b, RZ ;  /* 0xffffffe583767810 */ /* 0x000fe20007ffe0ff */
[----:B------:R-:W-:Y:S01]  /*7a40*/  STL.64 [R1+0xe48], R218 ;  /* 0x000e48da01007387 */ /* 0x000fe20000100a00 */
[----:B------:R-:W-:-:S02]  /*7a50*/  IMAD R4, R104, c[0x0][0x190], RZ ;  /* 0x0000640068047a24 */ /* 0x000fc400078e02ff */
[----:B------:R-:W-:Y:S01]  /*7a60*/  IMAD R104, R9, c[0x0][0x190], RZ ;  /* 0x0000640009687a24 */ /* 0x000fe200078e02ff */
[----:B------:R2:W-:Y:S01]  /*7a70*/  LDGSTS.E [R3+0x23200], [R218.64], !P2 ;  /* 0x23200000da037fae */ /* 0x0005e2000d121844 */
[----:B------:R-:W-:Y:S01]  /*7a80*/  ISETP.GE.U32.AND P2, PT, R119, 0x7fffffca, PT ;  /* 0x7fffffca7700780c */ /* 0x000fe20003f46070 */
[----:B------:R-:W-:Y:S01]  /*7a90*/  IMAD R106, R13, c[0x0][0x190], RZ ;  /* 0x000064000d6a7a24 */ /* 0x000fe200078e02ff */
        /* <DEDUP_REMOVED lines=11> */
[----:B------:R-:W-:Y:S01]  /*7b50*/  IADD3 R119, R131, -0x8, RZ ;  /* 0xfffffff883777810 */ /* 0x000fe20007ffe0ff */
[----:B------:R-:W-:Y:S01]  /*7b60*/  STL.64 [R1+0xe80], R212 ;  /* 0x000e80d401007387 */ /* 0x000fe20000100a00 */
[----:B--2---:R-:W-:-:S02]  /*7b70*/  IMAD R3, R76, c[0x0][0x190], RZ ;  /* 0x000064004c037a24 */ /* 0x004fc400078e02ff */
[----:B------:R-:W-:Y:S01]  /*7b80*/  IMAD R76, R23, c[0x0][0x190], RZ ;  /* 0x00006400174c7a24 */ /* 0x000fe200078e02ff */
        /* <DEDUP_REMOVED lines=22> */
[----:B------:R2:W-:Y:S04]  /*7cf0*/  STL [R1+0x13c], R116 ;  /* 0x00013c7401007387 */ /* 0x0005e80000100800 */
[----:B------:R-:W-:Y:S04]  /*7d00*/  STL [R1+0x468], R115 ;  /* 0x0004687301007387 */ /* 0x000fe80000100800 */
[----:B------:R1:W-:Y:S04]  /*7d10*/  STL [R1+0x464], R114 ;  /* 0x0004647201007387 */ /* 0x0003e80000100800 */
[----:B------:R1:W-:Y:S01]  /*7d20*/  LDGSTS.E [R2+0x22c00], [R194.64], !P2 ;  /* 0x22c00000c2027fae */ /* 0x0003e2000d121844 */
[----:B------:R-:W-:-:S02]  /*7d30*/  ISETP.GE.U32.AND P2, PT, R118, 0x7fffffcd, PT ;  /* 0x7fffffcd7600780c */ /* 0x000fc40003f46070 */
[----:B------:R-:W-:Y:S01]  /*7d40*/  IADD3 R118, R131, -0x1c, RZ ;  /* 0xffffffe483767810 */ /* 0x000fe20007ffe0ff */
[----:B------:R1:W-:Y:S04]  /*7d50*/  STL [R1+0x460], R112 ;  /* 0x0004607001007387 */ /* 0x0003e80000100800 */
[----:B------:R1:W-:Y:S01]  /*7d60*/  LDGSTS.E [R2+0x23400], [R190.64], !P3 ;  /* 0x23400000be027fae */ /* 0x0003e2000d921844 */
[----:B------:R-:W-:Y:S02]  /*7d70*/  ISETP.GE.U32.AND P3, PT, R119, 0x7fffffc9, PT ;  /* 0x7fffffc97700780c */ /* 0x000fe40003f66070 */
[----:B------:R-:W-:Y:S01]  /*7d80*/  IADD3 R119, R131, -0x20, RZ ;  /* 0xffffffe083777810 */ /* 0x000fe20007ffe0ff */
[----:B------:R-:W-:Y:S04]  /*7d90*/  STL [R1+0x45c], R111 ;  /* 0x00045c6f01007387 */ /* 0x000fe80000100800 */
[----:B------:R1:W-:Y:S04]  /*7da0*/  STL [R1+0x458], R110 ;  /* 0x0004586e01007387 */ /* 0x0003e80000100800 */
[----:B------:R-:W-:Y:S04]  /*7db0*/  STL [R1+0x454], R108 ;  /* 0x0004546c01007387 */ /* 0x000fe80000100800 */
[----:B------:R1:W-:Y:S01]  /*7dc0*/  LDGSTS.E [R2+0x23c00], [R210.64], !P0 ;  /* 0x23c00000d2027fae */ /* 0x0003e2000c121844 */
[----:B------:R-:W-:-:S02]  /*7dd0*/  ISETP.GE.U32.AND P0, PT, R118, 0x7fffffc5, PT ;  /* 0x7fffffc57600780c */ /* 0x000fc40003f06070 */
[----:B------:R-:W-:Y:S01]  /*7de0*/  IADD3 R118, R131, -0x21, RZ ;  /* 0xffffffdf83767810 */ /* 0x000fe20007ffe0ff */
[----:B------:R-:W-:Y:S04]  /*7df0*/  STL [R1+0x450], R107 ;  /* 0x0004506b01007387 */ /* 0x000fe80000100800 */
[----:B------:R1:W-:Y:S01]  /*7e00*/  LDGSTS.E [R144+0x20600], [R208.64], !P1 ;  /* 0x20600000d0907fae */ /* 0x0003e2000c921844 */
[----:B------:R-:W-:-:S03]  /*7e10*/  ISETP.GE.U32.AND P1, PT, R119, 0x7fffffc1, PT ;  /* 0x7fffffc17700780c */ /* 0x000fc60003f26070 */
[----:B------:R-:W-:Y:S04]  /*7e20*/  STL [R1+0x44c], R5 ;  /* 0x00044c0501007387 */ /* 0x000fe80000100800 */
[----:B------:R1:W-:Y:S01]  /*7e30*/  LDGSTS.E [R144+0x20e00], [R192.64], !P6 ;  /* 0x20e00000c0907fae */ /* 0x0003e2000f121844 */
[----:B------:R-:W-:Y:S02]  /*7e40*/  ISETP.GE.AND P6, PT, R127, R119, PT ;  /* 0x000000777f00720c */ /* 0x000fe40003fc6270 */
[----:B------:R-:W-:Y:S01]  /*7e50*/  IADD3 R119, R131, -0x22, RZ ;  /* 0xffffffde83777810 */ /* 0x000fe20007ffe0ff */
[----:B------:R1:W-:Y:S04]  /*7e60*/  STL [R1+0x448], R4 ;  /* 0x0004480401007387 */ /* 0x0003e80000100800 */
[----:B------:R-:W-:Y:S04]  /*7e70*/  STL [R1+0x444], R103 ;  /* 0x0004446701007387 */ /* 0x000fe80000100800 */
[----:B------:R-:W-:Y:S04]  /*7e80*/  STL [R1+0x440], R102 ;  /* 0x0004406601007387 */ /* 0x000fe80000100800 */
[----:B------:R-:W-:Y:S04]  /*7e90*/  STL [R1+0x42c], R100 ;  /* 0x00042c6401007387 */ /* 0x000fe80000100800 */
[----:B------:R1:W-:Y:S01]  /*7ea0*/  LDGSTS.E [R144+0x21600], [R236.64], !P5 ;  /* 0x21600000ec907fae */ /* 0x0003e2000e921844 */
[----:B------:R-:W-:-:S02]  /*7eb0*/  ISETP.GE.U32.AND P5, PT, R118, 0x7fffffc0, PT ;  /* 0x7fffffc07600780c */ /* 0x000fc40003fa6070 */
[----:B------:R-:W-:Y:S01]  /*7ec0*/  IADD3 R118, R131, -0x25, RZ ;  /* 0xffffffdb83767810 */ /* 0x000fe20007ffe0ff */
[----:B------:R-:W-:Y:S04]  /*7ed0*/  STL [R1+0x428], R99 ;  /* 0x0004286301007387 */ /* 0x000fe80000100800 */
[----:B------:R2:W-:Y:S01]  /*7ee0*/  LDGSTS.E [R144+0x21e00], [R206.64], !P4 ;  /* 0x21e00000ce907fae */ /* 0x0005e2000e121844 */
[----:B------:R-:W-:Y:S01]  /*7ef0*/  ISETP.GE.U32.AND P4, PT, R119, 0x7fffffbf, PT ;  /* 0x7fffffbf7700780c */ /* 0x000fe20003f86070 */
[----:B------:R-:W-:Y:S02]  /*7f00*/  IMAD.MOV.U32 R119, RZ, RZ, 0x1f ;  /* 0x0000001fff777424 */ /* 0x000fe400078e00ff */
[----:B------:R-:W-:Y:S03]  /*7f10*/  STL [R1+0x424], R98 ;  /* 0x0004246201007387 */ /* 0x000fe60000100800 */
[----:B-1----:R-:W-:Y:S01]  /*7f20*/  IADD3 R2, R119, c[0x0][0x180], RZ ;  /* 0x0000600077027a10 */ /* 0x002fe20007ffe0ff */
[----:B------:R-:W-:Y:S01]  /*7f30*/  STL [R1+0x420], R96 ;  /* 0x0004206001007387 */ /* 0x000fe20000100800 */
[----:B------:R-:W-:-:S03]  /*7f40*/  IMAD R119, R32, c[0x0][0x190], RZ ;  /* 0x0000640020777a24 */ /* 0x000fc600078e02ff */
[----:B------:R-:W-:Y:S04]  /*7f50*/  STL [R1+0x3fc], R95 ;  /* 0x0003fc5f01007387 */ /* 0x000fe80000100800 */
[----:B------:R-:W-:Y:S04]  /*7f60*/  STL [R1+0x3f8], R94 ;  /* 0x0003f85e01007387 */ /* 0x000fe80000100800 */
[----:B------:R-:W-:Y:S04]  /*7f70*/  STL [R1+0x3f4], R92 ;  /* 0x0003f45c01007387 */ /* 0x000fe80000100800 */
[----:B------:R-:W-:Y:S04]  /*7f80*/  STL [R1+0x3f0], R91 ;  /* 0x0003f05b01007387 */ /* 0x000fe80000100800 */
[----:B------:R-:W-:Y:S04]  /*7f90*/  STL [R1+0x3ec], R90 ;  /* 0x0003ec5a01007387 */ /* 0x000fe80000100800 */
[----:B------:R-:W-:Y:S04]  /*7fa0*/  STL [R1+0x3e8], R88 ;  /* 0x0003e85801007387 */ /* 0x000fe80000100800 */
[----:B------:R-:W-:Y:S04]  /*7fb0*/  STL [R1+0x3e4], R87 ;  /* 0x0003e45701007387 */ /* 0x000fe80000100800 */
[----:B------:R1:W-:Y:S01]  /*7fc0*/  LDGSTS.E [R144+0x22600], [R196.64], !P2 ;  /* 0x22600000c4907fae */ /* 0x0003e2000d121844 */
[----:B------:R-:W-:-:S02]  /*7fd0*/  ISETP.GE.U32.AND P2, PT, R118, 0x7fffffbc, PT ;  /* 0x7fffffbc7600780c */ /* 0x000fc40003f46070 */
[----:B------:R-:W-:Y:S01]  /*7fe0*/  IADD3 R118, R131, -0x29, RZ ;  /* 0xffffffd783767810 */ /* 0x000fe20007ffe0ff */
[----:B------:R-:W-:Y:S01]  /*7ff0*/  STL [R1+0x3e0], R143 ;  /* 0x0003e08f01007387 */ /* 0x000fe20000100800 */
[----:B------:R-:W-:-:S03]  /*8000*/  IMAD R131, R42, c[0x0][0x190], RZ ;  /* 0x000064002a837a24 */ /* 0x000fc600078e02ff */
[----:B------:R1:W-:Y:S01]  /*8010*/  LDGSTS.E [R144+0x22e00], [R238.64], !P3 ;  /* 0x22e00000ee907fae */ /* 0x0003e2000d921844 */
[----:B------:R-:W-:Y:S01]  /*8020*/  ISETP.GT.AND P3, PT, R2, 0x1f, PT ;  /* 0x0000001f0200780c */ /* 0x000fe20003f64270 */
[----:B------:R-:W-:Y:S02]  /*8030*/  IMAD R2, R75, c[0x0][0x190], RZ ;  /* 0x000064004b027a24 */ /* 0x000fe400078e02ff */
[----:B------:R-:W-:Y:S01]  /*8040*/  STL [R1+0x3dc], R142 ;  /* 0x0003dc8e01007387 */ /* 0x000fe20000100800 */
[----:B------:R-:W-:Y:S02]  /*8050*/  SEL R252, RZ, 0x4, !P3 ;  /* 0x00000004fffc7807 */ /* 0x000fe40005800000 */
[----:B------:R-:W-:Y:S01]  /*8060*/  ISETP.GE.U32.AND P3, PT, R118, 0x7fffffb8, PT ;  /* 0x7fffffb87600780c */ /* 0x000fe20003f66070 */
[----:B------:R-:W-:Y:S01]  /*8070*/  STL [R1+0x3d8], R83 ;  /* 0x0003d85301007387 */ /* 0x000fe20000100800 */
[----:B------:R-:W-:Y:S02]  /*8080*/  IMAD R118, R64, c[0x0][0x190], RZ ;  /* 0x0000640040767a24 */ /* 0x000fe400078e02ff */
[----:B------:R-:W-:Y:S01]  /*8090*/  IMAD R64, R31, c[0x0][0x190], RZ ;  /* 0x000064001f407a24 */ /* 0x000fe200078e02ff */
[----:B------:R-:W-:Y:S04]  /*80a0*/  STL [R1+0x3d4], R140 ;  /* 0x0003d48c01007387 */ /* 0x000fe80000100800 */
        /* <DEDUP_REMOVED lines=24> */
[----:B------:R-:W-:Y:S01]  /*8230*/  ISETP.GE.AND P0, PT, R127, c[0x0][0x180], PT ;  /* 0x000060007f007a0c */ /* 0x000fe20003f06270 */
[----:B------:R-:W-:-:S02]  /*8240*/  IMAD R127, R35, c[0x0][0x190], RZ ;  /* 0x00006400237f7a24 */ /* 0x000fc400078e02ff */
[----:B------:R-:W-:Y:S01]  /*8250*/  STL [R1+0x33c], R50 ;  /* 0x00033c3201007387 */ /* 0x000fe20000100800 */
[----:B------:R-:W-:Y:S02]  /*8260*/  SEL R252, R252, RZ, !P0 ;  /* 0x000000fffcfc7207 */ /* 0x000fe40004000000 */
[CC--:B------:R-:W-:Y:S01]  /*8270*/  LEA R34, P0, R116.reuse, R184.reuse, 0x2 ;  /* 0x000000b874227211 */ /* 0x0c0fe200078010ff */
[----:B------:R-:W-:Y:S03]  /*8280*/  STL [R1+0x338], R48 ;  /* 0x0003383001007387 */ /* 0x000fe60000100800 */
[----:B------:R-:W-:Y:S01]  /*8290*/  LEA.HI.X.SX32 R35, R116, R185, 0x2, P0 ;  /* 0x000000b974237211 */ /* 0x000fe200000f16ff */
[----:B------:R-:W-:Y:S01]  /*82a0*/  STL [R1+0x334], R47 ;  /* 0x0003342f01007387 */ /* 0x000fe20000100800 */
[----:B------:R-:W-:Y:S01]  /*82b0*/  LEA R30, P0, R114, R184, 0x2 ;  /* 0x000000b8721e7211 */ /* 0x000fe200078010ff */
[----:B--2---:R-:W-:-:S02]  /*82c0*/  IMAD R116, R33, c[0x0][0x190], RZ ;  /* 0x0000640021747a24 */ /* 0x004fc400078e02ff */
[----:B------:R-:W-:Y:S01]  /*82d0*/  STL [R1+0x330], R46 ;  /* 0x0003302e01007387 */ /* 0x000fe20000100800 */
[----:B------:R-:W-:Y:S01]  /*82e0*/  LEA.HI.X.SX32 R31, R114, R185, 0x2, P0 ;  /* 0x000000b9721f7211 */ /* 0x000fe200000f16ff */
[----:B------:R-:W-:Y:S02]  /*82f0*/  IMAD R114, R29, c[0x0][0x190], RZ ;  /* 0x000064001d727a24 */ /* 0x000fe400078e02ff */
[----:B------:R-:W-:Y:S04]  /*8300*/  STL [R1+0x32c], R44 ;  /* 0x00032c2c01007387 */ /* 0x000fe80000100800 */
[----:B------:R-:W-:Y:S04]  /*8310*/  STL [R1+0x328], R122 ;  /* 0x0003287a01007387 */ /* 0x000fe80000100800 */
[----:B------:R-:W-:Y:S04]  /*8320*/  STL [R1+0x324], R131 ;  /* 0x0003248301007387 */ /* 0x000fe80000100800 */
[----:B------:R-:W-:Y:S04]  /*8330*/  STL [R1+0x320], R124 ;  /* 0x0003207c01007387 */ /* 0x000fe80000100800 */
[----:B------:R1:W-:Y:S01]  /*8340*/  LDGSTS.E [R144+0x23e00], [R146.64], !P1 ;  /* 0x23e0000092907fae */ /* 0x0003e2000c921844 */
[----:B------:R-:W-:-:S03]  /*8350*/  LEA R216, P1, R115, R184, 0x2 ;  /* 0x000000b873d87211 */ /* 0x000fc600078210ff */
[----:B------:R-:W-:Y:S01]  /*8360*/  STL [R1+0x2fc], R130 ;  /* 0x0002fc8201007387 */ /* 0x000fe20000100800 */
[-C--:B------:R-:W-:Y:S02]  /*8370*/  LEA.HI.X.SX32 R217, R115, R185.reuse, 0x2, P1 ;  /* 0x000000b973d97211 */ /* 0x080fe400008f16ff */
[CC--:B------:R-:W-:Y:S01]  /*8380*/  LEA R186, P1, R112.reuse, R184.reuse, 0x2 ;  /* 0x000000b870ba7211 */ /* 0x0c0fe200078210ff */
[----:B------:R-:W-:Y:S03]  /*8390*/  STL [R1+0x2f8], R126 ;  /* 0x0002f87e01007387 */ /* 0x000fe60000100800 */
[----:B------:R-:W-:Y:S01]  /*83a0*/  LEA.HI.X.SX32 R187, R112, R185, 0x2, P1 ;  /* 0x000000b970bb7211 */ /* 0x000fe200008f16ff */
[----:B------:R-:W-:Y:S01]  /*83b0*/  STL [R1+0x2f4], R128 ;  /* 0x0002f48001007387 */ /* 0x000fe20000100800 */
[----:B------:R-:W-:Y:S01]  /*83c0*/  LEA R218, P1, R110, R184, 0x2 ;  /* 0x000000b86eda7211 */ /* 0x000fe200078210ff */
[----:B------:R-:W-:-:S02]  /*83d0*/  IMAD R112, R25, c[0x0][0x190], RZ ;  /* 0x0000640019707a24 */ /* 0x000fc400078e02ff */
[----:B------:R-:W-:Y:S01]  /*83e0*/  STL [R1+0x2f0], R127 ;  /* 0x0002f07f01007387 */ /* 0x000fe20000100800 */
[-C--:B------:R-:W-:Y:S01]  /*83f0*/  LEA.HI.X.SX32 R219, R110, R185.reuse, 0x2, P1 ;  /* 0x000000b96edb7211 */ /* 0x080fe200008f16ff */
[----:B------:R-:W-:Y:S01]  /*8400*/  IMAD R110, R21, c[0x0][0x190], RZ ;  /* 0x00006400156e7a24 */ /* 0x000fe200078e02ff */
[-C--:B------:R-:W-:Y:S01]  /*8410*/  LEA R220, P1, R107, R184.reuse, 0x2 ;  /* 0x000000b86bdc7211 */ /* 0x080fe200078210ff */
[----:B------:R-:W-:Y:S01]  /*8420*/  STL [R1+0x2ec], R123 ;  /* 0x0002ec7b01007387 */ /* 0x000fe20000100800 */
[----:B-1----:R-:W-:Y:S02]  /*8430*/  IMAD R144, R89, c[0x0][0x190], RZ ;  /* 0x0000640059907a24 */ /* 0x002fe400078e02ff */
[----:B------:R-:W-:Y:S01]  /*8440*/  LEA.HI.X.SX32 R221, R107, R185, 0x2, P1 ;  /* 0x000000b96bdd7211 */ /* 0x000fe200008f16ff */
[----:B------:R-:W-:Y:S01]  /*8450*/  STL [R1+0x2e8], R119 ;  /* 0x0002e87701007387 */ /* 0x000fe20000100800 */
[----:B------:R-:W-:Y:S01]  /*8460*/  LEA R198, P1, R4, R184, 0x2 ;  /* 0x000000b804c67211 */ /* 0x000fe200078210ff */
[----:B------:R-:W-:-:S02]  /*8470*/  IMAD R146, R93, c[0x0][0x190], RZ ;  /* 0x000064005d927a24 */ /* 0x000fc400078e02ff */
[----:B------:R-:W-:Y:S01]  /*8480*/  STL [R1+0x2e4], R64 ;  /* 0x0002e44001007387 */ /* 0x000fe20000100800 */
[----:B------:R-:W-:Y:S02]  /*8490*/  LEA.HI.X.SX32 R199, R4, R185, 0x2, P1 ;  /* 0x000000b904c77211 */ /* 0x000fe400008f16ff */
[-C--:B------:R-:W-:Y:S01]  /*84a0*/  LEA R4, P1, R102, R184.reuse, 0x2 ;  /* 0x000000b866047211 */ /* 0x080fe200078210ff */
[----:B------:R-:W-:Y:S04]  /*84b0*/  STL.64 [R1+0x108], R34 ;  /* 0x0001082201007387 */ /* 0x000fe80000100a00 */
[----:B------:R-:W-:Y:S04]  /*84c0*/  STL [R1+0x2e0], R66 ;  /* 0x0002e04201007387 */ /* 0x000fe80000100800 */
[----:B------:R-:W-:Y:S04]  /*84d0*/  STL.64 [R1+0x100], R216 ;  /* 0x000100d801007387 */ /* 0x000fe80000100a00 */
[----:B------:R1:W-:Y:S04]  /*84e0*/  STL.64 [R1+0xed8], R216 ;  /* 0x000ed8d801007387 */ /* 0x0003e80000100a00 */
[----:B------:R-:W-:Y:S04]  /*84f0*/  STL [R1+0x2dc], R68 ;  /* 0x0002dc4401007387 */ /* 0x000fe80000100800 */
[----:B------:R2:W-:Y:S01]  /*8500*/  STL.64 [R1+0xf8], R30 ;  /* 0x0000f81e01007387 */ /* 0x0005e20000100a00 */
[----:B-1----:R-:W-:-:S03]  /*8510*/  LEA R216, P0, R111, R184, 0x2 ;  /* 0x000000b86fd87211 */ /* 0x002fc600078010ff */
[----:B------:R-:W-:Y:S01]  /*8520*/  STL.64 [R1+0xf0], R186 ;  /* 0x0000f0ba01007387 */ /* 0x000fe20000100a00 */
[----:B------:R-:W-:-:S03]  /*8530*/  LEA.HI.X.SX32 R217, R111, R185, 0x2, P0 ;  /* 0x000000b96fd97211 */ /* 0x000fc600000f16ff */
[----:B------:R-:W-:Y:S01]  /*8540*/  STL.64 [R1+0xee0], R186 ;  /* 0x000ee0ba01007387 */ /* 0x000fe20000100a00 */
[----:B------:R-:W-:-:S03]  /*8550*/  LEA R204, P0, R108, R184, 0x2 ;  /* 0x000000b86ccc7211 */ /* 0x000fc600078010ff */
[----:B------:R1:W-:Y:S01]  /*8560*/  STL [R1+0x2d8], R70 ;  /* 0x0002d84601007387 */ /* 0x0003e20000100800 */
[-C--:B------:R-:W-:Y:S01]  /*8570*/  LEA.HI.X.SX32 R205, R108, R185.reuse, 0x2, P0 ;  /* 0x000000b96ccd7211 */ /* 0x080fe200000f16ff */
[----:B------:R-:W-:Y:S01]  /*8580*/  IMAD R108, R17, c[0x0][0x190], RZ ;  /* 0x00006400116c7a24 */ /* 0x000fe200078e02ff */
[CC--:B------:R-:W-:Y:S01]  /*8590*/  LEA R238, P0, R5.reuse, R184.reuse, 0x2 ;  /* 0x000000b805ee7211 */ /* 0x0c0fe200078010ff */
[----:B------:R-:W-:Y:S03]  /*85a0*/  STL.64 [R1+0xe8], R216 ;  /* 0x0000e8d801007387 */ /* 0x000fe60000100a00 */
[-C--:B------:R-:W-:Y:S01]  /*85b0*/  LEA.HI.X.SX32 R239, R5, R185.reuse, 0x2, P0 ;  /* 0x000000b905ef7211 */ /* 0x080fe200000f16ff */
[----:B------:R-:W-:Y:S01]  /*85c0*/  STL.64 [R1+0xee8], R216 ;  /* 0x000ee8d801007387 */ /* 0x000fe20000100a00 */
[-C--:B------:R-:W-:Y:S02]  /*85d0*/  LEA R196, P0, R103, R184.reuse, 0x2 ;  /* 0x000000b867c47211 */ /* 0x080fe400078010ff */
[-C--:B------:R-:W-:Y:S01]  /*85e0*/  LEA.HI.X.SX32 R5, R102, R185.reuse, 0x2, P1 ;  /* 0x000000b966057211 */ /* 0x080fe200008f16ff */
[----:B------:R-:W-:Y:S01]  /*85f0*/  IMAD R102, R7, c[0x0][0x190], RZ ;  /* 0x0000640007667a24 */ /* 0x000fe200078e02ff */
[----:B------:R-:W-:Y:S01]  /*8600*/  LEA.HI.X.SX32 R197, R103, R185, 0x2, P0 ;  /* 0x000000b967c57211 */ /* 0x000fe200000f16ff */
[----:B------:R-:W-:Y:S01]  /*8610*/  STL.64 [R1+0xe0], R218 ;  /* 0x0000e0da01007387 */ /* 0x000fe20000100a00 */
[----:B------:R-:W-:-:S02]  /*8620*/  LEA R206, P0, R100, R184, 0x2 ;  /* 0x000000b864ce7211 */ /* 0x000fc400078010ff */
[CC--:B------:R-:W-:Y:S01]  /*8630*/  LEA R222, P1, R99.reuse, R184.reuse, 0x2 ;  /* 0x000000b863de7211 */ /* 0x0c0fe200078210ff */
[----:B------:R-:W-:Y:S01]  /*8640*/  STL [R1+0xefc], R218 ;  /* 0x000efcda01007387 */ /* 0x000fe20000100800 */
[-C--:B------:R-:W-:Y:S01]  /*8650*/  LEA.HI.X.SX32 R207, R100, R185.reuse, 0x2, P0 ;  /* 0x000000b964cf7211 */ /* 0x080fe200000f16ff */
[----:B------:R-:W-:Y:S01]  /*8660*/  IMAD R100, R6, c[0x0][0x190], RZ ;  /* 0x0000640006647a24 */ /* 0x000fe200078e02ff */
[-C--:B------:R-:W-:Y:S01]  /*8670*/  LEA R236, P0, R98, R184.reuse, 0x2 ;  /* 0x000000b862ec7211 */ /* 0x080fe200078010ff */
[----:B------:R1:W-:Y:S01]  /*8680*/  STL [R1+0x2d4], R72 ;  /* 0x0002d44801007387 */ /* 0x0003e20000100800 */
[-C--:B------:R-:W-:Y:S02]  /*8690*/  LEA.HI.X.SX32 R223, R99, R185.reuse, 0x2, P1 ;  /* 0x000000b963df7211 */ /* 0x080fe400008f16ff */
[-C--:B------:R-:W-:Y:S01]  /*86a0*/  LEA R202, P1, R96, R184.reuse, 0x2 ;  /* 0x000000b860ca7211 */ /* 0x080fe200078210ff */
[----:B------:R-:W-:Y:S01]  /*86b0*/  STL [R1+0xef0], R219 ;  /* 0x000ef0db01007387 */ /* 0x000fe20000100800 */
[-C--:B------:R-:W-:Y:S01]  /*86c0*/  LEA.HI.X.SX32 R237, R98, R185.reuse, 0x2, P0 ;  /* 0x000000b962ed7211 */ /* 0x080fe200000f16ff */
[----:B------:R-:W-:Y:S01]  /*86d0*/  IMAD R98, R8, c[0x0][0x190], RZ ;  /* 0x0000640008627a24 */ /* 0x000fe200078e02ff */
[CC--:B------:R-:W-:Y:S01]  /*86e0*/  LEA R192, P0, R95.reuse, R184.reuse, 0x2 ;  /* 0x000000b85fc07211 */ /* 0x0c0fe200078010ff */
[----:B------:R-:W-:Y:S01]  /*86f0*/  STL.64 [R1+0xd8], R204 ;  /* 0x0000d8cc01007387 */ /* 0x000fe20000100a00 */
[-C--:B------:R-:W-:Y:S01]  /*8700*/  LEA.HI.X.SX32 R203, R96, R185.reuse, 0x2, P1 ;  /* 0x000000b960cb7211 */ /* 0x080fe200008f16ff */
[----:B------:R-:W-:Y:S01]  /*8710*/  IMAD R96, R10, c[0x0][0x190], RZ ;  /* 0x000064000a607a24 */ /* 0x000fe200078e02ff */
[----:B------:R-:W-:Y:S01]  /*8720*/  LEA R244, P1, R94, R184, 0x2 ;  /* 0x000000b85ef47211 */ /* 0x000fe200078210ff */
[----:B------:R-:W-:Y:S01]  /*8730*/  STL [R1+0xf00], R205 ;  /* 0x000f00cd01007387 */ /* 0x000fe20000100800 */
[----:B------:R-:W-:-:S02]  /*8740*/  LEA.HI.X.SX32 R193, R95, R185, 0x2, P0 ;  /* 0x000000b95fc17211 */ /* 0x000fc400000f16ff */
[-C--:B------:R-:W-:Y:S01]  /*8750*/  LEA R208, P0, R92, R184.reuse, 0x2 ;  /* 0x000000b85cd07211 */ /* 0x080fe200078010ff */
[----:B------:R-:W-:Y:S01]  /*8760*/  STL.64 [R1+0xd0], R220 ;  /* 0x0000d0dc01007387 */ /* 0x000fe20000100a00 */
[-C--:B------:R-:W-:Y:S01]  /*8770*/  LEA.HI.X.SX32 R245, R94, R185.reuse, 0x2, P1 ;  /* 0x000000b95ef57211 */ /* 0x080fe200008f16ff */
[----:B------:R-:W-:Y:S01]  /*8780*/  IMAD R94, R11, c[0x0][0x190], RZ ;  /* 0x000064000b5e7a24 */ /* 0x000fe200078e02ff */
[CC--:B------:R-:W-:Y:S01]  /*8790*/  LEA R224, P1, R91.reuse, R184.reuse, 0x2 ;  /* 0x000000b85be07211 */ /* 0x0c0fe200078210ff */
[----:B------:R1:W-:Y:S01]  /*87a0*/  STL [R1+0x2d0], R74 ;  /* 0x0002d04a01007387 */ /* 0x0003e20000100800 */
[-C--:B------:R-:W-:Y:S01]  /*87b0*/  LEA.HI.X.SX32 R209, R92, R185.reuse, 0x2, P0 ;  /* 0x000000b95cd17211 */ /* 0x080fe200000f16ff */
[----:B------:R-:W-:Y:S01]  /*87c0*/  IMAD R92, R12, c[0x0][0x190], RZ ;  /* 0x000064000c5c7a24 */ /* 0x000fe200078e02ff */
[----:B------:R-:W-:Y:S01]  /*87d0*/  LEA R210, P0, R90, R184, 0x2 ;  /* 0x000000b85ad27211 */ /* 0x000fe200078010ff */
[----:B------:R-:W-:Y:S01]  /*87e0*/  STL.64 [R1+0xc8], R238 ;  /* 0x0000c8ee01007387 */ /* 0x000fe20000100a00 */
[----:B------:R-:W-:-:S02]  /*87f0*/  LEA.HI.X.SX32 R225, R91, R185, 0x2, P1 ;  /* 0x000000b95be17211 */ /* 0x000fc400008f16ff */
[-C--:B------:R-:W-:Y:S01]  /*8800*/  LEA R226, P1, R88, R184.reuse, 0x2 ;  /* 0x000000b858e27211 */ /* 0x080fe200078210ff */
[----:B------:R-:W-:Y:S01]  /*8810*/  STL.64 [R1+0xc0], R198 ;  /* 0x0000c0c601007387 */ /* 0x000fe20000100a00 */
[-C--:B------:R-:W-:Y:S01]  /*8820*/  LEA.HI.X.SX32 R211, R90, R185.reuse, 0x2, P0 ;  /* 0x000000b95ad37211 */ /* 0x080fe200000f16ff */
[----:B------:R-:W-:Y:S01]  /*8830*/  IMAD R90, R14, c[0x0][0x190], RZ ;  /* 0x000064000e5a7a24 */ /* 0x000fe200078e02ff */
[-C--:B------:R-:W-:Y:S01]  /*8840*/  LEA R190, P0, R87, R184.reuse, 0x2 ;  /* 0x000000b857be7211 */ /* 0x080fe200078010ff */
[----:B------:R1:W-:Y:S01]  /*8850*/  STL [R1+0x2cc], R76 ;  /* 0x0002cc4c01007387 */ /* 0x0003e20000100800 */
[-C--:B------:R-:W-:Y:S01]  /*8860*/  LEA.HI.X.SX32 R227, R88, R185.reuse, 0x2, P1 ;  /* 0x000000b958e37211 */ /* 0x080fe200008f16ff */
[----:B------:R-:W-:Y:S01]  /*8870*/  IMAD R88, R15, c[0x0][0x190], RZ ;  /* 0x000064000f587a24 */ /* 0x000fe200078e02ff */
[----:B------:R-:W-:Y:S01]  /*8880*/  LEA R242, P1, R143, R184, 0x2 ;  /* 0x000000b88ff27211 */ /* 0x000fe200078210ff */
[----:B------:R-:W-:Y:S01]  /*8890*/  STL.64 [R1+0xb8], R196 ;  /* 0x0000b8c401007387 */ /* 0x000fe20000100a00 */
[----:B------:R-:W-:-:S02]  /*88a0*/  LEA.HI.X.SX32 R191, R87, R185, 0x2, P0 ;  /* 0x000000b957bf7211 */ /* 0x000fc400000f16ff */
[CC--:B------:R-:W-:Y:S01]  /*88b0*/  LEA R194, P0, R142.reuse, R184.reuse, 0x2 ;  /* 0x000000b88ec27211 */ /* 0x0c0fe200078010ff */
[----:B------:R-:W-:Y:S01]  /*88c0*/  STL.64 [R1+0xb0], R4 ;  /* 0x0000b00401007387 */ /* 0x000fe20000100a00 */
[-C--:B------:R-:W-:Y:S02]  /*88d0*/  LEA.HI.X.SX32 R243, R143, R185.reuse, 0x2, P1 ;  /* 0x000000b98ff37211 */ /* 0x080fe400008f16ff */
[-C--:B------:R-:W-:Y:S01]  /*88e0*/  LEA R228, P1, R83, R184.reuse, 0x2 ;  /* 0x000000b853e47211 */ /* 0x080fe200078210ff */
[----:B------:R1:W-:Y:S01]  /*88f0*/  STL [R1+0x2c8], R78 ;  /* 0x0002c84e01007387 */ /* 0x0003e20000100800 */
[-C--:B------:R-:W-:Y:S01]  /*8900*/  LEA.HI.X.SX32 R195, R142, R185.reuse, 0x2, P0 ;  /* 0x000000b98ec37211 */ /* 0x080fe200000f16ff */
[----:B------:R-:W-:Y:S01]  /*8910*/  IMAD R142, R85, c[0x0][0x190], RZ ;  /* 0x00006400558e7a24 */ /* 0x000fe200078e02ff */
[----:B------:R-:W-:Y:S01]  /*8920*/  LEA R212, P0, R140, R184, 0x2 ;  /* 0x000000b88cd47211 */ /* 0x000fe200078010ff */
[----:B------:R-:W-:Y:S01]  /*8930*/  STL.64 [R1+0xa8], R206 ;  /* 0x0000a8ce01007387 */ /* 0x000fe20000100a00 */
[----:B------:R-:W-:-:S02]  /*8940*/  LEA.HI.X.SX32 R229, R83, R185, 0x2, P1 ;  /* 0x000000b953e57211 */ /* 0x000fc400008f16ff */
[-C--:B----4-:R-:W-:Y:S01]  /*8950*/  LEA R230, P1, R139, R184.reuse, 0x2 ;  /* 0x000000b88be67211 */ /* 0x090fe200078210ff */
[----:B------:R-:W-:Y:S01]  /*8960*/  STL.64 [R1+0xa0], R222 ;  /* 0x0000a0de01007387 */ /* 0x000fe20000100a00 */
[-C--:B------:R-:W-:Y:S01]  /*8970*/  LEA.HI.X.SX32 R213, R140, R185.reuse, 0x2, P0 ;  /* 0x000000b98cd57211 */ /* 0x080fe200000f16ff */
[----:B------:R-:W-:Y:S01]  /*8980*/  IMAD R140, R81, c[0x0][0x190], RZ ;  /* 0x00006400518c7a24 */ /* 0x000fe200078e02ff */
[-C--:B------:R-:W-:Y:S01]  /*8990*/  LEA R188, P0, R79, R184.reuse, 0x2 ;  /* 0x000000b84fbc7211 */ /* 0x080fe200078010ff */
[----:B------:R4:W-:Y:S01]  /*89a0*/  STL [R1+0x2c4], R80 ;  /* 0x0002c45001007387 */ /* 0x0009e20000100800 */
[-C--:B------:R-:W-:Y:S02]  /*89b0*/  LEA.HI.X.SX32 R231, R139, R185.reuse, 0x2, P1 ;  /* 0x000000b98be77211 */ /* 0x080fe400008f16ff */
[----:B---3--:R-:W-:Y:S01]  /*89c0*/  LEA R240, P1, R138, R184, 0x2 ;  /* 0x000000b88af07211 */ /* 0x008fe200078210ff */
        /* <DEDUP_REMOVED lines=8> */
[-C--:B------:R-:W-:Y:S02]  /*8a50*/  LEA.HI.X.SX32 R201, R3, R185.reuse, 0x2, P0 ;  /* 0x000000b903c97211 */ /* 0x080fe400000f16ff */
        /* <DEDUP_REMOVED lines=37> */
[-C--:B------:R-:W-:Y:S02]  /*8cb0*/  LEA.HI.X.SX32 R15, R62, R185.reuse, 0x2, P1 ;  /* 0x000000b93e0f7211 */ /* 0x080fe400008f16ff */
[CC--:B------:R-:W-:Y:S01]  /*8cc0*/  LEA R18, P1, R59.reuse, R184.reuse, 0x2 ;  /* 0x000000b83b127211 */ /* 0x0c0fe200078210ff */
[----:B------:R1:W-:Y:S01]  /*8cd0*/  STL [R1+0x260], R90 ;  /* 0x0002605a01007387 */ /* 0x0003e20000100800 */
[-C--:B------:R-:W-:Y:S02]  /*8ce0*/  LEA.HI.X.SX32 R17, R60, R185.reuse, 0x2, P0 ;  /* 0x000000b93c117211 */ /* 0x080fe400000f16ff */
        /* <DEDUP_REMOVED lines=15> */
[CC--:B--2---:R-:W-:Y:S01]  /*8de0*/  LEA R30, P1, R51.reuse, R184.reuse, 0x2 ;  /* 0x000000b8331e7211 */ /* 0x0c4fe200078210ff */
        /* <DEDUP_REMOVED lines=17> */
[-C--:B------:R-:W-:Y:S01]  /*8f00*/  LEA R42, P1, R122, R184.reuse, 0x2 ;  /* 0x000000b87a2a7211 */ /* 0x080fe200078210ff */
[----:B------:R1:W-:Y:S01]  /*8f10*/  STL [R1+0x200], R98 ;  /* 0x0002006201007387 */ /* 0x0003e20000100800 */
[-C--:B------:R-:W-:Y:S02]  /*8f20*/  LEA.HI.X.SX32 R41, R44, R185.reuse, 0x2, P0 ;  /* 0x000000b92c297211 */ /* 0x080fe400000f16ff */
[-C--:B------:R-:W-:Y:S01]  /*8f30*/  LEA R44, P0, R131, R184.reuse, 0x2 ;  /* 0x000000b8832c7211 */ /* 0x080fe200078010ff */
[----:B------:R-:W-:Y:S01]  /*8f40*/  STL.64 [R1+0x8], R214 ;  /* 0x000008d601007387 */ /* 0x000fe20000100a00 */
[-C--:B------:R-:W-:Y:S01]  /*8f50*/  LEA.HI.X.SX32 R43, R122, R185.reuse, 0x2, P1 ;  /* 0x000000b97a2b7211 */ /* 0x080fe200008f16ff */
[----:B------:R-:W-:Y:S01]  /*8f60*/  IMAD R122, R45, c[0x0][0x190], RZ ;  /* 0x000064002d7a7a24 */ /* 0x000fe200078e02ff */
[----:B------:R-:W-:Y:S01]  /*8f70*/  LEA R46, P1, R124, R184, 0x2 ;  /* 0x000000b87c2e7211 */ /* 0x000fe200078210ff */
[----:B------:R-:W-:Y:S01]  /*8f80*/  STL.64 [R1], R2 ;  /* 0x0000000201007387 */ /* 0x000fe20000100a00 */
[----:B------:R-:W-:-:S02]  /*8f90*/  LEA.HI.X.SX32 R45, R131, R185, 0x2, P0 ;  /* 0x000000b9832d7211 */ /* 0x000fc400000f16ff */
[-C--:B------:R-:W-:Y:S01]  /*8fa0*/  LEA R48, P0, R130, R184.reuse, 0x2 ;  /* 0x000000b882307211 */ /* 0x080fe200078010ff */
[----:B------:R1:W-:Y:S01]  /*8fb0*/  STL [R1+0x1ec], R100 ;  /* 0x0001ec6401007387 */ /* 0x0003e20000100800 */
[-C--:B------:R-:W-:Y:S01]  /*8fc0*/  LEA.HI.X.SX32 R47, R124, R185.reuse, 0x2, P1 ;  /* 0x000000b97c2f7211 */ /* 0x080fe200008f16ff */
[----:B------:R-:W-:Y:S01]  /*8fd0*/  IMAD R124, R49, c[0x0][0x190], RZ ;  /* 0x00006400317c7a24 */ /* 0x000fe200078e02ff */
        /* <DEDUP_REMOVED lines=12> */
[----:B------:R-:W-:Y:S01]  /*90a0*/  LEA R56, P0, R123, R184, 0x2 ;  /* 0x000000b87b387211 */ /* 0x000fe200078010ff */
[----:B------:R1:W-:Y:S01]  /*90b0*/  STL [R1+0x1dc], R108 ;  /* 0x0001dc6c01007387 */ /* 0x0003e20000100800 */
[----:B------:R-:W-:-:S02]  /*90c0*/  LEA.HI.X.SX32 R55, R127, R185, 0x2, P1 ;  /* 0x000000b97f377211 */ /* 0x000fc400008f16ff */
[-C--:B------:R-:W-:Y:S01]  /*90d0*/  LEA R58, P1, R119, R184.reuse, 0x2 ;  /* 0x000000b8773a7211 */ /* 0x080fe200078210ff */
[----:B------:R1:W-:Y:S01]  /*90e0*/  STL [R1+0x1d8], R110 ;  /* 0x0001d86e01007387 */ /* 0x0003e20000100800 */
[-C--:B------:R-:W-:Y:S02]  /*90f0*/  LEA.HI.X.SX32 R57, R123, R185.reuse, 0x2, P0 ;  /* 0x000000b97b397211 */ /* 0x080fe400000f16ff */
[-C--:B------:R-:W-:Y:S01]  /*9100*/  LEA R60, P0, R64, R184.reuse, 0x2 ;  /* 0x000000b8403c7211 */ /* 0x080fe200078010ff */
[----:B------:R1:W-:Y:S01]  /*9110*/  STL [R1+0x1d0], R112 ;  /* 0x0001d07001007387 */ /* 0x0003e20000100800 */
[-C--:B------:R-:W-:Y:S02]  /*9120*/  LEA.HI.X.SX32 R59, R119, R185.reuse, 0x2, P1 ;  /* 0x000000b9773b7211 */ /* 0x080fe400008f16ff */
        /* <DEDUP_REMOVED lines=12> */
[-C--:B-1----:R-:W-:Y:S01]  /*91f0*/  LEA R70, P1, R74, R184.reuse, 0x2 ;  /* 0x000000b84a467211 */ /* 0x082fe200078210ff */
        /* <DEDUP_REMOVED lines=14> */
[----:B----4-:R-:W-:Y:S01]  /*92e0*/  LEA R80, P0, R84, R184, 0x2 ;  /* 0x000000b854507211 */ /* 0x010fe200078010ff */
[----:B------:R4:W-:Y:S01]  /*92f0*/  STL [R1+0x1a8], R132 ;  /* 0x0001a88401007387 */ /* 0x0009e20000100800 */
[----:B------:R-:W-:-:S02]  /*9300*/  LEA.HI.X.SX32 R79, R82, R185, 0x2, P1 ;  /* 0x000000b9524f7211 */ /* 0x000fc400008f16ff */
[-C--:B---3--:R-:W-:Y:S01]  /*9310*/  LEA R82, P1, R86, R184.reuse, 0x2 ;  /* 0x000000b856527211 */ /* 0x088fe200078210ff */
        /* <DEDUP_REMOVED lines=17> */
[-C--:B--2---:R-:W-:Y:S01]  /*9430*/  LEA R94, P1, R98, R184.reuse, 0x2 ;  /* 0x000000b8625e7211 */ /* 0x084fe200078210ff */
        /* <DEDUP_REMOVED lines=39> */
[----:B------:R-:W-:Y:S01]  /*96b0*/  IMAD R205, R169, c[0x0][0x190], RZ ;  /* 0x00006400a9cd7a24 */ /* 0x000fe200078e02ff */
[-C--:B------:R-:W-:Y:S01]  /*96c0*/  LEA.HI.X.SX32 R119, R122, R185.reuse, 0x2, P1 ;  /* 0x000000b97a777211 */ /* 0x080fe200008f16ff */
[----:B------:R2:W-:Y:S01]  /*96d0*/  STL [R1+0x144], R172 ;  /* 0x000144ac01007387 */ /* 0x0005e20000100800 */
[-C--:B-1----:R-:W-:Y:S02]  /*96e0*/  LEA R122, P1, R126, R184.reuse, 0x2 ;  /* 0x000000b87e7a7211 */ /* 0x082fe400078210ff */
[----:B------:R-:W-:Y:S01]  /*96f0*/  LEA.HI.X.SX32 R121, R124, R185, 0x2, P0 ;  /* 0x000000b97c797211 */ /* 0x000fe200000f16ff */
[----:B------:R1:W-:Y:S01]  /*9700*/  STL [R1+0x140], R174 ;  /* 0x000140ae01007387 */ /* 0x0003e20000100800 */
[----:B------:R-:W-:-:S02]  /*9710*/  LEA R124, P0, R128, R184, 0x2 ;  /* 0x000000b8807c7211 */ /* 0x000fc400078010ff */
[-C--:B------:R-:W-:Y:S01]  /*9720*/  LEA.HI.X.SX32 R123, R126, R185.reuse, 0x2, P1 ;  /* 0x000000b97e7b7211 */ /* 0x080fe200008f16ff */
[----:B------:R-:W-:Y:S01]  /*9730*/  IMAD R218, R173, c[0x0][0x190], RZ ;  /* 0x00006400adda7a24 */ /* 0x000fe200078e02ff */
[-C--:B------:R-:W-:Y:S01]  /*9740*/  LEA R126, P1, R130, R184.reuse, 0x2 ;  /* 0x000000b8827e7211 */ /* 0x080fe200078210ff */
[----:B------:R1:W-:Y:S01]  /*9750*/  STL [R1+0x138], R176 ;  /* 0x000138b001007387 */ /* 0x0003e20000100800 */
[-C--:B------:R-:W-:Y:S02]  /*9760*/  LEA.HI.X.SX32 R125, R128, R185.reuse, 0x2, P0 ;  /* 0x000000b9807d7211 */ /* 0x080fe400000f16ff */
[-C--:B------:R-:W-:Y:S01]  /*9770*/  LEA R128, P0, R132, R184.reuse, 0x2 ;  /* 0x000000b884807211 */ /* 0x080fe200078010ff */
[----:B------:R1:W-:Y:S01]  /*9780*/  STL [R1+0x134], R178 ;  /* 0x000134b201007387 */ /* 0x0003e20000100800 */
[-C--:B------:R-:W-:Y:S02]  /*9790*/  LEA.HI.X.SX32 R127, R130, R185.reuse, 0x2, P1 ;  /* 0x000000b9827f7211 */ /* 0x080fe400008f16ff */
[-C--:B------:R-:W-:Y:S01]  /*97a0*/  LEA R130, P1, R134, R184.reuse, 0x2 ;  /* 0x000000b886827211 */ /* 0x080fe200078210ff */
[----:B------:R-:W-:Y:S01]  /*97b0*/  IMAD R235, R177, c[0x0][0x190], RZ ;  /* 0x00006400b1eb7a24 */ /* 0x000fe200078e02ff */
[----:B------:R-:W-:Y:S01]  /*97c0*/  LEA.HI.X.SX32 R129, R132, R185, 0x2, P0 ;  /* 0x000000b984817211 */ /* 0x000fe200000f16ff */
[----:B------:R1:W-:Y:S01]  /*97d0*/  STL [R1+0x130], R180 ;  /* 0x000130b401007387 */ /* 0x0003e20000100800 */
[----:B----4-:R-:W-:-:S02]  /*97e0*/  LEA R132, P0, R136, R184, 0x2 ;  /* 0x000000b888847211 */ /* 0x010fc400078010ff */
[-C--:B------:R-:W-:Y:S01]  /*97f0*/  LEA.HI.X.SX32 R131, R134, R185.reuse, 0x2, P1 ;  /* 0x000000b986837211 */ /* 0x080fe200008f16ff */
[----:B------:R4:W-:Y:S01]  /*9800*/  STL [R1+0x12c], R182 ;  /* 0x00012cb601007387 */ /* 0x0009e20000100800 */
[-C--:B---3--:R-:W-:Y:S02]  /*9810*/  LEA R134, P1, R138, R184.reuse, 0x2 ;  /* 0x000000b88a867211 */ /* 0x088fe400078210ff */
[-C--:B------:R-:W-:Y:S01]  /*9820*/  LEA.HI.X.SX32 R133, R136, R185.reuse, 0x2, P0 ;  /* 0x000000b988857211 */ /* 0x080fe200000f16ff */
[----:B------:R-:W3:Y:S01]  /*9830*/  LDL.64 R216, [R1+0x108] ;  /* 0x0001080001d87983 */ /* 0x000ee20000100a00 */
[-C--:B------:R-:W-:Y:S02]  /*9840*/  LEA R136, P0, R140, R184.reuse, 0x2 ;  /* 0x000000b88c887211 */ /* 0x080fe400078010ff */
[----:B------:R-:W-:Y:S01]  /*9850*/  LEA.HI.X.SX32 R135, R138, R185, 0x2, P1 ;  /* 0x000000b98a877211 */ /* 0x000fe200008f16ff */
[----:B------:R-:W3:Y:S01]  /*9860*/  LDL.64 R186, [R1+0xf8] ;  /* 0x0000f80001ba7983 */ /* 0x000ee20000100a00 */
[----:B------:R-:W-:-:S02]  /*9870*/  LEA R138, P1, R142, R184, 0x2 ;  /* 0x000000b88e8a7211 */ /* 0x000fc400078210ff */
[-C--:B------:R-:W-:Y:S01]  /*9880*/  LEA.HI.X.SX32 R137, R140, R185.reuse, 0x2, P0 ;  /* 0x000000b98c897211 */ /* 0x080fe200000f16ff */
[----:B------:R-:W0:Y:S01]  /*9890*/  LDGDEPBAR ;  /* 0x00000000000079af */ /* 0x000e220000000000 */
[-C--:B------:R-:W-:Y:S02]  /*98a0*/  LEA R140, P0, R144, R184.reuse, 0x2 ;  /* 0x000000b8908c7211 */ /* 0x080fe400078010ff */
[-C--:B------:R-:W-:Y:S02]  /*98b0*/  LEA.HI.X.SX32 R139, R142, R185.reuse, 0x2, P1 ;  /* 0x000000b98e8b7211 */ /* 0x080fe400008f16ff */
[-C--:B------:R-:W-:Y:S02]  /*98c0*/  LEA R142, P1, R146, R184.reuse, 0x2 ;  /* 0x000000b8928e7211 */ /* 0x080fe400078210ff */
[----:B------:R-:W-:Y:S02]  /*98d0*/  LEA.HI.X.SX32 R141, R144, R185, 0x2, P0 ;  /* 0x000000b9908d7211 */ /* 0x000fe400000f16ff */
[----:B------:R-:W-:-:S02]  /*98e0*/  LEA R144, P0, R148, R184, 0x2 ;  /* 0x000000b894907211 */ /* 0x000fc400078010ff */
[-C--:B------:R-:W-:Y:S02]  /*98f0*/  LEA.HI.X.SX32 R143, R146, R185.reuse, 0x2, P1 ;  /* 0x000000b9928f7211 */ /* 0x080fe400008f16ff */
[-C--:B--2---:R-:W-:Y:S02]  /*9900*/  LEA R146, P1, R150, R184.reuse, 0x2 ;  /* 0x000000b896927211 */ /* 0x084fe400078210ff */
[-C--:B------:R-:W-:Y:S02]  /*9910*/  LEA.HI.X.SX32 R145, R148, R185.reuse, 0x2, P0 ;  /* 0x000000b994917211 */ /* 0x080fe400000f16ff */
[-C--:B------:R-:W-:Y:S02]  /*9920*/  LEA R148, P0, R152, R184.reuse, 0x2 ;  /* 0x000000b898947211 */ /* 0x080fe400078010ff */
[----:B------:R-:W-:Y:S02]  /*9930*/  LEA.HI.X.SX32 R147, R150, R185, 0x2, P1 ;  /* 0x000000b996937211 */ /* 0x000fe400008f16ff */
[----:B------:R-:W-:-:S02]  /*9940*/  LEA R150, P1, R154, R184, 0x2 ;  /* 0x000000b89a967211 */ /* 0x000fc400078210ff */
[-C--:B------:R-:W-:Y:S02]  /*9950*/  LEA.HI.X.SX32 R149, R152, R185.reuse, 0x2, P0 ;  /* 0x000000b998957211 */ /* 0x080fe400000f16ff */
[-C--:B------:R-:W-:Y:S02]  /*9960*/  LEA R152, P0, R156, R184.reuse, 0x2 ;  /* 0x000000b89c987211 */ /* 0x080fe400078010ff */
        /* <DEDUP_REMOVED lines=21> */
[----:B-1----:R-:W-:-:S02]  /*9ac0*/  LEA R174, P1, R178, R184, 0x2 ;  /* 0x000000b8b2ae7211 */ /* 0x002fc400078210ff */
[-C--:B------:R-:W-:Y:S02]  /*9ad0*/  LEA.HI.X.SX32 R173, R176, R185.reuse, 0x2, P0 ;  /* 0x000000b9b0ad7211 */ /* 0x080fe400000f16ff */
[-C--:B------:R-:W-:Y:S02]  /*9ae0*/  LEA R176, P0, R180, R184.reuse, 0x2 ;  /* 0x000000b8b4b07211 */ /* 0x080fe400078010ff */
[-C--:B------:R-:W-:Y:S02]  /*9af0*/  LEA.HI.X.SX32 R175, R178, R185.reuse, 0x2, P1 ;  /* 0x000000b9b2af7211 */ /* 0x080fe400008f16ff */
[-C--:B------:R-:W-:Y:S02]  /*9b00*/  LEA R178, P1, R182, R184.reuse, 0x2 ;  /* 0x000000b8b6b27211 */ /* 0x080fe400078210ff */
[----:B------:R-:W-:Y:S02]  /*9b10*/  LEA.HI.X.SX32 R177, R180, R185, 0x2, P0 ;  /* 0x000000b9b4b17211 */ /* 0x000fe400000f16ff */
[----:B------:R-:W-:-:S02]  /*9b20*/  LEA R180, P0, R205, R184, 0x2 ;  /* 0x000000b8cdb47211 */ /* 0x000fc400078010ff */
[-C--:B------:R-:W-:Y:S01]  /*9b30*/  LEA.HI.X.SX32 R179, R182, R185.reuse, 0x2, P1 ;  /* 0x000000b9b6b37211 */ /* 0x080fe200008f16ff */
[----:B------:R1:W-:Y:S01]  /*9b40*/  STL [R1+0x128], R205 ;  /* 0x000128cd01007387 */ /* 0x0003e20000100800 */
[CC--:B----4-:R-:W-:Y:S02]  /*9b50*/  LEA R182, P1, R218.reuse, R184.reuse, 0x2 ;  /* 0x000000b8dab67211 */ /* 0x0d0fe400078210ff */
[----:B------:R-:W-:Y:S01]  /*9b60*/  SHF.R.U32.HI R234, RZ, 0x1, R234 ;  /* 0x00000001ffea7819 */ /* 0x000fe200000116ea */
[----:B------:R2:W-:Y:S01]  /*9b70*/  STL [R1+0x124], R218 ;  /* 0x000124da01007387 */ /* 0x0005e20000100800 */
[-C--:B------:R-:W-:Y:S02]  /*9b80*/  LEA.HI.X.SX32 R181, R205, R185.reuse, 0x2, P0 ;  /* 0x000000b9cdb57211 */ /* 0x080fe400000f16ff */
[----:B------:R-:W-:Y:S01]  /*9b90*/  LEA R184, P0, R235, R184, 0x2 ;  /* 0x000000b8ebb87211 */ /* 0x000fe200078010ff */
[----:B------:R4:W-:Y:S01]  /*9ba0*/  STL [R1+0x120], R235 ;  /* 0x000120eb01007387 */ /* 0x0009e20000100800 */
[----:B------:R-:W-:-:S02]  /*9bb0*/  LEA.HI.X.SX32 R183, R218, R185, 0x2, P1 ;  /* 0x000000b9dab77211 */ /* 0x000fc400008f16ff */
[----:B------:R-:W-:Y:S01]  /*9bc0*/  LOP3.LUT R0, R0, R234, RZ, 0x3c, !PT ;  /* 0x000000ea00007212 */ /* 0x000fe200078e3cff */
[----:B-1----:R-:W3:Y:S01]  /*9bd0*/  LDL.LU R205, [R1+0xf00] ;  /* 0x000f000001cd7983 */ /* 0x002ee20000300800 */
[----:B------:R-:W-:-:S03]  /*9be0*/  LEA.HI.X.SX32 R185, R235, R185, 0x2, P0 ;  /* 0x000000b9ebb97211 */ /* 0x000fc600000f16ff */
[----:B--2---:R-:W2:Y:S04]  /*9bf0*/  LDL.LU R218, [R1+0xefc] ;  /* 0x000efc0001da7983 */ /* 0x004ea80000300800 */
[----:B------:R-:W2:Y:S04]  /*9c00*/  LDL.LU R234, [R1+0xef8] ;  /* 0x000ef80001ea7983 */ /* 0x000ea80000300800 */
[----:B----4-:R-:W2:Y:S01]  /*9c10*/  LDL.LU R235, [R1+0xef4] ;  /* 0x000ef40001eb7983 */ /* 0x010ea20000300800 */
[----:B------:R-:W-:Y:S01]  /*9c20*/  IMAD.MOV.U32 R219, RZ, RZ, c[0x0][0x180] ;  /* 0x00006000ffdb7624 */ /* 0x000fe200078e00ff */
[----:B------:R-:W-:-:S04]  /*9c30*/  ISETP.NE.U32.AND P0, PT, R252, RZ, PT ;  /* 0x000000fffc00720c */ /* 0x000fc80003f05070 */
[----:B------:R-:W-:-:S04]  /*9c40*/  IADD3 R219, R219, -0x2d, RZ ;  /* 0xffffffd3dbdb7810 */ /* 0x000fc80007ffe0ff */
[----:B------:R-:W-:Y:S01]  /*9c50*/  ISETP.GE.U32.AND P1, PT, R219, 0x7fffffb4, PT ;  /* 0x7fffffb4db00780c */ /* 0x000fe20003f26070 */
[----:B------:R-:W-:-:S04]  /*9c60*/  IMAD.MOV.U32 R219, RZ, RZ, c[0x0][0x188] ;  /* 0x00006200ffdb7624 */ /* 0x000fc800078e00ff */
[----:B------:R-:W-:Y:S01]  /*9c70*/  IMAD.SHL.U32 R219, R219, 0x20, RZ ;  /* 0x00000020dbdb7824 */ /* 0x000fe200078e00ff */
[----:B---3--:R1:W-:Y:S04]  /*9c80*/  LDGSTS.E [R0], [R216.64], P0 ;  /* 0x00000000d8007fae */ /* 0x0083e80008121844 */
[----:B------:R3:W-:Y:S01]  /*9c90*/  LDGSTS.E [R0+0x400], [R186.64], P0 ;  /* 0x00400000ba007fae */ /* 0x0007e20008121844 */
[----:B--2---:R-:W-:-:S03]  /*9ca0*/  IMAD.WIDE R234, R219, 0x4, R234 ;  /* 0x00000004dbea7825 */ /* 0x004fc600078e02ea */
[----:B------:R-:W2:Y:S04]  /*9cb0*/  LDL.LU R219, [R1+0xef0] ;  /* 0x000ef00001db7983 */ /* 0x000ea80000300800 */
[----:B-1----:R-:W4:Y:S04]  /*9cc0*/  LDL.LU.64 R216, [R1+0xee8] ;  /* 0x000ee80001d87983 */ /* 0x002f280000300a00 */
[----:B---3--:R-:W3:Y:S04]  /*9cd0*/  LDL.LU.64 R186, [R1+0xee0] ;  /* 0x000ee00001ba7983 */ /* 0x008ee80000300a00 */
[----:B----4-:R1:W-:Y:S04]  /*9ce0*/  LDGSTS.E [R0+0x800], [R216.64], P0 ;  /* 0x00800000d8007fae */ /* 0x0103e80008121844 */
[----:B------:R4:W-:Y:S04]  /*9cf0*/  LDGSTS.E [R0+0xc00], [R204.64], P0 ;  /* 0x00c00000cc007fae */ /* 0x0009e80008121844 */
[----:B------:R2:W-:Y:S04]  /*9d00*/  LDGSTS.E [R0+0x1000], [R238.64], P0 ;  /* 0x01000000ee007fae */ /* 0x0005e80008121844 */
[----:B-1----:R-:W3:Y:S04]  /*9d10*/  LDL.LU.64 R216, [R1+0xed8] ;  /* 0x000ed80001d87983 */ /* 0x002ee80000300a00 */
[----:B------:R1:W-:Y:S04]  /*9d20*/  LDGSTS.E [R0+0x1400], [R196.64], P0 ;  /* 0x01400000c4007fae */ /* 0x0003e80008121844 */
        /* <DEDUP_REMOVED lines=44> */
[----:B----4-:R-:W4:Y:S04]  /*9ff0*/  LDL.LU.64 R204, [R1+0xed0] ;  /* 0x000ed00001cc7983 */ /* 0x010f280000300a00 */
[----:B------:R1:W-:Y:S04]  /*a000*/  LDGSTS.E [R0+0xc800], [R132.64], P0 ;  /* 0x0c80000084007fae */ /* 0x0003e80008121844 */
[----:B--2---:R-:W2:Y:S04]  /*a010*/  LDL.LU.64 R238, [R1+0xec8] ;  /* 0x000ec80001ee7983 */ /* 0x004ea80000300a00 */
[----:B------:R3:W-:Y:S04]  /*a020*/  LDGSTS.E [R0+0xcc00], [R136.64], P0 ;  /* 0x0cc0000088007fae */ /* 0x0007e80008121844 */
[----:B-1----:R-:W2:Y:S04]  /*a030*/  LDL.LU.64 R196, [R1+0xec0] ;  /* 0x000ec00001c47983 */ /* 0x002ea80000300a00 */
[----:B------:R1:W-:Y:S04]  /*a040*/  LDGSTS.E [R0+0xd000], [R140.64], P0 ;  /* 0x0d0000008c007fae */ /* 0x0003e80008121844 */
[----:B------:R-:W2:Y:S04]  /*a050*/  LDL.LU.64 R206, [R1+0xeb8] ;  /* 0x000eb80001ce7983 */ /* 0x000ea80000300a00 */
[----:B------:R1:W-:Y:S04]  /*a060*/  LDGSTS.E [R0+0xd400], [R144.64], P0 ;  /* 0x0d40000090007fae */ /* 0x0003e80008121844 */
[----:B------:R-:W2:Y:S04]  /*a070*/  LDL.LU.64 R236, [R1+0xeb0] ;  /* 0x000eb00001ec7983 */ /* 0x000ea80000300a00 */
[----:B------:R1:W-:Y:S04]  /*a080*/  LDGSTS.E [R0+0xd800], [R148.64], P0 ;  /* 0x0d80000094007fae */ /* 0x0003e80008121844 */
[----:B------:R-:W2:Y:S04]  /*a090*/  LDL.LU.64 R192, [R1+0xea8] ;  /* 0x000ea80001c07983 */ /* 0x000ea80000300a00 */
[----:B------:R1:W-:Y:S01]  /*a0a0*/  LDGSTS.E [R0+0xdc00], [R152.64], P0 ;  /* 0x0dc0000098007fae */ /* 0x0003e20008121844 */
[----:B------:R-:W-:-:S03]  /*a0b0*/  LOP3.LUT R252, R0, 0x40, RZ, 0x3c, !PT ;  /* 0x0000004000fc7812 */ /* 0x000fc600078e3cff */
[----:B------:R-:W2:Y:S04]  /*a0c0*/  LDL.LU.64 R208, [R1+0xea0] ;  /* 0x000ea00001d07983 */ /* 0x000ea80000300a00 */
[----:B------:R1:W-:Y:S04]  /*a0d0*/  LDGSTS.E [R0+0xe000], [R156.64], P0 ;  /* 0x0e0000009c007fae */ /* 0x0003e80008121844 */
        /* <DEDUP_REMOVED lines=14> */
[----:B---3--:R3:W-:Y:S04]  /*a1c0*/  LDGSTS.E [R252+0x200], [R216.64], P0 ;  /* 0x00200000d8fc7fae */ /* 0x0087e80008121844 */
[----:B-1----:R1:W5:Y:S04]  /*a1d0*/  LDL.LU R0, [R1+0xe60] ;  /* 0x000e600001007983 */ /* 0x0023680000300800 */
[----:B------:R1:W-:Y:S04]  /*a1e0*/  LDGSTS.E [R252+0x600], [R186.64], P0 ;  /* 0x00600000bafc7fae */ /* 0x0003e80008121844 */
[----:B---3--:R-:W3:Y:S04]  /*a1f0*/  LDL.LU.64 R216, [R1+0xe58] ;  /* 0x000e580001d87983 */ /* 0x008ee80000300a00 */
[----:B------:R1:W-:Y:S04]  /*a200*/  LDGSTS.E [R252+0xa00], [R218.64], P0 ;  /* 0x00a00000dafc7fae */ /* 0x0003e80008121844 */
[----:B-1----:R-:W2:Y:S04]  /*a210*/  LDL.LU.64 R186, [R1+0xe50] ;  /* 0x000e500001ba7983 */ /* 0x002ea80000300a00 */
[----:B------:R1:W-:Y:S04]  /*a220*/  LDGSTS.E [R252+0xe00], [R220.64], P0 ;  /* 0x00e00000dcfc7fae */ /* 0x0003e80008121844 */
[----:B------:R-:W2:Y:S04]  /*a230*/  LDL.LU.64 R218, [R1+0xe48] ;  /* 0x000e480001da7983 */ /* 0x000ea80000300a00 */
        /* <DEDUP_REMOVED lines=73> */
[----:B--2---:R1:W-:Y:S04]  /*a6d0*/  LDGSTS.E [R252+0xfe00], [R2.64], P0 ;  /* 0x0fe0000002fc7fae */ /* 0x0043e80008121844 */
[----:B------:R-:W0:Y:S01]  /*a6e0*/  LDGDEPBAR ;  /* 0x00000000000079af */ /* 0x000e220000000000 */
[----:B-1----:R-:W-:-:S05]  /*a6f0*/  IMAD.MOV.U32 R252, RZ, RZ, c[0x0][0x180] ;  /* 0x00006000fffc7624 */ /* 0x002fca00078e00ff */
[----:B------:R-:W-:Y:S01]  /*a700*/  IADD3 R252, R252, -0x31, RZ ;  /* 0xffffffcffcfc7810 */ /* 0x000fe20007ffe0ff */
[----:B------:R-:W-:Y:S03]  /*a710*/  BAR.SYNC.DEFER_BLOCKING 0x0 ;  /* 0x0000000000007b1d */ /* 0x000fe60000010000 */
[----:B------:R-:W-:-:S03]  /*a720*/  ISETP.GE.U32.AND P0, PT, R252, 0x7fffffb0, PT ;  /* 0x7fffffb0fc00780c */ /* 0x000fc60003f06070 */
[----:B------:R-:W1:Y:S02]  /*a730*/  S2R R252, SR_TID.X ;  /* 0x0000000000fc7919 */ /* 0x000e640000002100 */
[----:B-1----:R-:W-:-:S05]  /*a740*/  LOP3.LUT R252, R252, 0x7f, RZ, 0xc0, !PT ;  /* 0x0000007ffcfc7812 */ /* 0x002fca00078ec0ff */
[----:B------:R-:W-:-:S05]  /*a750*/  IMAD.SHL.U32 R252, R252, 0x4, RZ ;  /* 0x00000004fcfc7824 */ /* 0x000fca00078e00ff */
[----:B------:R-:W-:Y:S01]  /*a760*/  @!PT LDS RZ, [RZ] ;  /* 0x00000000fffff984 */ /* 0x000fe20000000800 */
[----:B------:R-:W-:Y:S01]  /*a770*/  @!PT LDS RZ, [RZ] ;  /* 0x00000000fffff984 */ /* 0x000fe20000000800 */
[----:B------:R-:W-:Y:S01]  /*a780*/  @!PT LDS RZ, [RZ] ;  /* 0x00000000fffff984 */ /* 0x000fe20000000800 */
[----:B------:R1:W-:Y:S04]  /*a790*/  LDGSTS.E [R252+0x24000], [R234.64], !P5 ;  /* 0x24000000eafc7fae */ /* 0x0003e8000e921844 */
[----:B-1----:R-:W1:Y:S01]  /*a7a0*/  S2R R234, SR_TID.X ;  /* 0x0000000000ea7919 */ /* 0x002e620000002100 */
[----:B------:R-:W-:Y:S02]  /*a7b0*/  IMAD.MOV.U32 R252, RZ, RZ, c[0x0][0x180] ;  /* 0x00006000fffc7624 */ /* 0x000fe400078e00ff */
[----:B------:R-:W-:-:S03]  /*a7c0*/  IMAD.MOV.U32 R235, RZ, RZ, c[0x0][0x188] ;  /* 0x00006200ffeb7624 */ /* 0x000fc600078e00ff */
[----:B------:R-:W-:Y:S01]  /*a7d0*/  IADD3 R252, R252, -0x35, RZ ;  /* 0xffffffcbfcfc7810 */ /* 0x000fe20007ffe0ff */
[----:B------:R-:W-:-:S03]  /*a7e0*/  IMAD.SHL.U32 R235, R235, 0x20, RZ ;  /* 0x00000020ebeb7824 */ /* 0x000fc600078e00ff */
[----:B------:R-:W-:Y:S01]  /*a7f0*/  ISETP.GE.U32.AND P5, PT, R252, 0x7fffffac, PT ;  /* 0x7fffffacfc00780c */ /* 0x000fe20003fa6070 */
[----:B------:R-:W-:Y:S01]  /*a800*/  IMAD.WIDE R232, R235, 0x4, R232 ;  /* 0x00000004ebe87825 */ /* 0x000fe200078e02e8 */
[----:B-1----:R-:W-:-:S05]  /*a810*/  LOP3.LUT R252, R234, 0x7f, RZ, 0xc0, !PT ;  /* 0x0000007feafc7812 */ /* 0x002fca00078ec0ff */
[----:B------:R-:W-:-:S05]  /*a820*/  IMAD.SHL.U32 R252, R252, 0x4, RZ ;  /* 0x00000004fcfc7824 */ /* 0x000fca00078e00ff */
[----:B------:R1:W-:Y:S04]  /*a830*/  LDGSTS.E [R252+0x24800], [R232.64], !P2 ;  /* 0x24800000e8fc7fae */ /* 0x0003e8000d121844 */
[----:B-1----:R-:W1:Y:S01]  /*a840*/  S2R R233, SR_TID.X ;  /* 0x0000000000e97919 */ /* 0x002e620000002100 */
[----:B------:R-:W-:-:S04]  /*a850*/  IMAD.WIDE R240, R235, 0x4, R240 ;  /* 0x00000004ebf07825 */ /* 0x000fc800078e02f0 */
[----:B------:R-:W-:-:S05]  /*a860*/  IMAD.MOV.U32 R234, RZ, RZ, c[0x0][0x180] ;  /* 0x00006000ffea7624 */ /* 0x000fca00078e00ff */
[----:B------:R-:W-:Y:S02]  /*a870*/  IADD3 R234, R234, -0x39, RZ ;  /* 0xffffffc7eaea7810 */ /* 0x000fe40007ffe0ff */
[----:B-1----:R-:W-:-:S05]  /*a880*/  LOP3.LUT R232, R233, 0x7f, RZ, 0xc0, !PT ;  /* 0x0000007fe9e87812 */ /* 0x002fca00078ec0ff */
[----:B------:R-:W-:-:S05]  /*a890*/  IMAD.SHL.U32 R233, R232, 0x4, RZ ;  /* 0x00000004e8e97824 */ /* 0x000fca00078e00ff */
[----:B------:R1:W-:Y:S01]  /*a8a0*/  LDGSTS.E [R233+0x25000], [R240.64], !P3 ;  /* 0x25000000f0e97fae */ /* 0x0003e2000d921844 */
[----:B------:R-:W-:Y:S01]  /*a8b0*/  ISETP.GE.U32.AND P3, PT, R234, 0x7fffffa8, PT ;  /* 0x7fffffa8ea00780c */ /* 0x000fe20003f66070 */
[----:B------:R-:W-:-:S04]  /*a8c0*/  IMAD.WIDE R230, R235, 0x4, R230 ;  /* 0x00000004ebe67825 */ /* 0x000fc800078e02e6 */
[----:B-1----:R-:W-:Y:S01]  /*a8d0*/  IMAD.MOV.U32 R241, RZ, RZ, c[0x0][0x188] ;  /* 0x00006200fff17624 */ /* 0x002fe200078e00ff */
[----:B------:R1:W-:Y:S03]  /*a8e0*/  LDGSTS.E [R233+0x25800], [R230.64], !P1 ;  /* 0x25800000e6e97fae */ /* 0x0003e6000c921844 */
[----:B------:R-:W-:Y:S02]  /*a8f0*/  IMAD.SHL.U32 R234, R241, 0x20, RZ ;  /* 0x00000020f1ea7824 */ /* 0x000fe400078e00ff */
[----:B------:R-:W2:Y:S01]  /*a900*/  S2R R241, SR_TID.X ;  /* 0x0000000000f17919 */ /* 0x000ea20000002100 */
[----:B------:R-:W-:-:S05]  /*a910*/  IMAD.MOV.U32 R235, RZ, RZ, c[0x0][0x180] ;  /* 0x00006000ffeb7624 */ /* 0x000fca00078e00ff */
[----:B------:R-:W-:-:S04]  /*a920*/  IADD3 R235, R235, -0x23, RZ ;  /* 0xffffffddebeb7810 */ /* 0x000fc80007ffe0ff */
[----:B------:R-:W-:Y:S01]  /*a930*/  ISETP.GE.U32.AND P2, PT, R235, 0x7fffffbe, PT ;  /* 0x7fffffbeeb00780c */ /* 0x000fe20003f46070 */
[----:B------:R-:W-:-:S05]  /*a940*/  IMAD.MOV.U32 R235, RZ, RZ, c[0x0][0x180] ;  /* 0x00006000ffeb7624 */ /* 0x000fca00078e00ff */
[----:B-1----:R-:W-:Y:S01]  /*a950*/  IADD3 R230, R235, -0x3d, RZ ;  /* 0xffffffc3ebe67810 */ /* 0x002fe20007ffe0ff */
[----:B------:R-:W-:-:S03]  /*a960*/  IMAD.WIDE R228, R234, 0x4, R228 ;  /* 0x00000004eae47825 */ /* 0x000fc600078e02e4 */
[----:B------:R-:W-:Y:S01]  /*a970*/  ISETP.GE.U32.AND P1, PT, R230, 0x7fffffa4, PT ;  /* 0x7fffffa4e600780c */ /* 0x000fe20003f26070 */
[C---:B------:R-:W-:Y:S01]  /*a980*/  IMAD.WIDE R242, R234.reuse, 0x4, R242 ;  /* 0x00000004eaf27825 */ /* 0x040fe200078e02f2 */
[----:B------:R-:W-:Y:S01]  /*a990*/  IADD3 R231, R235, -0x26, RZ ;  /* 0xffffffdaebe77810 */ /* 0x000fe20007ffe0ff */
[----:B------:R1:W-:Y:S01]  /*a9a0*/  LDGSTS.E [R233+0x26000], [R228.64], !P0 ;  /* 0x26000000e4e97fae */ /* 0x0003e2000c121844 */
[----:B--2---:R-:W-:Y:S02]  /*a9b0*/  LOP3.LUT R241, R241, 0x7f, RZ, 0xc0, !PT ;  /* 0x0000007ff1f17812 */ /* 0x004fe400078ec0ff */
[----:B------:R-:W-:Y:S01]  /*a9c0*/  IADD3 R230, R235, -0x2a, RZ ;  /* 0xffffffd6ebe67810 */ /* 0x000fe20007ffe0ff */
[----:B------:R-:W-:Y:S01]  /*a9d0*/  IMAD.WIDE R226, R234, 0x4, R226 ;  /* 0x00000004eae27825 */ /* 0x000fe200078e02e2 */
[----:B------:R-:W-:Y:S01]  /*a9e0*/  ISETP.GE.U32.AND P0, PT, R231, 0x7fffffbb, PT ;  /* 0x7fffffbbe700780c */ /* 0x000fe20003f06070 */
[----:B------:R2:W-:Y:S02]  /*a9f0*/  LDGSTS.E [R233+0x26800], [R242.64], !P5 ;  /* 0x26800000f2e97fae */ /* 0x0005e4000e921844 */
[----:B------:R-:W-:Y:S01]  /*aa00*/  IMAD.SHL.U32 R241, R241, 0x4, RZ ;  /* 0x00000004f1f17824 */ /* 0x000fe200078e00ff */
[----:B------:R-:W-:Y:S01]  /*aa10*/  ISETP.GE.U32.AND P5, PT, R230, 0x7fffffb7, PT ;  /* 0x7fffffb7e600780c */ /* 0x000fe20003fa6070 */
[C---:B------:R-:W-:Y:S01]  /*aa20*/  IMAD.WIDE R224, R234.reuse, 0x4, R224 ;  /* 0x00000004eae07825 */ /* 0x040fe200078e02e0 */
[----:B------:R2:W-:Y:S02]  /*aa30*/  LDGSTS.E [R233+0x27000], [R226.64], !P3 ;  /* 0x27000000e2e97fae */ /* 0x0005e4000d921844 */
[----:B------:R-:W-:Y:S01]  /*aa40*/  LOP3.LUT R241, R241, 0x20, RZ, 0x3c, !PT ;  /* 0x00000020f1f17812 */ /* 0x000fe200078e3cff */
[----:B------:R-:W-:Y:S01]  /*aa50*/  IMAD.WIDE R244, R234, 0x4, R244 ;  /* 0x00000004eaf47825 */ /* 0x000fe200078e02f4 */
[----:B------:R3:W-:Y:S01]  /*aa60*/  LDGSTS.E [R233+0x27800], [R224.64], !P1 ;  /* 0x27800000e0e97fae */ /* 0x0007e2000c921844 */
[----:B-1----:R-:W-:-:S02]  /*aa70*/  IADD3 R229, R235, -0x2e, RZ ;  /* 0xffffffd2ebe57810 */ /* 0x002fc40007ffe0ff */
[----:B------:R-:W-:Y:S01]  /*aa80*/  IADD3 R228, R235, -0x32, RZ ;  /* 0xffffffceebe47810 */ /* 0x000fe20007ffe0ff */
[C---:B------:R-:W-:Y:S01]  /*aa90*/  IMAD.WIDE R202, R234.reuse, 0x4, R202 ;  /* 0x00000004eaca7825 */ /* 0x040fe200078e02ca */
[----:B------:R1:W-:Y:S01]  /*aaa0*/  LDGSTS.E [R241+0x24200], [R244.64], !P4 ;  /* 0x24200000f4f17fae */ /* 0x0003e2000e121844 */
[----:B------:R-:W-:Y:S02]  /*aab0*/  ISETP.GE.U32.AND P3, PT, R229, 0x7fffffb3, PT ;  /* 0x7fffffb3e500780c */ /* 0x000fe40003f66070 */
[----:B------:R-:W-:Y:S01]  /*aac0*/  IMAD.WIDE R222, R234, 0x4, R222 ;  /* 0x00000004eade7825 */ /* 0x000fe200078e02de */
[----:B--2---:R-:W2:Y:S01]  /*aad0*/  LDL.LU.64 R242, [R1+0x110] ;  /* 0x0001100001f27983 */ /* 0x004ea20000300a00 */
[----:B---3--:R-:W-:-:S03]  /*aae0*/  IADD3 R224, R235, -0x36, RZ ;  /* 0xffffffcaebe07810 */ /* 0x008fc60007ffe0ff */
[----:B------:R1:W-:Y:S01]  /*aaf0*/  LDGSTS.E [R241+0x24a00], [R202.64], !P0 ;  /* 0x24a00000caf17fae */ /* 0x0003e2000c121844 */
[C---:B------:R-:W-:Y:S02]  /*ab00*/  IADD3 R225, R235.reuse, -0x3a, RZ ;  /* 0xffffffc6ebe17810 */ /* 0x040fe40007ffe0ff */
[----:B------:R-:W-:Y:S01]  /*ab10*/  ISETP.GE.U32.AND P4, PT, R224, 0x7fffffab, PT ;  /* 0x7fffffabe000780c */ /* 0x000fe20003f86070 */
[----:B------:R1:W-:Y:S01]  /*ab20*/  LDGSTS.E [R241+0x25200], [R222.64], !P5 ;  /* 0x25200000def17fae */ /* 0x0003e2000e921844 */
[----:B------:R-:W-:Y:S02]  /*ab30*/  IADD3 R224, R235, -0x3e, RZ ;  /* 0xffffffc2ebe07810 */ /* 0x000fe40007ffe0ff */
[----:B------:R-:W-:Y:S02]  /*ab40*/  ISETP.GE.U32.AND P1, PT, R228, 0x7fffffaf, PT ;  /* 0x7fffffafe400780c */ /* 0x000fe40003f26070 */
[----:B------:R-:W-:Y:S02]  /*ab50*/  ISETP.GE.U32.AND P0, PT, R225, 0x7fffffa7, PT ;  /* 0x7fffffa7e100780c */ /* 0x000fe40003f06070 */
[----:B------:R-:W-:Y:S01]  /*ab60*/  ISETP.GE.U32.AND P5, PT, R224, 0x7fffffa3, PT ;  /* 0x7fffffa3e000780c */ /* 0x000fe20003fa6070 */
[----:B------:R-:W-:-:S04]  /*ab70*/  IMAD.WIDE R4, R234, 0x4, R4 ;  /* 0x00000004ea047825 */ /* 0x000fc800078e0204 */
[C---:B------:R-:W-:Y:S01]  /*ab80*/  IMAD.WIDE R198, R234.reuse, 0x4, R198 ;  /* 0x00000004eac67825 */ /* 0x040fe200078e02c6 */
[----:B------:R1:W-:Y:S03]  /*ab90*/  LDGSTS.E [R241+0x25a00], [R4.64], !P3 ;  /* 0x25a0000004f17fae */ /* 0x0003e6000d921844 */
[C---:B------:R-:W-:Y:S01]  /*aba0*/  IMAD.WIDE R220, R234.reuse, 0x4, R220 ;  /* 0x00000004eadc7825 */ /* 0x040fe200078e02dc */
[----:B------:R1:W-:Y:S03]  /*abb0*/  LDGSTS.E [R241+0x26200], [R198.64], !P1 ;  /* 0x26200000c6f17fae */ /* 0x0003e6000c921844 */
[C---:B------:R-:W-:Y:S01]  /*abc0*/  IMAD.WIDE R218, R234.reuse, 0x4, R218 ;  /* 0x00000004eada7825 */ /* 0x040fe200078e02da */
[----:B------:R1:W-:Y:S03]  /*abd0*/  LDGSTS.E [R241+0x26a00], [R220.64], !P4 ;  /* 0x26a00000dcf17fae */ /* 0x0003e6000e121844 */
[----:B------:R-:W-:Y:S01]  /*abe0*/  IMAD.WIDE R186, R234, 0x4, R186 ;  /* 0x00000004eaba7825 */ /* 0x000fe200078e02ba */
[----:B------:R1:W-:Y:S04]  /*abf0*/  LDGSTS.E [R241+0x27200], [R218.64], !P0 ;  /* 0x27200000daf17fae */ /* 0x0003e8000c121844 */
[----:B------:R1:W-:Y:S04]  /*ac00*/  LDGSTS.E [R241+0x27a00], [R186.64], !P5 ;  /* 0x27a00000baf17fae */ /* 0x0003e8000e921844 */
[----:B-1----:R-:W3:Y:S01]  /*ac10*/  LDL.LU.64 R240, [R1+0x108] ;  /* 0x0001080001f07983 */ /* 0x002ee20000300a00 */
[----:B------:R-:W-:-:S02]  /*ac20*/  IADD3 R202, R235, -0x27, RZ ;  /* 0xffffffd9ebca7810 */ /* 0x000fc40007ffe0ff */
[C---:B------:R-:W-:Y:S02]  /*ac30*/  IADD3 R4, R235.reuse, -0x2b, RZ ;  /* 0xffffffd5eb047810 */ /* 0x040fe40007ffe0ff */
[----:B------:R-:W-:Y:S02]  /*ac40*/  ISETP.GE.U32.AND P1, PT, R202, 0x7fffffba, PT ;  /* 0x7fffffbaca00780c */ /* 0x000fe40003f26070 */
[----:B------:R-:W-:Y:S02]  /*ac50*/  ISETP.GE.U32.AND P4, PT, R4, 0x7fffffb6, PT ;  /* 0x7fffffb60400780c */ /* 0x000fe40003f86070 */
[C---:B------:R-:W-:Y:S01]  /*ac60*/  IADD3 R4, R235.reuse, -0x33, RZ ;  /* 0xffffffcdeb047810 */ /* 0x040fe20007ffe0ff */
[----:B------:R-:W-:Y:S01]  /*ac70*/  IMAD.WIDE R216, R234, 0x4, R216 ;  /* 0x00000004ead87825 */ /* 0x000fe200078e02d8 */
[----:B------:R-:W-:Y:S02]  /*ac80*/  LOP3.LUT R252, R252, 0x40, RZ, 0x3c, !PT ;  /* 0x00000040fcfc7812 */ /* 0x000fe400078e3cff */
[C---:B------:R-:W-:Y:S01]  /*ac90*/  IADD3 R5, R235.reuse, -0x2f, RZ ;  /* 0xffffffd1eb057810 */ /* 0x040fe20007ffe0ff */
[----:B------:R-:W-:Y:S01]  /*aca0*/  IMAD.WIDE R214, R234, 0x4, R214 ;  /* 0x00000004ead67825 */ /* 0x000fe200078e02d6 */
[----:B------:R-:W-:Y:S01]  /*acb0*/  ISETP.GE.U32.AND P5, PT, R4, 0x7fffffae, PT ;  /* 0x7fffffae0400780c */ /* 0x000fe20003fa6070 */
[----:B------:R1:W-:Y:S01]  /*acc0*/  LDGSTS.E [R252+0x24400], [R216.64], !P2 ;  /* 0x24400000d8fc7fae */ /* 0x0003e2000d121844 */
[----:B------:R-:W-:Y:S01]  /*acd0*/  IADD3 R4, R235, -0x3b, RZ ;  /* 0xffffffc5eb047810 */ /* 0x000fe20007ffe0ff */
[----:B------:R-:W-:Y:S01]  /*ace0*/  IMAD.WIDE R200, R234, 0x4, R200 ;  /* 0x00000004eac87825 */ /* 0x000fe200078e02c8 */
[----:B------:R-:W-:Y:S01]  /*acf0*/  ISETP.GE.U32.AND P0, PT, R5, 0x7fffffb2, PT ;  /* 0x7fffffb20500780c */ /* 0x000fe20003f06070 */
[----:B------:R1:W-:Y:S01]  /*ad00*/  LDGSTS.E [R252+0x24c00], [R214.64], !P1 ;  /* 0x24c00000d6fc7fae */ /* 0x0003e2000c921844 */
[----:B------:R-:W-:-:S02]  /*ad10*/  IADD3 R5, R235, -0x37, RZ ;  /* 0xffffffc9eb057810 */ /* 0x000fc40007ffe0ff */
[----:B------:R-:W-:Y:S01]  /*ad20*/  ISETP.GE.U32.AND P1, PT, R4, 0x7fffffa6, PT ;  /* 0x7fffffa60400780c */ /* 0x000fe20003f26070 */
[----:B------:R1:W-:Y:S01]  /*ad30*/  LDGSTS.E [R252+0x25400], [R200.64], !P4 ;  /* 0x25400000c8fc7fae */ /* 0x0003e2000e121844 */
[----:B------:R-:W-:Y:S02]  /*ad40*/  IADD3 R4, R235, -0x3f, RZ ;  /* 0xffffffc1eb047810 */ /* 0x000fe40007ffe0ff */
        /* <DEDUP_REMOVED lines=10> */
[----:B------:R-:W-:Y:S01]  /*adf0*/  IADD3 R4, R235, -0x2c, RZ ;  /* 0xffffffd4eb047810 */ /* 0x000fe20007ffe0ff */
[----:B------:R4:W-:Y:S04]  /*ae00*/  LDGSTS.E [R252+0x27400], [R190.64], !P1 ;  /* 0x27400000befc7fae */ /* 0x0009e8000c921844 */
[----:B-1----:R-:W3:Y:S01]  /*ae10*/  LDL.LU.64 R212, [R1+0xf8] ;  /* 0x0000f80001d47983 */ /* 0x002ee20000300a00 */
[----:B------:R-:W-:-:S03]  /*ae20*/  ISETP.GE.U32.AND P5, PT, R4, 0x7fffffb5, PT ;  /* 0x7fffffb50400780c */ /* 0x000fc60003fa6070 */
[----:B------:R4:W-:Y:S01]  /*ae30*/  LDGSTS.E [R252+0x27c00], [R210.64], !P4 ;  /* 0x27c00000d2fc7fae */ /* 0x0009e2000e121844 */
[----:B------:R-:W-:-:S03]  /*ae40*/  IADD3 R203, R235, -0x24, RZ ;  /* 0xffffffdcebcb7810 */ /* 0x000fc60007ffe0ff */
[----:B------:R-:W3:Y:S01]  /*ae50*/  LDL.LU.64 R200, [R1+0xe8] ;  /* 0x0000e80001c87983 */ /* 0x000ee20000300a00 */
[----:B------:R-:W-:-:S03]  /*ae60*/  IADD3 R4, R235, -0x34, RZ ;  /* 0xffffffcceb047810 */ /* 0x000fc60007ffe0ff */
[----:B------:R-:W3:Y:S01]  /*ae70*/  LDL.LU.64 R214, [R1+0xd8] ;  /* 0x0000d80001d67983 */ /* 0x000ee20000300a00 */
[----:B----4-:R-:W-:-:S03]  /*ae80*/  IMAD.MOV.U32 R252, RZ, RZ, 0x1f ;  /* 0x0000001ffffc7424 */ /* 0x010fc600078e00ff */
[----:B------:R-:W4:Y:S01]  /*ae90*/  LDL.LU.64 R216, [R1+0xc8] ;  /* 0x0000c80001d87983 */ /* 0x000f220000300a00 */
[----:B------:R-:W-:Y:S02]  /*aea0*/  IADD3 R5, R235, -0x28, RZ ;  /* 0xffffffd8eb057810 */ /* 0x000fe40007ffe0ff */
[----:B------:R-:W-:Y:S01]  /*aeb0*/  IADD3 R252, R252, c[0x0][0x180], RZ ;  /* 0x00006000fcfc7a10 */ /* 0x000fe20007ffe0ff */
[----:B------:R-:W4:Y:S01]  /*aec0*/  LDL.LU.64 R218, [R1+0xb8] ;  /* 0x0000b80001da7983 */ /* 0x000f220000300a00 */
[----:B------:R-:W-:Y:S02]  /*aed0*/  ISETP.GE.U32.AND P1, PT, R4, 0x7fffffad, PT ;  /* 0x7fffffad0400780c */ /* 0x000fe40003f26070 */
[----:B------:R-:W-:Y:S01]  /*aee0*/  ISETP.GE.U32.AND P3, PT, R203, 0x7fffffbd, PT ;  /* 0x7fffffbdcb00780c */ /* 0x000fe20003f66070 */
[----:B------:R-:W4:Y:S01]  /*aef0*/  LDL.LU.64 R220, [R1+0xa8] ;  /* 0x0000a80001dc7983 */ /* 0x000f220000300a00 */
[----:B------:R-:W-:Y:S02]  /*af00*/  SEL R4, RZ, 0x4, P6 ;  /* 0x00000004ff047807 */ /* 0x000fe40003000000 */
[----:B------:R-:W-:Y:S01]  /*af10*/  ISETP.GT.AND P6, PT, R252, 0x3f, PT ;  /* 0x0000003ffc00780c */ /* 0x000fe20003fc4270 */
[----:B------:R-:W4:Y:S01]  /*af20*/  LDL.LU.64 R202, [R1+0x98] ;  /* 0x0000980001ca7983 */ /* 0x000f220000300a00 */
[----:B------:R-:W-:Y:S01]  /*af30*/  ISETP.GE.U32.AND P0, PT, R5, 0x7fffffb9, PT ;  /* 0x7fffffb90500780c */ /* 0x000fe20003f06070 */
[----:B------:R-:W-:Y:S01]  /*af40*/  IMAD.SHL.U32 R232, R232, 0x4, RZ ;  /* 0x00000004e8e87824 */ /* 0x000fe200078e00ff */
[----:B------:R-:W-:Y:S01]  /*af50*/  SEL R4, R4, RZ, P6 ;  /* 0x000000ff04047207 */ /* 0x000fe20003000000 */
[----:B------:R-:W4:Y:S01]  /*af60*/  LDL.LU.64 R198, [R1+0x88] ;  /* 0x0000880001c67983 */ /* 0x000f220000300a00 */
[----:B------:R-:W-:-:S03]  /*af70*/  IMAD.WIDE R208, R234, 0x4, R208 ;  /* 0x00000004ead07825 */ /* 0x000fc600078e02d0 */
[----:B------:R-:W4:Y:S01]  /*af80*/  LDL.LU.64 R224, [R1+0x78] ;  /* 0x0000780001e07983 */ /* 0x000f220000300a00 */
[----:B------:R-:W-:-:S03]  /*af90*/  LOP3.LUT R232, R232, 0x60, RZ, 0x3c, !PT ;  /* 0x00000060e8e87812 */ /* 0x000fc600078e3cff */
[----:B------:R-:W4:Y:S01]  /*afa0*/  LDL.LU.64 R222, [R1+0x68] ;  /* 0x0000680001de7983 */ /* 0x000f220000300a00 */
[----:B------:R-:W-:Y:S01]  /*afb0*/  ISETP.NE.U32.AND P6, PT, R4, RZ, PT ;  /* 0x000000ff0400720c */ /* 0x000fe20003fc5070 */
[----:B------:R-:W-:Y:S01]  /*afc0*/  IMAD.WIDE R192, R234, 0x4, R192 ;  /* 0x00000004eac07825 */ /* 0x000fe200078e02c0 */
[C---:B------:R-:W-:Y:S01]  /*afd0*/  IADD3 R186, R235.reuse, -0x38, RZ ;  /* 0xffffffc8ebba7810 */ /* 0x040fe20007ffe0ff */
[----:B------:R-:W4:Y:S02]  /*afe0*/  LDL.LU.64 R244, [R1+0x58] ;  /* 0x0000580001f47983 */ /* 0x000f240000300a00 */
[----:B------:R-:W-:Y:S01]  /*aff0*/  IMAD.MOV.U32 R4, RZ, RZ, c[0x0][0x18c] ;  /* 0x00006300ff047624 */ /* 0x000fe200078e00ff */
[----:B------:R-:W-:Y:S01]  /*b000*/  IADD3 R187, R235, -0x40, RZ ;  /* 0xffffffc0ebbb7810 */ /* 0x000fe20007ffe0ff */
[----:B------:R-:W4:Y:S02]  /*b010*/  LDL.LU.64 R228, [R1+0x48] ;  /* 0x0000480001e47983 */ /* 0x000f240000300a00 */
[----:B------:R-:W-:-:S02]  /*b020*/  IMAD.SHL.U32 R4, R4, 0x20, RZ ;  /* 0x0000002004047824 */ /* 0x000fc400078e00ff */
[----:B------:R-:W4:Y:S01]  /*b030*/  LDL.LU.64 R226, [R1+0x38] ;  /* 0x0000380001e27983 */ /* 0x000f220000300a00 */
[----:B------:R-:W-:-:S03]  /*b040*/  ISETP.GE.U32.AND P4, PT, R186, 0x7fffffa9, PT ;  /* 0x7fffffa9ba00780c */ /* 0x000fc60003f86070 */
[----:B------:R1:W-:Y:S04]  /*b050*/  LDGSTS.E [R232+0x24600], [R208.64], !P3 ;  /* 0x24600000d0e87fae */ /* 0x0003e8000d921844 */
[----:B------:R1:W-:Y:S01]  /*b060*/  LDGSTS.E [R232+0x24e00], [R192.64], !P0 ;  /* 0x24e00000c0e87fae */ /* 0x0003e2000c121844 */
[----:B------:R-:W-:-:S03]  /*b070*/  ISETP.GE.U32.AND P0, PT, R187, 0x7fffffa1, PT ;  /* 0x7fffffa1bb00780c */ /* 0x000fc60003f06070 */
[----:B------:R-:W4:Y:S01]  /*b080*/  LDL.LU.64 R230, [R1+0x28] ;  /* 0x0000280001e67983 */ /* 0x000f220000300a00 */
[----:B--2---:R-:W-:-:S03]  /*b090*/  IMAD.WIDE R186, R234, 0x4, R242 ;  /* 0x00000004eaba7825 */ /* 0x004fc600078e02f2 */
[----:B------:R-:W2:Y:S01]  /*b0a0*/  LDL.LU.64 R242, [R1+0x18] ;  /* 0x0000180001f27983 */ /* 0x000ea20000300a00 */
[----:B---3--:R-:W-:-:S03]  /*b0b0*/  IMAD.WIDE R188, R4, 0x4, R240 ;  /* 0x0000000404bc7825 */ /* 0x008fc600078e02f0 */
[----:B------:R-:W3:Y:S01]  /*b0c0*/  LDL.LU.64 R240, [R1+0x8] ;  /* 0x0000080001f07983 */ /* 0x000ee20000300a00 */
[----:B------:R-:W-:-:S04]  /*b0d0*/  IADD3 R5, R235, -0x30, RZ ;  /* 0xffffffd0eb057810 */ /* 0x000fc80007ffe0ff */
[----:B------:R-:W-:Y:S02]  /*b0e0*/  ISETP.GE.U32.AND P2, PT, R5, 0x7fffffb1, PT ;  /* 0x7fffffb10500780c */ /* 0x000fe40003f46070 */
[----:B------:R-:W-:Y:S02]  /*b0f0*/  IADD3 R5, R235, -0x3c, RZ ;  /* 0xffffffc4eb057810 */ /* 0x000fe40007ffe0ff */
[----:B------:R-:W1:Y:S02]  /*b100*/  S2R R235, SR_TID.X ;  /* 0x0000000000eb7919 */ /* 0x000e640000002100 */
        /* <DEDUP_REMOVED lines=9> */
[----:B------:R1:W-:Y:S02]  /*b1a0*/  LDGSTS.E [R232+0x26e00], [R238.64], !P4 ;  /* 0x26e00000eee87fae */ /* 0x0003e4000e121844 */
[----:B-1----:R-:W-:-:S02]  /*b1b0*/  LOP3.LUT R235, R235, 0x60, RZ, 0xc0, !PT ;  /* 0x00000060ebeb7812 */ /* 0x002fc400078ec0ff */
[----:B------:R1:W-:Y:S02]  /*b1c0*/  LDGSTS.E [R232+0x27600], [R204.64], !P3 ;  /* 0x27600000cce87fae */ /* 0x0003e4000d921844 */
[----:B------:R-:W-:Y:S02]  /*b1d0*/  SHF.R.U32.HI R235, RZ, 0x1, R235 ;  /* 0x00000001ffeb7819 */ /* 0x000fe400000116eb */
[----:B------:R1:W-:Y:S04]  /*b1e0*/  LDGSTS.E [R232+0x27e00], [R186.64], !P0 ;  /* 0x27e00000bae87fae */ /* 0x0003e8000c121844 */
[----:B------:R-:W0:Y:S01]  /*b1f0*/  LDGDEPBAR ;  /* 0x00000000000079af */ /* 0x000e220000000000 */
[----:B-1----:R-:W-:Y:S01]  /*b200*/  LOP3.LUT R232, R233, R235, RZ, 0x3c, !PT ;  /* 0x000000ebe9e87212 */ /* 0x002fe200078e3cff */
[----:B------:R-:W-:-:S04]  /*b210*/  IMAD.WIDE R190, R4, 0x4, R212 ;  /* 0x0000000404be7825 */ /* 0x000fc800078e02d4 */
[----:B------:R1:W-:Y:S01]  /*b220*/  LDGSTS.E [R232+0x10000], [R188.64], P6 ;  /* 0x10000000bce87fae */ /* 0x0003e2000b121844 */
[----:B------:R-:W-:-:S03]  /*b230*/  IMAD.WIDE R186, R4, 0x4, R200 ;  /* 0x0000000404ba7825 */ /* 0x000fc600078e02c8 */
[----:B------:R4:W-:Y:S04]  /*b240*/  LDGSTS.E [R232+0x10400], [R190.64], P6 ;  /* 0x10400000bee87fae */ /* 0x0009e8000b121844 */
[----:B------:R4:W-:Y:S01]  /*b250*/  LDGSTS.E [R232+0x10800], [R186.64], P6 ;  /* 0x10800000bae87fae */ /* 0x0009e2000b121844 */
[----:B-1----:R-:W-:-:S04]  /*b260*/  IMAD.WIDE R188, R4, 0x4, R214 ;  /* 0x0000000404bc7825 */ /* 0x002fc800078e02d6 */
[C---:B----4-:R-:W-:Y:S01]  /*b270*/  IMAD.WIDE R190, R4.reuse, 0x4, R216 ;  /* 0x0000000404be7825 */ /* 0x050fe200078e02d8 */
[----:B------:R1:W-:Y:S03]  /*b280*/  LDGSTS.E [R232+0x10c00], [R188.64], P6 ;  /* 0x10c00000bce87fae */ /* 0x0003e6000b121844 */
[C---:B------:R-:W-:Y:S01]  /*b290*/  IMAD.WIDE R186, R4.reuse, 0x4, R218 ;  /* 0x0000000404ba7825 */ /* 0x040fe200078e02da */
        /* <DEDUP_REMOVED lines=16> */
[----:B------:R1:W-:Y:S04]  /*b3a0*/  LDGSTS.E [R232+0x13000], [R188.64], P6 ;  /* 0x13000000bce87fae */ /* 0x0003e8000b121844 */
[----:B------:R3:W-:Y:S02]  /*b3b0*/  LDGSTS.E [R232+0x13400], [R190.64], P6 ;  /* 0x13400000bee87fae */ /* 0x0007e4000b121844 */
[C---:B---3--:R-:W-:Y:S02]  /*b3c0*/  IMAD.WIDE R190, R4.reuse, 0x4, R240 ;  /* 0x0000000404be7825 */ /* 0x048fe400078e02f0 */
[----:B------:R-:W3:Y:S04]  /*b3d0*/  LDL.LU.64 R240, [R1+0x100] ;  /* 0x0001000001f07983 */ /* 0x000ee80000300a00 */
[----:B------:R-:W4:Y:S01]  /*b3e0*/  LDL.LU.64 R200, [R1+0xf0] ;  /* 0x0000f00001c87983 */ /* 0x000f220000300a00 */
[----:B--2---:R-:W-:-:S03]  /*b3f0*/  IMAD.WIDE R186, R4, 0x4, R230 ;  /* 0x0000000404ba7825 */ /* 0x004fc600078e02e6 */
[----:B------:R-:W2:Y:S01]  /*b400*/  LDL.LU.64 R214, [R1+0xe0] ;  /* 0x0000e00001d67983 */ /* 0x000ea20000300a00 */
[----:B-1----:R-:W-:-:S03]  /*b410*/  IMAD.WIDE R188, R4, 0x4, R242 ;  /* 0x0000000404bc7825 */ /* 0x002fc600078e02f2 */
[----:B------:R-:W2:Y:S01]  /*b420*/  LDL.LU.64 R216, [R1+0xd0] ;  /* 0x0000d00001d87983 */ /* 0x000ea20000300a00 */
[----:B------:R-:W-:-:S03]  /*b430*/  IMAD.WIDE R250, R4, 0x4, R250 ;  /* 0x0000000404fa7825 */ /* 0x000fc600078e02fa */
[----:B------:R-:W2:Y:S01]  /*b440*/  LDL.LU.64 R218, [R1+0xc0] ;  /* 0x0000c00001da7983 */ /* 0x000ea20000300a00 */
[----:B------:R-:W-:-:S03]  /*b450*/  IMAD.WIDE R246, R4, 0x4, R246 ;  /* 0x0000000404f67825 */ /* 0x000fc600078e02f6 */
[----:B------:R-:W2:Y:S01]  /*b460*/  LDL.LU.64 R220, [R1+0xb0] ;  /* 0x0000b00001dc7983 */ /* 0x000ea20000300a00 */
[----:B------:R-:W-:-:S03]  /*b470*/  IMAD.WIDE R8, R4, 0x4, R8 ;  /* 0x0000000404087825 */ /* 0x000fc600078e0208 */
[----:B------:R-:W2:Y:S04]  /*b480*/  LDL.LU.64 R202, [R1+0xa0] ;  /* 0x0000a00001ca7983 */ /* 0x000ea80000300a00 */
[----:B------:R-:W2:Y:S04]  /*b490*/  LDL.LU.64 R198, [R1+0x90] ;  /* 0x0000900001c67983 */ /* 0x000ea80000300a00 */
[----:B------:R-:W2:Y:S04]  /*b4a0*/  LDL.LU.64 R224, [R1+0x80] ;  /* 0x0000800001e07983 */ /* 0x000ea80000300a00 */
[----:B------:R-:W2:Y:S04]  /*b4b0*/  LDL.LU.64 R222, [R1+0x70] ;  /* 0x0000700001de7983 */ /* 0x000ea80000300a00 */
[----:B------:R1:W-:Y:S04]  /*b4c0*/  LDGSTS.E [R232+0x13800], [R186.64], P6 ;  /* 0x13800000bae87fae */ /* 0x0003e8000b121844 */
[----:B------:R-:W2:Y:S04]  /*b4d0*/  LDL.LU.64 R244, [R1+0x60] ;  /* 0x0000600001f47983 */ /* 0x000ea80000300a00 */
[----:B------:R1:W-:Y:S01]  /*b4e0*/  LDGSTS.E [R232+0x13c00], [R188.64], P6 ;  /* 0x13c00000bce87fae */ /* 0x0003e2000b121844 */
[----:B------:R-:W-:-:S03]  /*b4f0*/  LOP3.LUT R233, R233, R235, RZ, 0x3c, !PT ;  /* 0x000000ebe9e97212 */ /* 0x000fc600078e3cff */
[----:B------:R-:W2:Y:S04]  /*b500*/  LDL.LU.64 R228, [R1+0x50] ;  /* 0x0000500001e47983 */ /* 0x000ea80000300a00 */
[----:B------:R1:W-:Y:S04]  /*b510*/  LDGSTS.E [R232+0x14000], [R190.64], P6 ;  /* 0x14000000bee87fae */ /* 0x0003e8000b121844 */
[----:B------:R-:W2:Y:S04]  /*b520*/  LDL.LU.64 R226, [R1+0x40] ;  /* 0x0000400001e27983 */ /* 0x000ea80000300a00 */
[----:B------:R1:W-:Y:S04]  /*b530*/  LDGSTS.E [R232+0x14400], [R250.64], P6 ;  /* 0x14400000fae87fae */ /* 0x0003e8000b121844 */
[----:B------:R1:W-:Y:S04]  /*b540*/  LDGSTS.E [R232+0x14800], [R246.64], P6 ;  /* 0x14800000f6e87fae */ /* 0x0003e8000b121844 */
[----:B------:R-:W2:Y:S04]  /*b550*/  LDL.LU.64 R230, [R1+0x30] ;  /* 0x0000300001e67983 */ /* 0x000ea80000300a00 */
[----:B------:R3:W-:Y:S04]  /*b560*/  LDGSTS.E [R232+0x14c00], [R8.64], P6 ;  /* 0x14c0000008e87fae */ /* 0x0007e8000b121844 */
[----:B------:R-:W2:Y:S04]  /*b570*/  LDL.LU.64 R242, [R1+0x20] ;  /* 0x0000200001f27983 */ /* 0x000ea80000300a00 */
[----:B------:R-:W2:Y:S01]  /*b580*/  LDL.LU.64 R234, [R1+0x10] ;  /* 0x0000100001ea7983 */ /* 0x000ea20000300a00 */
[----:B---3--:R-:W-:-:S03]  /*b590*/  IMAD.WIDE R8, R4, 0x4, R240 ;  /* 0x0000000404087825 */ /* 0x008fc600078e02f0 */
[----:B------:R-:W3:Y:S04]  /*b5a0*/  LDL.LU.64 R240, [R1] ;  /* 0x0000000001f07983 */ /* 0x000ee80000300a00 */
[----:B------:R1:W-:Y:S04]  /*b5b0*/  STL [R1+0x400], RZ ;  /* 0x000400ff01007387 */ /* 0x0003e80000100800 */
        /* <DEDUP_REMOVED lines=63> */
[----:B------:R1:W-:Y:S04]  /*b9b0*/  STL [R1], RZ ;  /* 0x000000ff01007387 */ /* 0x0003e80000100800 */
        /* <DEDUP_REMOVED lines=179> */
[----:B------:R1:W-:Y:S01]  /*c4f0*/  STL [R1+0x480], RZ ;  /* 0x000480ff01007387 */ /* 0x0003e20000100800 */
[----:B------:R-:W-:-:S03]  /*c500*/  IMAD.WIDE R12, R4, 0x4, R12 ;  /* 0x00000004040c7825 */ /* 0x000fc600078e020c */
        /* <DEDUP_REMOVED lines=16> */
[----:B------:R4:W-:Y:S04]  /*c610*/  LDGSTS.E [R232+0x15000], [R12.64], P6 ;  /* 0x150000000ce87fae */ /* 0x0009e8000b121844 */
        /* <DEDUP_REMOVED lines=106> */
[----:B------:R-:W-:-:S03]  /*ccc0*/  LOP3.LUT R233, R233, 0x40, RZ, 0x3c, !PT ;  /* 0x00000040e9e97812 */ /* 0x000fc600078e3cff */
[----:B------:R1:W-:Y:S04]  /*ccd0*/  LDGSTS.E [R232+0x1e000], [R156.64], P6 ;  /* 0x1e0000009ce87fae */ /* 0x0003e8000b121844 */
[----:B------:R1:W-:Y:S01]  /*cce0*/  STL [R1+0x884], RZ ;  /* 0x000884ff01007387 */ /* 0x0003e20000100800 */
[----:B----4-:R-:W-:-:S03]  /*ccf0*/  IMAD.WIDE R12, R4, 0x4, R200 ;  /* 0x00000004040c7825 */ /* 0x010fc600078e02c8 */
[----:B------:R4:W-:Y:S04]  /*cd00*/  LDGSTS.E [R232+0x1e400], [R160.64], P6 ;  /* 0x1e400000a0e87fae */ /* 0x0009e8000b121844 */
[----:B------:R1:W-:Y:S04]  /*cd10*/  STL [R1+0x888], RZ ;  /* 0x000888ff01007387 */ /* 0x0003e80000100800 */
[----:B------:R1:W-:Y:S04]  /*cd20*/  LDGSTS.E [R232+0x1e800], [R164.64], P6 ;  /* 0x1e800000a4e87fae */ /* 0x0003e8000b121844 */
[----:B------:R1:W-:Y:S04]  /*cd30*/  STL [R1+0x88c], RZ ;  /* 0x00088cff01007387 */ /* 0x0003e80000100800 */
[----:B------:R1:W-:Y:S04]  /*cd40*/  LDGSTS.E [R232+0x1ec00], [R168.64], P6 ;  /* 0x1ec00000a8e87fae */ /* 0x0003e8000b121844 */
[----:B------:R1:W-:Y:S04]  /*cd50*/  STL [R1+0x870], RZ ;  /* 0x000870ff01007387 */ /* 0x0003e80000100800 */
[----:B------:R1:W-:Y:S04]  /*cd60*/  LDGSTS.E [R232+0x1f000], [R172.64], P6 ;  /* 0x1f000000ace87fae */ /* 0x0003e8000b121844 */
[----:B------:R1:W-:Y:S01]  /*cd70*/  STL [R1+0x874], RZ ;  /* 0x000874ff01007387 */ /* 0x0003e20000100800 */
[----:B--2---:R-:W-:-:S03]  /*cd80*/  IMAD.WIDE R16, R4, 0x4, R214 ;  /* 0x0000000404107825 */ /* 0x004fc600078e02d6 */
[----:B------:R2:W-:Y:S04]  /*cd90*/  LDGSTS.E [R232+0x1f400], [R176.64], P6 ;  /* 0x1f400000b0e87fae */ /* 0x0005e8000b121844 */
[----:B------:R1:W-:Y:S04]  /*cda0*/  STL [R1+0x878], RZ ;  /* 0x000878ff01007387 */ /* 0x0003e80000100800 */
[----:B------:R1:W-:Y:S04]  /*cdb0*/  LDGSTS.E [R232+0x1f800], [R180.64], P6 ;  /* 0x1f800000b4e87fae */ /* 0x0003e8000b121844 */
[----:B------:R1:W-:Y:S04]  /*cdc0*/  STL [R1+0x87c], RZ ;  /* 0x00087cff01007387 */ /* 0x0003e80000100800 */
[----:B------:R4:W-:Y:S04]  /*cdd0*/  LDGSTS.E [R232+0x1fc00], [R184.64], P6 ;  /* 0x1fc00000b8e87fae */ /* 0x0009e8000b121844 */
[----:B------:R1:W-:Y:S04]  /*cde0*/  STL [R1+0x860], RZ ;  /* 0x000860ff01007387 */ /* 0x0003e80000100800 */
[----:B------:R1:W-:Y:S04]  /*cdf0*/  LDGSTS.E [R233+0x10200], [R8.64], P6 ;  /* 0x1020000008e97fae */ /* 0x0003e8000b121844 */
[----:B------:R1:W-:Y:S04]  /*ce00*/  STL [R1+0x864], RZ ;  /* 0x000864ff01007387 */ /* 0x0003e80000100800 */
[----:B------:R2:W-:Y:S01]  /*ce10*/  LDGSTS.E [R233+0x10600], [R12.64], P6 ;  /* 0x106000000ce97fae */ /* 0x0005e2000b121844 */
[----:B-1----:R-:W-:-:S03]  /*ce20*/  IMAD.WIDE R8, R4, 0x4, R216 ;  /* 0x0000000404087825 */ /* 0x002fc600078e02d8 */
[----:B------:R1:W-:Y:S04]  /*ce30*/  STL [R1+0x868], RZ ;  /* 0x000868ff01007387 */ /* 0x0003e80000100800 */
[----:B------:R1:W-:Y:S01]  /*ce40*/  STL [R1+0x86c], RZ ;  /* 0x00086cff01007387 */ /* 0x0003e20000100800 */
[----:B--2---:R-:W-:-:S03]  /*ce50*/  IMAD.WIDE R12, R4, 0x4, R218 ;  /* 0x00000004040c7825 */ /* 0x004fc600078e02da */
[----:B------:R1:W-:Y:S04]  /*ce60*/  STL [R1+0x850], RZ ;  /* 0x000850ff01007387 */ /* 0x0003e80000100800 */
[----:B------:R1:W-:Y:S04]  /*ce70*/  STL [R1+0x854], RZ ;  /* 0x000854ff01007387 */ /* 0x0003e80000100800 */
[----:B------:R2:W-:Y:S04]  /*ce80*/  LDGSTS.E [R233+0x10a00], [R16.64], P6 ;  /* 0x10a0000010e97fae */ /* 0x0005e8000b121844 */
[----:B------:R1:W-:Y:S04]  /*ce90*/  STL [R1+0x858], RZ ;  /* 0x000858ff01007387 */ /* 0x0003e80000100800 */
[----:B------:R1:W-:Y:S01]  /*cea0*/  LDGSTS.E [R233+0x10e00], [R8.64], P6 ;  /* 0x10e0000008e97fae */ /* 0x0003e2000b121844 */
[----:B--2---:R-:W-:-:S03]  /*ceb0*/  IMAD.WIDE R16, R4, 0x4, R220 ;  /* 0x0000000404107825 */ /* 0x004fc600078e02dc */
        /* <DEDUP_REMOVED lines=33> */
[----:B------:R1:W-:Y:S01]  /*d0d0*/  STL [R1+0x290], RZ ;  /* 0x000290ff01007387 */ /* 0x0003e20000100800 */
[----:B------:R-:W-:-:S03]  /*d0e0*/  IMAD.WIDE R248, R4, 0x4, R248 ;  /* 0x0000000404f87825 */ /* 0x000fc600078e02f8 */
[----:B------:R1:W-:Y:S01]  /*d0f0*/  LDGSTS.E [R233+0x13200], [R8.64], P6 ;  /* 0x1320000008e97fae */ /* 0x0003e2000b121844 */
[----:B--2---:R-:W-:-:S03]  /*d100*/  IMAD.WIDE R16, R4, 0x4, R242 ;  /* 0x0000000404107825 */ /* 0x004fc600078e02f2 */
[----:B------:R2:W-:Y:S04]  /*d110*/  STL [R1+0x294], RZ ;  /* 0x000294ff01007387 */ /* 0x0005e80000100800 */
[----:B------:R3:W-:Y:S01]  /*d120*/  LDGSTS.E [R233+0x13600], [R12.64], P6 ;  /* 0x136000000ce97fae */ /* 0x0007e2000b121844 */
[----:B-1----:R-:W-:-:S03]  /*d130*/  IMAD.WIDE R8, R4, 0x4, R234 ;  /* 0x0000000404087825 */ /* 0x002fc600078e02ea */
[----:B------:R2:W-:Y:S04]  /*d140*/  STL [R1+0x298], RZ ;  /* 0x000298ff01007387 */ /* 0x0005e80000100800 */
[----:B------:R2:W-:Y:S01]  /*d150*/  STL [R1+0x29c], RZ ;  /* 0x00029cff01007387 */ /* 0x0005e20000100800 */
[----:B------:R-:W-:-:S03]  /*d160*/  IMAD.WIDE R6, R4, 0x4, R6 ;  /* 0x0000000404067825 */ /* 0x000fc600078e0206 */
[----:B------:R2:W-:Y:S01]  /*d170*/  STL [R1+0x280], RZ ;  /* 0x000280ff01007387 */ /* 0x0005e20000100800 */
[----:B---3--:R-:W-:-:S03]  /*d180*/  IMAD.WIDE R12, R4, 0x4, R240 ;  /* 0x00000004040c7825 */ /* 0x008fc600078e02f0 */
[----:B------:R2:W-:Y:S01]  /*d190*/  STL [R1+0x284], RZ ;  /* 0x000284ff01007387 */ /* 0x0005e20000100800 */
[----:B------:R-:W-:-:S03]  /*d1a0*/  IMAD.WIDE R10, R4, 0x4, R10 ;  /* 0x00000004040a7825 */ /* 0x000fc600078e020a */
[----:B------:R4:W-:Y:S01]  /*d1b0*/  LDGSTS.E [R233+0x13a00], [R16.64], P6 ;  /* 0x13a0000010e97fae */ /* 0x0009e2000b121844 */
[----:B------:R-:W-:-:S03]  /*d1c0*/  IMAD.WIDE R14, R4, 0x4, R14 ;  /* 0x00000004040e7825 */ /* 0x000fc600078e020e */
        /* <DEDUP_REMOVED lines=103> */
[----:B------:R1:W-:Y:S01]  /*d840*/  LDGSTS.E [R233+0x1c200], [R126.64], P6 ;  /* 0x1c2000007ee97fae */ /* 0x0003e2000b121844 */
[----:B------:R-:W-:-:S03]  /*d850*/  IMAD.WIDE R162, R4, 0x4, R162 ;  /* 0x0000000404a27825 */ /* 0x000fc600078e02a2 */
[----:B------:R1:W-:Y:S01]  /*d860*/  LDGSTS.E [R233+0x1c600], [R130.64], P6 ;  /* 0x1c60000082e97fae */ /* 0x0003e2000b121844 */
[----:B------:R-:W-:-:S03]  /*d870*/  ISETP.GE.AND P0, PT, R252, 0x20, PT ;  /* 0x00000020fc00780c */ /* 0x000fc60003f06270 */
[----:B------:R1:W-:Y:S01]  /*d880*/  LDGSTS.E [R233+0x1ca00], [R134.64], P6 ;  /* 0x1ca0000086e97fae */ /* 0x0003e2000b121844 */
[----:B------:R-:W-:-:S03]  /*d890*/  IMAD.WIDE R166, R4, 0x4, R166 ;  /* 0x0000000404a67825 */ /* 0x000fc600078e02a6 */
        /* <DEDUP_REMOVED lines=10> */
[----:B------:R4:W-:Y:S04]  /*d940*/  LDGSTS.E [R233+0x1e200], [R158.64], P6 ;  /* 0x1e2000009ee97fae */ /* 0x0009e8000b121844 */
[----:B------:R4:W-:Y:S04]  /*d950*/  LDGSTS.E [R233+0x1e600], [R162.64], P6 ;  /* 0x1e600000a2e97fae */ /* 0x0009e8000b121844 */
[----:B------:R1:W-:Y:S04]  /*d960*/  LDGSTS.E [R233+0x1ea00], [R166.64], P6 ;  /* 0x1ea00000a6e97fae */ /* 0x0003e8000b121844 */
[----:B------:R1:W-:Y:S04]  /*d970*/  LDGSTS.E [R233+0x1ee00], [R170.64], P6 ;  /* 0x1ee00000aae97fae */ /* 0x0003e8000b121844 */
[----:B------:R1:W-:Y:S04]  /*d980*/  LDGSTS.E [R233+0x1f200], [R174.64], P6 ;  /* 0x1f200000aee97fae */ /* 0x0003e8000b121844 */
[----:B------:R1:W-:Y:S04]  /*d990*/  LDGSTS.E [R233+0x1f600], [R178.64], P6 ;  /* 0x1f600000b2e97fae */ /* 0x0003e8000b121844 */
[----:B------:R2:W-:Y:S04]  /*d9a0*/  LDGSTS.E [R233+0x1fa00], [R182.64], P6 ;  /* 0x1fa00000b6e97fae */ /* 0x0005e8000b121844 */
[----:B------:R4:W-:Y:S01]  /*d9b0*/  LDGSTS.E [R233+0x1fe00], [R2.64], P6 ;  /* 0x1fe0000002e97fae */ /* 0x0009e2000b121844 */
[----:B------:R-:W-:-:S03]  /*d9c0*/  CS2R R176, SRZ ;  /* 0x0000000000b07805 */ /* 0x000fc6000001ff00 */
[----:B------:R-:W0:Y:S01]  /*d9d0*/  LDGDEPBAR ;  /* 0x00000000000079af */ /* 0x000e220000000000 */
[----:B-1----:R-:W-:Y:S01]  /*d9e0*/  CS2R R178, SRZ ;  /* 0x0000000000b27805 */ /* 0x002fe2000001ff00 */
[----:B------:R-:W-:Y:S01]  /*d9f0*/  CS2R R172, SRZ ;  /* 0x0000000000ac7805 */ /* 0x000fe2000001ff00 */
        /* <DEDUP_REMOVED lines=44> */
[----:B---3--:R-:W-:Y:S01]  /*dcc0*/  CS2R R70, SRZ ;  /* 0x0000000000467805 */ /* 0x008fe2000001ff00 */
        /* <DEDUP_REMOVED lines=11> */
[----:B--2---:R-:W-:Y:S01]  /*dd80*/  CS2R R182, SRZ ;  /* 0x0000000000b67805 */ /* 0x004fe2000001ff00 */
        /* <DEDUP_REMOVED lines=14> */
[----:B----4-:R-:W-:Y:S01]  /*de70*/  CS2R R232, SRZ ;  /* 0x0000000000e87805 */ /* 0x010fe2000001ff00 */
[----:B------:R-:W-:Y:S01]  /*de80*/  CS2R R234, SRZ ;  /* 0x0000000000ea7805 */ /* 0x000fe2000001ff00 */
[----:B------:R-:W-:Y:S05]  /*de90*/  @!P0 BRA `(.L_x_0) ;  /* 0x0001bb8000008947 */ /* 0x000fea0003800000 */
[----:B------:R-:W2:Y:S04]  /*dea0*/  LDL.LU R229, [R1+0x11c] ;  /* 0x00011c0001e57983 */ /* 0x000ea80000300800 */
[----:B------:R-:W3:Y:S04]  /*deb0*/  LDL.LU R236, [R1+0x13c] ;  /* 0x00013c0001ec7983 */ /* 0x000ee80000300800 */
[----:B------:R-:W4:Y:S04]  /*dec0*/  LDL.LU R237, [R1+0x148] ;  /* 0x0001480001ed7983 */ /* 0x000f280000300800 */
[----:B------:R-:W4:Y:S04]  /*ded0*/  LDL.LU R228, [R1+0x120] ;  /* 0x0001200001e47983 */ /* 0x000f280000300800 */
[----:B------:R-:W4:Y:S04]  /*dee0*/  LDL.LU R230, [R1+0x124] ;  /* 0x0001240001e67983 */ /* 0x000f280000300800 */
[----:B------:R-:W4:Y:S04]  /*def0*/  LDL.LU R239, [R1+0x128] ;  /* 0x0001280001ef7983 */ /* 0x000f280000300800 */
[----:B------:R-:W1:Y:S04]  /*df00*/  S2R R231, SR_TID.X ;  /* 0x0000000000e77919 */ /* 0x000e680000002100 */
[----:B------:R-:W1:Y:S01]  /*df10*/  S2R R234, SR_TID.X ;  /* 0x0000000000ea7919 */ /* 0x000e620000002100 */
[----:B------:R-:W-:Y:S01]  /*df20*/  IMAD.MOV.U32 R235, RZ, RZ, c[0x0][0x188] ;  /* 0x00006200ffeb7624 */ /* 0x000fe200078e00ff */
[----:B------:R-:W-:Y:S01]  /*df30*/  SHF.R.S32.HI R6, RZ, 0x1f, R252 ;  /* 0x0000001fff067819 */ /* 0x000fe200000114fc */
[----:B------:R-:W-:-:S03]  /*df40*/  IMAD.SHL.U32 R68, R4, 0x8, RZ ;  /* 0x0000000804447824 */ /* 0x000fc600078e00ff */
[----:B------:R-:W-:Y:S01]  /*df50*/  SHF.R.S32.HI R2, RZ, 0x1f, R235 ;  /* 0x0000001fff027819 */ /* 0x000fe200000114eb */
[----:B-----5:R1:W-:Y:S02]  /*df60*/  STL [R1+0xdd4], R0 ;  /* 0x000dd40001007387 */ /* 0x0203e40000100800 */
[----:B-1----:R-:W-:-:S05]  /*df70*/  LOP3.LUT R231, R231, 0x1f, RZ, 0xc0, !PT ;  /* 0x0000001fe7e77812 */ /* 0x002fca00078ec0ff */
[----:B------:R-:W-:Y:S01]  /*df80*/  IMAD R231, R231, c[0x0][0x18c], RZ ;  /* 0x00006300e7e77a24 */ /* 0x000fe200078e02ff */
[----:B------:R-:W-:-:S04]  /*df90*/  SHF.L.U64.HI R0, R235, 0x2, R2 ;  /* 0x00000002eb007819 */ /* 0x000fc80000010202 */
[----:B------:R-:W-:Y:S02]  /*dfa0*/  SHF.R.S32.HI R3, RZ, 0x1f, R231 ;  /* 0x0000001fff037819 */ /* 0x000fe400000114e7 */
[----:B------:R-:W-:Y:S02]  /*dfb0*/  LEA.HI R6, R6, R252, RZ, 0x5 ;  /* 0x000000fc06067211 */ /* 0x000fe400078f28ff */
[----:B------:R-:W-:Y:S02]  /*dfc0*/  SHF.L.U64.HI R2, R231, 0x2, R3 ;  /* 0x00000002e7027819 */ /* 0x000fe40000010203 */
[C---:B------:R-:W-:Y:S02]  /*dfd0*/  LOP3.LUT R7, R234.reuse, 0x3, RZ, 0xc0, !PT ;  /* 0x00000003ea077812 */ /* 0x040fe400078ec0ff */
[C---:B------:R-:W-:Y:S01]  /*dfe0*/  LOP3.LUT R8, R234.reuse, 0x1c, RZ, 0xc0, !PT ;  /* 0x0000001cea087812 */ /* 0x040fe200078ec0ff */
[----:B------:R-:W-:Y:S01]  /*dff0*/  STL [R1+0xdd8], R2 ;  /* 0x000dd80201007387 */ /* 0x000fe20000100800 */
[----:B------:R-:W-:-:S02]  /*e000*/  LOP3.LUT R75, R234, 0x7, RZ, 0xc0, !PT ;  /* 0x00000007ea4b7812 */ /* 0x000fc400078ec0ff */
[----:B------:R-:W-:Y:S01]  /*e010*/  SHF.R.S32.HI R3, RZ, 0x1f, R4 ;  /* 0x0000001fff037819 */ /* 0x000fe20000011404 */
[----:B------:R-:W-:Y:S01]  /*e020*/  STL [R1+0xde0], R6 ;  /* 0x000de00601007387 */ /* 0x000fe20000100800 */
[----:B------:R-:W-:Y:S02]  /*e030*/  IMAD.SHL.U32 R9, R234, 0x2, RZ ;  /* 0x00000002ea097824 */ /* 0x000fe400078e00ff */
[----:B------:R-:W-:Y:S01]  /*e040*/  SHF.L.U64.HI R69, R4, 0x3, R3 ;  /* 0x0000000304457819 */ /* 0x000fe20000010203 */
[----:B------:R-:W-:-:S05]  /*e050*/  IMAD.SHL.U32 R70, R75, 0x10, RZ ;  /* 0x000000104b467824 */ /* 0x000fca00078e00ff */
[----:B------:R-:W-:Y:S02]  /*e060*/  LOP3.LUT R70, R70, 0x30, R9, 0x78, !PT ;  /* 0x0000003046467812 */ /* 0x000fe400078e7809 */
[----:B--2---:R-:W-:Y:S02]  /*e070*/  SHF.R.S32.HI R5, RZ, 0x1f, R229 ;  /* 0x0000001fff057819 */ /* 0x004fe400000114e5 */
[----:B---3--:R-:W-:Y:S02]  /*e080*/  LEA R0, P0, R236, R68, 0x2 ;  /* 0x00000044ec007211 */ /* 0x008fe400078010ff */
[----:B------:R-:W-:-:S03]  /*e090*/  SHF.L.U64.HI R5, R229, 0x2, R5 ;  /* 0x00000002e5057819 */ /* 0x000fc60000010205 */
[----:B------:R1:W-:Y:S01]  /*e0a0*/  STL [R1+0x37c], R0 ;  /* 0x00037c0001007387 */ /* 0x0003e20000100800 */
[----:B------:R-:W-:-:S03]  /*e0b0*/  SHF.R.S32.HI R10, RZ, 0x1f, R236 ;  /* 0x0000001fff0a7819 */ /* 0x000fc600000114ec */
[----:B------:R-:W2:Y:S01]  /*e0c0*/  LDL.LU R229, [R1+0x12c] ;  /* 0x00012c0001e57983 */ /* 0x000ea20000300800 */
[----:B-1----:R-:W-:-:S03]  /*e0d0*/  IMAD R0, R7, 0x220, R8 ;  /* 0x0000022007007824 */ /* 0x002fc600078e0208 */
[----:B------:R-:W3:Y:S01]  /*e0e0*/  LDL.LU R231, [R1+0x130] ;  /* 0x0001300001e77983 */ /* 0x000ee20000300800 */
[----:B------:R-:W-:-:S03]  /*e0f0*/  LEA.HI.X R2, R236, R69, R10, 0x2, P0 ;  /* 0x00000045ec027211 */ /* 0x000fc600000f140a */
[----:B------:R-:W-:Y:S01]  /*e100*/  STL [R1+0xd18], R0 ;  /* 0x000d180001007387 */ /* 0x000fe20000100800 */
[----:B----4-:R-:W-:Y:S02]  /*e110*/  SHF.R.S32.HI R12, RZ, 0x1f, R237 ;  /* 0x0000001fff0c7819 */ /* 0x010fe400000114ed */
[-C--:B------:R-:W-:Y:S01]  /*e120*/  LEA R7, P0, R237, R68.reuse, 0x2 ;  /* 0x00000044ed077211 */ /* 0x080fe200078010ff */
[----:B------:R-:W4:Y:S01]  /*e130*/  LDL.LU R252, [R1+0x134] ;  /* 0x0001340001fc7983 */ /* 0x000f220000300800 */
[----:B------:R-:W-:Y:S02]  /*e140*/  SHF.R.S32.HI R14, RZ, 0x1f, R228 ;  /* 0x0000001fff0e7819 */ /* 0x000fe400000114e4 */
[-C--:B------:R-:W-:Y:S01]  /*e150*/  LEA R8, P1, R228, R68.reuse, 0x2 ;  /* 0x00000044e4087211 */ /* 0x080fe200078210ff */
[----:B------:R-:W4:Y:S01]  /*e160*/  LDL.LU R238, [R1+0x138] ;  /* 0x0001380001ee7983 */ /* 0x000f220000300800 */
[-C--:B------:R-:W-:Y:S02]  /*e170*/  LEA R9, P2, R230, R68.reuse, 0x2 ;  /* 0x00000044e6097211 */ /* 0x080fe400078410ff */
[----:B------:R-:W-:Y:S01]  /*e180*/  LEA R10, P3, R239, R68, 0x2 ;  /* 0x00000044ef0a7211 */ /* 0x000fe200078610ff */
[----:B------:R1:W-:Y:S01]  /*e190*/  STL [R1+0xddc], R2 ;  /* 0x000ddc0201007387 */ /* 0x0003e20000100800 */
[----:B------:R-:W-:-:S02]  /*e1a0*/  LEA.HI.X R12, R237, R69, R12, 0x2, P0 ;  /* 0x00000045ed0c7211 */ /* 0x000fc400000f140c */
[----:B------:R-:W-:Y:S01]  /*e1b0*/  LEA.HI.X R14, R228, R69, R14, 0x2, P1 ;  /* 0x00000045e40e7211 */ /* 0x000fe200008f140e */
[----:B------:R-:W-:Y:S01]  /*e1c0*/  STL [R1+0xde4], R7 ;  /* 0x000de40701007387 */ /* 0x000fe20000100800 */
[----:B------:R-:W-:-:S03]  /*e1d0*/  SHF.R.S32.HI R16, RZ, 0x1f, R230 ;  /* 0x0000001fff107819 */ /* 0x000fc600000114e6 */
[----:B------:R-:W-:Y:S04]  /*e1e0*/  STL [R1+0xde8], R8 ;  /* 0x000de80801007387 */ /* 0x000fe80000100800 */
[----:B------:R-:W-:Y:S04]  /*e1f0*/  STL [R1+0xdec], R9 ;  /* 0x000dec0901007387 */ /* 0x000fe80000100800 */
[----:B------:R-:W-:Y:S01]  /*e200*/  STL [R1+0xdf0], R10 ;  /* 0x000df00a01007387 */ /* 0x000fe20000100800 */
[----:B------:R-:W-:-:S03]  /*e210*/  LEA.HI.X R16, R230, R69, R16, 0x2, P2 ;  /* 0x00000045e6107211 */ /* 0x000fc600010f1410 */
[----:B------:R-:W-:Y:S04]  /*e220*/  STL [R1+0xdf4], R12 ;  /* 0x000df40c01007387 */ /* 0x000fe80000100800 */
[----:B------:R-:W-:Y:S04]  /*e230*/  STL [R1+0xdf8], R14 ;  /* 0x000df80e01007387 */ /* 0x000fe80000100800 */
[----:B------:R-:W4:Y:S04]  /*e240*/  LDL.LU R236, [R1+0x140] ;  /* 0x0001400001ec7983 */ /* 0x000f280000300800 */
[----:B------:R-:W4:Y:S04]  /*e250*/  LDL.LU R228, [R1+0x144] ;  /* 0x0001440001e47983 */ /* 0x000f280000300800 */
[----:B------:R-:W4:Y:S04]  /*e260*/  LDL.LU R230, [R1+0x14c] ;  /* 0x00014c0001e67983 */ /* 0x000f280000300800 */
[----:B------:R-:W4:Y:S01]  /*e270*/  LDL.LU R237, [R1+0x150] ;  /* 0x0001500001ed7983 */ /* 0x000f220000300800 */
[----:B------:R-:W-:-:S04]  /*e280*/  SHF.R.S32.HI R18, RZ, 0x1f, R239 ;  /* 0x0000001fff127819 */ /* 0x000fc800000114ef */
[----:B------:R-:W-:Y:S01]  /*e290*/  LEA.HI.X R18, R239, R69, R18, 0x2, P3 ;  /* 0x00000045ef127211 */ /* 0x000fe200018f1412 */
[----:B------:R-:W-:Y:S04]  /*e2a0*/  STL [R1+0xdfc], R16 ;  /* 0x000dfc1001007387 */ /* 0x000fe80000100800 */
[----:B------:R-:W-:Y:S01]  /*e2b0*/  STL [R1+0xe00], R18 ;  /* 0x000e001201007387 */ /* 0x000fe20000100800 */
[----:B--2---:R-:W-:Y:S02]  /*e2c0*/  SHF.R.S32.HI R20, RZ, 0x1f, R229 ;  /* 0x0000001fff147819 */ /* 0x004fe400000114e5 */
[----:B------:R-:W-:Y:S02]  /*e2d0*/  LEA R11, P0, R229, R68, 0x2 ;  /* 0x00000044e50b7211 */ /* 0x000fe400078010ff */
[----:B---3--:R-:W-:-:S02]  /*e2e0*/  SHF.R.S32.HI R22, RZ, 0x1f, R231 ;  /* 0x0000001fff167819 */ /* 0x008fc400000114e7 */
[-C--:B------:R-:W-:Y:S01]  /*e2f0*/  LEA R13, P1, R231, R68.reuse, 0x2 ;  /* 0x00000044e70d7211 */ /* 0x080fe200078210ff */
[----:B------:R-:W-:Y:S01]  /*e300*/  STL [R1+0xe04], R11 ;  /* 0x000e040b01007387 */ /* 0x000fe20000100800 */
[-C--:B------:R-:W-:Y:S02]  /*e310*/  LEA.HI.X R20, R229, R69.reuse, R20, 0x2, P0 ;  /* 0x00000045e5147211 */ /* 0x080fe400000f1414 */
[-C--:B----4-:R-:W-:Y:S01]  /*e320*/  LEA R15, P2, R252, R68.reuse, 0x2 ;  /* 0x00000044fc0f7211 */ /* 0x090fe200078410ff */
[----:B------:R-:W-:Y:S01]  /*e330*/  STL [R1+0xe08], R13 ;  /* 0x000e080d01007387 */ /* 0x000fe20000100800 */
[----:B------:R-:W-:Y:S02]  /*e340*/  LEA.HI.X R22, R231, R69, R22, 0x2, P1 ;  /* 0x00000045e7167211 */ /* 0x000fe400008f1416 */
[----:B------:R-:W-:Y:S01]  /*e350*/  LEA R17, P3, R238, R68, 0x2 ;  /* 0x00000044ee117211 */ /* 0x000fe200078610ff */
[----:B------:R-:W-:Y:S01]  /*e360*/  STL [R1+0xe0c], R15 ;  /* 0x000e0c0f01007387 */ /* 0x000fe20000100800 */
[----:B------:R-:W-:-:S02]  /*e370*/  SHF.R.S32.HI R24, RZ, 0x1f, R252 ;  /* 0x0000001fff187819 */ /* 0x000fc400000114fc */
[----:B------:R-:W-:Y:S01]  /*e380*/  SHF.R.S32.HI R26, RZ, 0x1f, R238 ;  /* 0x0000001fff1a7819 */ /* 0x000fe200000114ee */
[----:B------:R-:W-:Y:S01]  /*e390*/  STL [R1+0xe10], R17 ;  /* 0x000e101101007387 */ /* 0x000fe20000100800 */
[----:B------:R-:W-:-:S03]  /*e3a0*/  LEA.HI.X R24, R252, R69, R24, 0x2, P2 ;  /* 0x00000045fc187211 */ /* 0x000fc600010f1418 */
[----:B------:R-:W-:Y:S01]  /*e3b0*/  STL [R1+0xe14], R20 ;  /* 0x000e141401007387 */ /* 0x000fe20000100800 */
[----:B------:R-:W-:-:S03]  /*e3c0*/  LEA.HI.X R26, R238, R69, R26, 0x2, P3 ;  /* 0x00000045ee1a7211 */ /* 0x000fc600018f141a */
[----:B------:R-:W-:Y:S04]  /*e3d0*/  STL [R1+0xe18], R22 ;  /* 0x000e181601007387 */ /* 0x000fe80000100800 */
[----:B------:R-:W2:Y:S04]  /*e3e0*/  LDL.LU R229, [R1+0x154] ;  /* 0x0001540001e57983 */ /* 0x000ea80000300800 */
[----:B------:R-:W3:Y:S04]  /*e3f0*/  LDL.LU R231, [R1+0x158] ;  /* 0x0001580001e77983 */ /* 0x000ee80000300800 */
[----:B------:R-:W4:Y:S04]  /*e400*/  LDL.LU R252, [R1+0x15c] ;  /* 0x00015c0001fc7983 */ /* 0x000f280000300800 */
[----:B------:R-:W4:Y:S01]  /*e410*/  LDL.LU R239, [R1+0x160] ;  /* 0x0001600001ef7983 */ /* 0x000f220000300800 */
[----:B------:R-:W-:-:S02]  /*e420*/  SHF.R.S32.HI R28, RZ, 0x1f, R236 ;  /* 0x0000001fff1c7819 */ /* 0x000fc400000114ec */
[-C--:B------:R-:W-:Y:S02]  /*e430*/  LEA R19, P0, R236, R68.reuse, 0x2 ;  /* 0x00000044ec137211 */ /* 0x080fe400078010ff */
[----:B------:R-:W-:Y:S02]  /*e440*/  SHF.R.S32.HI R30, RZ, 0x1f, R228 ;  /* 0x0000001fff1e7819 */ /* 0x000fe400000114e4 */
[-C--:B------:R-:W-:Y:S01]  /*e450*/  LEA R21, P1, R228, R68.reuse, 0x2 ;  /* 0x00000044e4157211 */ /* 0x080fe200078210ff */
[----:B------:R-:W-:Y:S01]  /*e460*/  STL [R1+0xe1c], R24 ;  /* 0x000e1c1801007387 */ /* 0x000fe20000100800 */
[-C--:B------:R-:W-:Y:S02]  /*e470*/  LEA R23, P2, R230, R68.reuse, 0x2 ;  /* 0x00000044e6177211 */ /* 0x080fe400078410ff */
[----:B------:R-:W-:Y:S01]  /*e480*/  LEA.HI.X R28, R236, R69, R28, 0x2, P0 ;  /* 0x00000045ec1c7211 */ /* 0x000fe200000f141c */
[----:B------:R-:W-:Y:S01]  /*e490*/  STL [R1+0xe20], R26 ;  /* 0x000e201a01007387 */ /* 0x000fe20000100800 */
[----:B------:R-:W-:-:S02]  /*e4a0*/  LEA R25, P3, R237, R68, 0x2 ;  /* 0x00000044ed197211 */ /* 0x000fc400078610ff */
        /* <DEDUP_REMOVED lines=20> */
[-C--:B------:R-:W-:Y:S02]  /*e5f0*/  LEA R29, P1, R231, R68.reuse, 0x2 ;  /* 0x00000044e71d7211 */ /* 0x080fe400078210ff */
[-C--:B----4-:R-:W-:Y:S01]  /*e600*/  LEA R31, P2, R252, R68.reuse, 0x2 ;  /* 0x00000044fc1f7211 */ /* 0x090fe200078410ff */
[----:B------:R-:W-:Y:S01]  /*e610*/  STL [R1+0xe44], R27 ;  /* 0x000e441b01007387 */ /* 0x000fe20000100800 */
[-C--:B------:R-:W-:Y:S02]  /*e620*/  LEA.HI.X R36, R229, R69.reuse, R36, 0x2, P0 ;  /* 0x00000045e5247211 */ /* 0x080fe400000f1424 */
[----:B------:R-:W-:Y:S01]  /*e630*/  LEA R33, P3, R239, R68, 0x2 ;  /* 0x00000044ef217211 */ /* 0x000fe200078610ff */
[----:B------:R-:W-:Y:S01]  /*e640*/  STL [R1+0xe48], R29 ;  /* 0x000e481d01007387 */ /* 0x000fe20000100800 */
[----:B------:R-:W-:Y:S02]  /*e650*/  LEA.HI.X R38, R231, R69, R38, 0x2, P1 ;  /* 0x00000045e7267211 */ /* 0x000fe400008f1426 */
[----:B------:R-:W-:Y:S01]  /*e660*/  SHF.R.S32.HI R40, RZ, 0x1f, R252 ;  /* 0x0000001fff287819 */ /* 0x000fe200000114fc */
[----:B------:R-:W-:Y:S01]  /*e670*/  STL [R1+0xe4c], R31 ;  /* 0x000e4c1f01007387 */ /* 0x000fe20000100800 */
[----:B------:R-:W-:-:S03]  /*e680*/  SHF.R.S32.HI R42, RZ, 0x1f, R239 ;  /* 0x0000001fff2a7819 */ /* 0x000fc600000114ef */
        /* <DEDUP_REMOVED lines=8> */
[----:B------:R-:W4:Y:S04]  /*e710*/  LDL.LU R252, [R1+0x180] ;  /* 0x0001800001fc7983 */ /* 0x000f280000300800 */
[----:B------:R-:W-:Y:S01]  /*e720*/  STL [R1+0xe5c], R40 ;  /* 0x000e5c2801007387 */ /* 0x000fe20000100800 */
[----:B------:R-:W-:-:S02]  /*e730*/  SHF.R.S32.HI R44, RZ, 0x1f, R236 ;  /* 0x0000001fff2c7819 */ /* 0x000fc400000114ec */
[-C--:B------:R-:W-:Y:S02]  /*e740*/  LEA R35, P0, R236, R68.reuse, 0x2 ;  /* 0x00000044ec237211 */ /* 0x080fe400078010ff */
[----:B------:R-:W-:Y:S02]  /*e750*/  SHF.R.S32.HI R46, RZ, 0x1f, R228 ;  /* 0x0000001fff2e7819 */ /* 0x000fe400000114e4 */
[-C--:B------:R-:W-:Y:S02]  /*e760*/  LEA R37, P1, R228, R68.reuse, 0x2 ;  /* 0x00000044e4257211 */ /* 0x080fe400078210ff */
[-C--:B------:R-:W-:Y:S01]  /*e770*/  LEA R39, P2, R230, R68.reuse, 0x2 ;  /* 0x00000044e6277211 */ /* 0x080fe200078410ff */
[----:B------:R-:W-:Y:S01]  /*e780*/  STL [R1+0xe60], R42 ;  /* 0x000e602a01007387 */ /* 0x000fe20000100800 */
[-C--:B------:R-:W-:Y:S02]  /*e790*/  LEA.HI.X R44, R236, R69.reuse, R44, 0x2, P0 ;  /* 0x00000045ec2c7211 */ /* 0x080fe400000f142c */
[----:B------:R-:W-:Y:S01]  /*e7a0*/  LEA R41, P3, R238, R68, 0x2 ;  /* 0x00000044ee297211 */ /* 0x000fe200078610ff */
[----:B------:R-:W-:Y:S01]  /*e7b0*/  STL [R1+0xe64], R35 ;  /* 0x000e642301007387 */ /* 0x000fe20000100800 */
[----:B------:R-:W-:-:S03]  /*e7c0*/  LEA.HI.X R46, R228, R69, R46, 0x2, P1 ;  /* 0x00000045e42e7211 */ /* 0x000fc600008f142e */
[----:B------:R-:W-:Y:S01]  /*e7d0*/  STL [R1+0xe68], R37 ;  /* 0x000e682501007387 */ /* 0x000fe20000100800 */
[----:B------:R-:W-:-:S03]  /*e7e0*/  SHF.R.S32.HI R48, RZ, 0x1f, R230 ;  /* 0x0000001fff307819 */ /* 0x000fc600000114e6 */
[----:B------:R-:W-:Y:S04]  /*e7f0*/  STL [R1+0xe6c], R39 ;  /* 0x000e6c2701007387 */ /* 0x000fe80000100800 */
[----:B------:R-:W-:Y:S04]  /*e800*/  STL [R1+0xe70], R41 ;  /* 0x000e702901007387 */ /* 0x000fe80000100800 */
[----:B------:R-:W-:Y:S01]  /*e810*/  STL [R1+0xe74], R44 ;  /* 0x000e742c01007387 */ /* 0x000fe20000100800 */
[----:B------:R-:W-:-:S03]  /*e820*/  LEA.HI.X R48, R230, R69, R48, 0x2, P2 ;  /* 0x00000045e6307211 */ /* 0x000fc600010f1430 */
        /* <DEDUP_REMOVED lines=13> */
[----:B----4-:R-:W-:Y:S02]  /*e900*/  SHF.R.S32.HI R56, RZ, 0x1f, R231 ;  /* 0x0000001fff387819 */ /* 0x010fe400000114e7 */
[-C--:B------:R-:W-:Y:S02]  /*e910*/  LEA R47, P2, R231, R68.reuse, 0x2 ;  /* 0x00000044e72f7211 */ /* 0x080fe400078410ff */
[----:B------:R-:W-:Y:S01]  /*e920*/  LEA R49, P3, R252, R68, 0x2 ;  /* 0x00000044fc317211 */ /* 0x000fe200078610ff */
[----:B------:R-:W-:Y:S01]  /*e930*/  STL [R1+0xe84], R43 ;  /* 0x000e842b01007387 */ /* 0x000fe20000100800 */
[-C--:B------:R-:W-:Y:S02]  /*e940*/  LEA.HI.X R52, R237, R69.reuse, R52, 0x2, P0 ;  /* 0x00000045ed347211 */ /* 0x080fe400000f1434 */
[-C--:B------:R-:W-:Y:S01]  /*e950*/  LEA.HI.X R54, R229, R69.reuse, R54, 0x2, P1 ;  /* 0x00000045e5367211 */ /* 0x080fe200008f1436 */
[----:B------:R-:W-:Y:S01]  /*e960*/  STL [R1+0xe88], R45 ;  /* 0x000e882d01007387 */ /* 0x000fe20000100800 */
[----:B------:R-:W-:-:S03]  /*e970*/  LEA.HI.X R56, R231, R69, R56, 0x2, P2 ;  /* 0x00000045e7387211 */ /* 0x000fc600010f1438 */
[----:B------:R-:W-:Y:S01]  /*e980*/  STL [R1+0xe8c], R47 ;  /* 0x000e8c2f01007387 */ /* 0x000fe20000100800 */
[----:B------:R-:W-:-:S03]  /*e990*/  SHF.R.S32.HI R58, RZ, 0x1f, R252 ;  /* 0x0000001fff3a7819 */ /* 0x000fc600000114fc */
[----:B------:R-:W-:Y:S04]  /*e9a0*/  STL [R1+0xe90], R49 ;  /* 0x000e903101007387 */ /* 0x000fe80000100800 */
[----:B------:R-:W-:Y:S01]  /*e9b0*/  STL [R1+0xe94], R52 ;  /* 0x000e943401007387 */ /* 0x000fe20000100800 */
[----:B------:R-:W-:-:S03]  /*e9c0*/  LEA.HI.X R58, R252, R69, R58, 0x2, P3 ;  /* 0x00000045fc3a7211 */ /* 0x000fc600018f143a */
[----:B------:R-:W-:Y:S04]  /*e9d0*/  STL [R1+0xe98], R54 ;  /* 0x000e983601007387 */ /* 0x000fe80000100800 */
[----:B------:R-:W-:Y:S04]  /*e9e0*/  STL [R1+0xe9c], R56 ;  /* 0x000e9c3801007387 */ /* 0x000fe80000100800 */
[----:B------:R-:W2:Y:S04]  /*e9f0*/  LDL.LU R237, [R1+0x1a4] ;  /* 0x0001a40001ed7983 */ /* 0x000ea80000300800 */
[----:B------:R-:W3:Y:S04]  /*ea00*/  LDL.LU R229, [R1+0x1a8] ;  /* 0x0001a80001e57983 */ /* 0x000ee80000300800 */
[----:B------:R-:W4:Y:S04]  /*ea10*/  LDL.LU R231, [R1+0x1ac] ;  /* 0x0001ac0001e77983 */ /* 0x000f280000300800 */
[----:B------:R-:W4:Y:S01]  /*ea20*/  LDL.LU R252, [R1+0x1b0] ;  /* 0x0001b00001fc7983 */ /* 0x000f220000300800 */
[----:B------:R-:W-:-:S03]  /*ea30*/  LEA R51, P0, R239, R68, 0x2 ;  /* 0x00000044ef337211 */ /* 0x000fc600078010ff */
[----:B------:R-:W-:Y:S01]  /*ea40*/  STL [R1+0xea0], R58 ;  /* 0x000ea03a01007387 */ /* 0x000fe20000100800 */
[----:B------:R-:W-:-:S03]  /*ea50*/  LEA R53, P1, R236, R68, 0x2 ;  /* 0x00000044ec357211 */ /* 0x000fc600078210ff */
[----:B------:R-:W-:Y:S01]  /*ea60*/  STL [R1+0xea4], R51 ;  /* 0x000ea43301007387 */ /* 0x000fe20000100800 */
[----:B------:R-:W-:-:S03]  /*ea70*/  LEA R55, P2, R228, R68, 0x2 ;  /* 0x00000044e4377211 */ /* 0x000fc600078410ff */
[----:B------:R-:W-:Y:S01]  /*ea80*/  STL [R1+0xea8], R53 ;  /* 0x000ea83501007387 */ /* 0x000fe20000100800 */
[----:B------:R-:W-:-:S03]  /*ea90*/  LEA R57, P3, R230, R68, 0x2 ;  /* 0x00000044e6397211 */ /* 0x000fc600078610ff */
[----:B------:R-:W-:Y:S01]  /*eaa0*/  STL [R1+0xeac], R55 ;  /* 0x000eac3701007387 */ /* 0x000fe20000100800 */
[----:B------:R-:W-:-:S03]  /*eab0*/  SHF.R.S32.HI R60, RZ, 0x1f, R239 ;  /* 0x0000001fff3c7819 */ /* 0x000fc600000114ef */
[----:B------:R-:W-:Y:S01]  /*eac0*/  STL [R1+0xeb0], R57 ;  /* 0x000eb03901007387 */ /* 0x000fe20000100800 */
[----:B------:R-:W-:-:S03]  /*ead0*/  LEA.HI.X R60, R239, R69, R60, 0x2, P0 ;  /* 0x00000045ef3c7211 */ /* 0x000fc600000f143c */
[----:B------:R-:W4:Y:S04]  /*eae0*/  LDL.LU R149, [R1+0x1b4] ;  /* 0x0001b40001957983 */ /* 0x000f280000300800 */
[----:B------:R-:W4:Y:S04]  /*eaf0*/  LDL.LU R186, [R1+0x1b8] ;  /* 0x0001b80001ba7983 */ /* 0x000f280000300800 */
[----:B------:R-:W4:Y:S04]  /*eb00*/  LDL.LU R187, [R1+0x1bc] ;  /* 0x0001bc0001bb7983 */ /* 0x000f280000300800 */
[----:B------:R-:W4:Y:S01]  /*eb10*/  LDL.LU R239, [R1+0x1c0] ;  /* 0x0001c00001ef7983 */ /* 0x000f220000300800 */
[----:B------:R-:W-:-:S02]  /*eb20*/  SHF.R.S32.HI R62, RZ, 0x1f, R236 ;  /* 0x0000001fff3e7819 */ /* 0x000fc400000114ec */
[----:B------:R-:W-:Y:S02]  /*eb30*/  SHF.R.S32.HI R64, RZ, 0x1f, R228 ;  /* 0x0000001fff407819 */ /* 0x000fe400000114e4 */
[-C--:B------:R-:W-:Y:S02]  /*eb40*/  LEA.HI.X R62, R236, R69.reuse, R62, 0x2, P1 ;  /* 0x00000045ec3e7211 */ /* 0x080fe400008f143e */
[----:B------:R-:W-:Y:S01]  /*eb50*/  LEA.HI.X R64, R228, R69, R64, 0x2, P2 ;  /* 0x00000045e4407211 */ /* 0x000fe200010f1440 */
[----:B------:R-:W-:Y:S01]  /*eb60*/  STL [R1+0xeb4], R60 ;  /* 0x000eb43c01007387 */ /* 0x000fe20000100800 */
[----:B------:R-:W-:-:S03]  /*eb70*/  SHF.R.S32.HI R66, RZ, 0x1f, R230 ;  /* 0x0000001fff427819 */ /* 0x000fc600000114e6 */
[----:B------:R-:W-:Y:S01]  /*eb80*/  STL [R1+0xeb8], R62 ;  /* 0x000eb83e01007387 */ /* 0x000fe20000100800 */
[----:B------:R-:W-:-:S03]  /*eb90*/  LEA.HI.X R66, R230, R69, R66, 0x2, P3 ;  /* 0x00000045e6427211 */ /* 0x000fc600018f1442 */
[----:B------:R-:W-:Y:S04]  /*eba0*/  STL [R1+0xebc], R64 ;  /* 0x000ebc4001007387 */ /* 0x000fe80000100800 */
[----:B------:R-:W4:Y:S04]  /*ebb0*/  LDL.LU R238, [R1+0x1c4] ;  /* 0x0001c40001ee7983 */ /* 0x000f280000300800 */
[----:B------:R-:W4:Y:S04]  /*ebc0*/  LDL.LU R236, [R1+0x1c8] ;  /* 0x0001c80001ec7983 */ /* 0x000f280000300800 */
[----:B------:R-:W4:Y:S04]  /*ebd0*/  LDL.LU R228, [R1+0x1cc] ;  /* 0x0001cc0001e47983 */ /* 0x000f280000300800 */
[----:B------:R-:W4:Y:S04]  /*ebe0*/  LDL.LU R230, [R1+0x1d0] ;  /* 0x0001d00001e67983 */ /* 0x000f280000300800 */
[----:B------:R-:W-:Y:S01]  /*ebf0*/  STL [R1+0xec0], R66 ;  /* 0x000ec04201007387 */ /* 0x000fe20000100800 */
[----:B--2---:R-:W-:-:S02]  /*ec00*/  SHF.R.S32.HI R140, RZ, 0x1f, R237 ;  /* 0x0000001fff8c7819 */ /* 0x004fc400000114ed */
[-C--:B------:R-:W-:Y:S02]  /*ec10*/  LEA R59, P0, R237, R68.reuse, 0x2 ;  /* 0x00000044ed3b7211 */ /* 0x080fe400078010ff */
[----:B---3--:R-:W-:Y:S02]  /*ec20*/  SHF.R.S32.HI R142, RZ, 0x1f, R229 ;  /* 0x0000001fff8e7819 */ /* 0x008fe400000114e5 */
[-C--:B------:R-:W-:Y:S02]  /*ec30*/  LEA R61, P1, R229, R68.reuse, 0x2 ;  /* 0x00000044e53d7211 */ /* 0x080fe400078210ff */
[----:B----4-:R-:W-:Y:S02]  /*ec40*/  SHF.R.S32.HI R144, RZ, 0x1f, R231 ;  /* 0x0000001fff907819 */ /* 0x010fe400000114e7 */
[----:B------:R-:W-:Y:S02]  /*ec50*/  LEA R63, P2, R231, R68, 0x2 ;  /* 0x00000044e73f7211 */ /* 0x000fe400078410ff */
[----:B------:R-:W-:-:S02]  /*ec60*/  SHF.R.S32.HI R146, RZ, 0x1f, R252 ;  /* 0x0000001fff927819 */ /* 0x000fc400000114fc */
[----:B------:R-:W-:Y:S02]  /*ec70*/  LEA R65, P3, R252, R68, 0x2 ;  /* 0x00000044fc417211 */ /* 0x000fe400078610ff */
[-C--:B------:R-:W-:Y:S02]  /*ec80*/  LEA.HI.X R140, R237, R69.reuse, R140, 0x2, P0 ;  /* 0x00000045ed8c7211 */ /* 0x080fe400000f148c */
[-C--:B------:R-:W-:Y:S01]  /*ec90*/  LEA.HI.X R142, R229, R69.reuse, R142, 0x2, P1 ;  /* 0x00000045e58e7211 */ /* 0x080fe200008f148e */
[----:B------:R-:W2:Y:S01]  /*eca0*/  LDL.LU R237, [R1+0x1d8] ;  /* 0x0001d80001ed7983 */ /* 0x000ea20000300800 */
[----:B------:R-:W-:-:S03]  /*ecb0*/  LEA.HI.X R144, R231, R69, R144, 0x2, P2 ;  /* 0x00000045e7907211 */ /* 0x000fc600010f1490 */
[----:B------:R-:W3:Y:S01]  /*ecc0*/  LDL.LU R229, [R1+0x1dc] ;  /* 0x0001dc0001e57983 */ /* 0x000ee20000300800 */
[----:B------:R-:W-:-:S03]  /*ecd0*/  LEA.HI.X R146, R252, R69, R146, 0x2, P3 ;  /* 0x00000045fc927211 */ /* 0x000fc600018f1492 */
[----:B------:R-:W4:Y:S04]  /*ece0*/  LDL.LU R231, [R1+0x1e0] ;  /* 0x0001e00001e77983 */ /* 0x000f280000300800 */
[----:B------:R-:W2:Y:S04]  /*ecf0*/  LDL.LU R252, [R1+0x1e4] ;  /* 0x0001e40001fc7983 */ /* 0x000ea80000300800 */
[----:B------:R-:W2:Y:S04]  /*ed00*/  LDL.LU R222, [R1+0x1e8] ;  /* 0x0001e80001de7983 */ /* 0x000ea80000300800 */
[----:B------:R-:W2:Y:S04]  /*ed10*/  LDL.LU R223, [R1+0x1ec] ;  /* 0x0001ec0001df7983 */ /* 0x000ea80000300800 */
[----:B------:R-:W2:Y:S01]  /*ed20*/  LDL.LU R233, [R1+0x200] ;  /* 0x0002000001e97983 */ /* 0x000ea20000300800 */
[----:B------:R-:W-:-:S02]  /*ed30*/  SHF.R.S32.HI R158, RZ, 0x1f, R239 ;  /* 0x0000001fff9e7819 */ /* 0x000fc400000114ef */
[----:B------:R-:W-:-:S04]  /*ed40*/  LEA R145, P3, R239, R68, 0x2 ;  /* 0x00000044ef917211 */ /* 0x000fc800078610ff */
[----:B------:R-:W-:Y:S02]  /*ed50*/  LEA.HI.X R158, R239, R69, R158, 0x2, P3 ;  /* 0x00000045ef9e7211 */ /* 0x000fe400018f149e */
[----:B------:R-:W2:Y:S04]  /*ed60*/  LDL.LU R239, [R1+0x204] ;  /* 0x0002040001ef7983 */ /* 0x000ea80000300800 */
[----:B------:R-:W2:Y:S04]  /*ed70*/  LDL.LU R224, [R1+0x208] ;  /* 0x0002080001e07983 */ /* 0x000ea80000300800 */
[----:B------:R-:W2:Y:S04]  /*ed80*/  LDL.LU R225, [R1+0x20c] ;  /* 0x00020c0001e17983 */ /* 0x000ea80000300800 */
[----:B------:R-:W2:Y:S04]  /*ed90*/  LDL.LU R226, [R1+0x260] ;  /* 0x0002600001e27983 */ /* 0x000ea80000300800 */
[----:B------:R-:W2:Y:S04]  /*eda0*/  LDL.LU R227, [R1+0x264] ;  /* 0x0002640001e37983 */ /* 0x000ea80000300800 */
[----:B------:R-:W2:Y:S01]  /*edb0*/  LDL.LU R218, [R1+0x268] ;  /* 0x0002680001da7983 */ /* 0x000ea20000300800 */
[----:B------:R-:W-:-:S02]  /*edc0*/  SHF.R.S32.HI R148, RZ, 0x1f, R149 ;  /* 0x0000001fff947819 */ /* 0x000fc40000011495 */
[----:B------:R-:W-:Y:S01]  /*edd0*/  SHF.R.S32.HI R150, RZ, 0x1f, R186 ;  /* 0x0000001fff967819 */ /* 0x000fe200000114ba */
[----:B------:R-:W2:Y:S01]  /*ede0*/  LDL.LU R219, [R1+0x26c] ;  /* 0x00026c0001db7983 */ /* 0x000ea20000300800 */
[CC--:B------:R-:W-:Y:S02]  /*edf0*/  LEA R67, P0, R149.reuse, R68.reuse, 0x2 ;  /* 0x0000004495437211 */ /* 0x0c0fe400078010ff */
[C---:B------:R-:W-:Y:S01]  /*ee00*/  LEA R141, P1, R186.reuse, R68, 0x2 ;  /* 0x00000044ba8d7211 */ /* 0x040fe200078210ff */
[----:B------:R-:W2:Y:S01]  /*ee10*/  LDL.LU R220, [R1+0x2c0] ;  /* 0x0002c00001dc7983 */ /* 0x000ea20000300800 */
[-C--:B------:R-:W-:Y:S02]  /*ee20*/  LEA.HI.X R148, R149, R69.reuse, R148, 0x2, P0 ;  /* 0x0000004595947211 */ /* 0x080fe400000f1494 */
[----:B------:R-:W-:Y:S01]  /*ee30*/  LEA.HI.X R150, R186, R69, R150, 0x2, P1 ;  /* 0x00000045ba967211 */ /* 0x000fe200008f1496 */
[----:B------:R-:W2:Y:S01]  /*ee40*/  LDL.LU R232, [R1+0x2c4] ;  /* 0x0002c40001e87983 */ /* 0x000ea20000300800 */
[----:B------:R-:W-:-:S02]  /*ee50*/  SHF.R.S32.HI R162, RZ, 0x1f, R236 ;  /* 0x0000001fffa27819 */ /* 0x000fc400000114ec */
[----:B------:R-:W-:Y:S02]  /*ee60*/  SHF.R.S32.HI R186, RZ, 0x1f, R230 ;  /* 0x0000001fffba7819 */ /* 0x000fe400000114e6 */
[-C--:B------:R-:W-:Y:S02]  /*ee70*/  LEA R149, P1, R236, R68.reuse, 0x2 ;  /* 0x00000044ec957211 */ /* 0x080fe400078210ff */
[-C--:B------:R-:W-:Y:S02]  /*ee80*/  LEA R157, P3, R230, R68.reuse, 0x2 ;  /* 0x00000044e69d7211 */ /* 0x080fe400078610ff */
[----:B------:R-:W-:Y:S02]  /*ee90*/  SHF.R.S32.HI R156, RZ, 0x1f, R187 ;  /* 0x0000001fff9c7819 */ /* 0x000fe400000114bb */
[----:B------:R-:W-:Y:S02]  /*eea0*/  LEA R143, P2, R187, R68, 0x2 ;  /* 0x00000044bb8f7211 */ /* 0x000fe400078410ff */
[----:B------:R-:W-:-:S02]  /*eeb0*/  LEA.HI.X R162, R236, R69, R162, 0x2, P1 ;  /* 0x00000045eca27211 */ /* 0x000fc400008f14a2 */
[-C--:B------:R-:W-:Y:S02]  /*eec0*/  LEA.HI.X R186, R230, R69.reuse, R186, 0x2, P3 ;  /* 0x00000045e6ba7211 */ /* 0x080fe400018f14ba */
[----:B------:R-:W-:Y:S02]  /*eed0*/  LEA.HI.X R156, R187, R69, R156, 0x2, P2 ;  /* 0x00000045bb9c7211 */ /* 0x000fe400010f149c */
[----:B------:R-:W-:Y:S02]  /*eee0*/  SHF.R.S32.HI R184, RZ, 0x1f, R228 ;  /* 0x0000001fffb87819 */ /* 0x000fe400000114e4 */
[-C--:B------:R-:W-:Y:S02]  /*eef0*/  LEA R151, P2, R228, R68.reuse, 0x2 ;  /* 0x00000044e4977211 */ /* 0x080fe400078410ff */
[----:B------:R-:W-:Y:S02]  /*ef00*/  SHF.R.S32.HI R160, RZ, 0x1f, R238 ;  /* 0x0000001fffa07819 */ /* 0x000fe400000114ee */
[----:B------:R-:W-:-:S02]  /*ef10*/  LEA R147, P0, R238, R68, 0x2 ;  /* 0x00000044ee937211 */ /* 0x000fc400078010ff */
[-C--:B------:R-:W-:Y:S02]  /*ef20*/  LEA.HI.X R184, R228, R69.reuse, R184, 0x2, P2 ;  /* 0x00000045e4b87211 */ /* 0x080fe400010f14b8 */
[-C--:B------:R-:W-:Y:S02]  /*ef30*/  LEA.HI.X R160, R238, R69.reuse, R160, 0x2, P0 ;  /* 0x00000045eea07211 */ /* 0x080fe400000f14a0 */
[----:B---3--:R-:W-:Y:S02]  /*ef40*/  SHF.R.S32.HI R230, RZ, 0x1f, R229 ;  /* 0x0000001fffe67819 */ /* 0x008fe400000114e5 */
[C---:B------:R-:W-:Y:S02]  /*ef50*/  LEA R161, P1, R229.reuse, R68, 0x2 ;  /* 0x00000044e5a17211 */ /* 0x040fe400078210ff */
[----:B----4-:R-:W-:Y:S02]  /*ef60*/  SHF.R.S32.HI R236, RZ, 0x1f, R231 ;  /* 0x0000001fffec7819 */ /* 0x010fe400000114e7 */
[----:B------:R-:W-:-:S02]  /*ef70*/  LEA.HI.X R230, R229, R69, R230, 0x2, P1 ;  /* 0x00000045e5e67211 */ /* 0x000fc400008f14e6 */
[-C--:B------:R-:W-:Y:S02]  /*ef80*/  LEA R163, P2, R231, R68.reuse, 0x2 ;  /* 0x00000044e7a37211 */ /* 0x080fe400078410ff */
[----:B--2---:R-:W-:Y:S02]  /*ef90*/  SHF.R.S32.HI R228, RZ, 0x1f, R237 ;  /* 0x0000001fffe47819 */ /* 0x004fe400000114ed */
[----:B------:R-:W-:Y:S02]  /*efa0*/  SHF.R.S32.HI R238, RZ, 0x1f, R252 ;  /* 0x0000001fffee7819 */ /* 0x000fe400000114fc */
[----:B------:R-:W-:Y:S02]  /*efb0*/  SHF.R.S32.HI R76, RZ, 0x1f, R223 ;  /* 0x0000001fff4c7819 */ /* 0x000fe400000114df */
[-C--:B------:R-:W-:Y:S02]  /*efc0*/  LEA R229, P1, R223, R68.reuse, 0x2 ;  /* 0x00000044dfe57211 */ /* 0x080fe400078210ff */
[----:B------:R-:W-:-:S02]  /*efd0*/  LEA R159, P0, R237, R68, 0x2 ;  /* 0x00000044ed9f7211 */ /* 0x000fc400078010ff */
[-C--:B------:R-:W-:Y:S02]  /*efe0*/  LEA R185, P3, R252, R68.reuse, 0x2 ;  /* 0x00000044fcb97211 */ /* 0x080fe400078610ff */
[-C--:B------:R-:W-:Y:S02]  /*eff0*/  LEA.HI.X R6, R223, R69.reuse, R76, 0x2, P1 ;  /* 0x00000045df067211 */ /* 0x080fe400008f144c */
[-C--:B------:R-:W-:Y:S02]  /*f000*/  LEA.HI.X R236, R231, R69.reuse, R236, 0x2, P2 ;  /* 0x00000045e7ec7211 */ /* 0x080fe400010f14ec */
[----:B------:R-:W-:Y:S02]  /*f010*/  SHF.R.S32.HI R74, RZ, 0x1f, R233 ;  /* 0x0000001fff4a7819 */ /* 0x000fe400000114e9 */
[----:B------:R-:W-:Y:S02]  /*f020*/  LEA R231, P2, R233, R68, 0x2 ;  /* 0x00000044e9e77211 */ /* 0x000fe400078410ff */
[----:B------:R-:W-:-:S02]  /*f030*/  LEA.HI.X R228, R237, R69, R228, 0x2, P0 ;  /* 0x00000045ede47211 */ /* 0x000fc400000f14e4 */
[-C--:B------:R-:W-:Y:S01]  /*f040*/  LEA.HI.X R238, R252, R69.reuse, R238, 0x2, P3 ;  /* 0x00000045fcee7211 */ /* 0x080fe200018f14ee */
[----:B------:R2:W-:Y:S01]  /*f050*/  STL [R1+0xa4], R6 ;  /* 0x0000a40601007387 */ /* 0x0005e20000100800 */
[----:B------:R-:W-:Y:S02]  /*f060*/  SHF.R.S32.HI R72, RZ, 0x1f, R239 ;  /* 0x0000001fff487819 */ /* 0x000fe400000114ef */
[-C--:B------:R-:W-:Y:S01]  /*f070*/  LEA R237, P3, R239, R68.reuse, 0x2 ;  /* 0x00000044efed7211 */ /* 0x080fe200078610ff */
[----:B------:R-:W3:Y:S01]  /*f080*/  LDL.LU R221, [R1+0x2c8] ;  /* 0x0002c80001dd7983 */ /* 0x000ee20000300800 */
[----:B-1----:R-:W-:Y:S02]  /*f090*/  LEA.HI.X R2, R233, R69, R74, 0x2, P2 ;  /* 0x00000045e9027211 */ /* 0x002fe400010f144a */
[----:B------:R-:W-:Y:S02]  /*f0a0*/  SHF.R.S32.HI R252, RZ, 0x1f, R222 ;  /* 0x0000001ffffc7819 */ /* 0x000fe400000114de */
[----:B------:R-:W-:-:S02]  /*f0b0*/  LEA R187, P0, R222, R68, 0x2 ;  /* 0x00000044debb7211 */ /* 0x000fc400078010ff */
[-C--:B------:R-:W-:Y:S01]  /*f0c0*/  LEA.HI.X R0, R239, R69.reuse, R72, 0x2, P3 ;  /* 0x00000045ef007211 */ /* 0x080fe200018f1448 */
[----:B------:R1:W-:Y:S01]  /*f0d0*/  STL [R1+0xac], R2 ;  /* 0x0000ac0201007387 */ /* 0x0003e20000100800 */
[----:B------:R-:W-:-:S03]  /*f0e0*/  LEA.HI.X R252, R222, R69, R252, 0x2, P0 ;  /* 0x00000045defc7211 */ /* 0x000fc600000f14fc */
[----:B------:R-:W4:Y:S01]  /*f0f0*/  LDL.LU R222, [R1+0x2cc] ;  /* 0x0002cc0001de7983 */ /* 0x000f220000300800 */
[----:B------:R-:W-:-:S03]  /*f100*/  SHF.R.S32.HI R78, RZ, 0x1f, R224 ;  /* 0x0000001fff4e7819 */ /* 0x000fc600000114e0 */
[----:B------:R2:W-:Y:S01]  /*f110*/  STL [R1+0xc4], R0 ;  /* 0x0000c40001007387 */ /* 0x0005e20000100800 */
[----:B------:R-:W-:-:S03]  /*f120*/  LEA R239, P0, R224, R68, 0x2 ;  /* 0x00000044e0ef7211 */ /* 0x000fc600078010ff */
[----:B------:R-:W4:Y:S01]  /*f130*/  LDL.LU R223, [R1+0x2d0] ;  /* 0x0002d00001df7983 */ /* 0x000f220000300800 */
[-C--:B--2---:R-:W-:Y:S02]  /*f140*/  LEA R6, P2, R226, R68.reuse, 0x2 ;  /* 0x00000044e2067211 */ /* 0x084fe400078410ff */
[-C--:B-1----:R-:W-:Y:S01]  /*f150*/  LEA R2, P3, R227, R68.reuse, 0x2 ;  /* 0x00000044e3027211 */ /* 0x082fe200078610ff */
[----:B------:R-:W2:Y:S01]  /*f160*/  LDL.LU R233, [R1+0x2d4] ;  /* 0x0002d40001e97983 */ /* 0x000ea20000300800 */
[----:B------:R-:W-:Y:S02]  /*f170*/  LEA R0, P1, R225, R68, 0x2 ;  /* 0x00000044e1007211 */ /* 0x000fe400078210ff */
[----:B------:R-:W-:-:S03]  /*f180*/  SHF.R.S32.HI R76, RZ, 0x1f, R225 ;  /* 0x0000001fff4c7819 */ /* 0x000fc600000114e1 */
[----:B------:R1:W-:Y:S01]  /*f190*/  STL [R1+0xa0], R0 ;  /* 0x0000a00001007387 */ /* 0x0003e20000100800 */
[----:B------:R-:W-:Y:S02]  /*f1a0*/  SHF.R.S32.HI R74, RZ, 0x1f, R226 ;  /* 0x0000001fff4a7819 */ /* 0x000fe400000114e2 */
[----:B------:R-:W-:Y:S01]  /*f1b0*/  SHF.R.S32.HI R72, RZ, 0x1f, R227 ;  /* 0x0000001fff487819 */ /* 0x000fe200000114e3 */
[----:B------:R1:W-:Y:S02]  /*f1c0*/  STL [R1+0xa8], R6 ;  /* 0x0000a80601007387 */ /* 0x0003e40000100800 */
[-C--:B-1----:R-:W-:Y:S02]  /*f1d0*/  LEA.HI.X R0, R224, R69.reuse, R78, 0x2, P0 ;  /* 0x00000045e0007211 */ /* 0x082fe400000f144e */
[----:B------:R1:W-:Y:S01]  /*f1e0*/  STL [R1+0xc0], R2 ;  /* 0x0000c00201007387 */ /* 0x0003e20000100800 */
[----:B------:R-:W-:-:S03]  /*f1f0*/  LEA.HI.X R6, R225, R69, R76, 0x2, P1 ;  /* 0x00000045e1067211 */ /* 0x000fc600008f144c */
[----:B------:R1:W-:Y:S02]  /*f200*/  STL [R1+0xcc], R0 ;  /* 0x0000cc0001007387 */ /* 0x0003e40000100800 */
[-C--:B-1----:R-:W-:Y:S02]  /*f210*/  LEA.HI.X R2, R226, R69.reuse, R74, 0x2, P2 ;  /* 0x00000045e2027211 */ /* 0x082fe400010f144a */
[----:B------:R-:W-:Y:S01]  /*f220*/  STL [R1+0xd4], R6 ;  /* 0x0000d40601007387 */ /* 0x000fe20000100800 */
[----:B------:R-:W-:-:S03]  /*f230*/  LEA.HI.X R0, R227, R69, R72, 0x2, P3 ;  /* 0x00000045e3007211 */ /* 0x000fc600018f1448 */
[----:B------:R-:W-:Y:S04]  /*f240*/  STL [R1+0xdc], R2 ;  /* 0x0000dc0201007387 */ /* 0x000fe80000100800 */
[----:B------:R1:W-:Y:S04]  /*f250*/  STL [R1+0xe4], R0 ;  /* 0x0000e40001007387 */ /* 0x0003e80000100800 */
[----:B------:R-:W2:Y:S04]  /*f260*/  LDL.LU R224, [R1+0x2d8] ;  /* 0x0002d80001e07983 */ /* 0x000ea80000300800 */
[----:B------:R-:W2:Y:S01]  /*f270*/  LDL.LU R225, [R1+0x2dc] ;  /* 0x0002dc0001e17983 */ /* 0x000ea20000300800 */
[----:B-1----:R-:W-:-:S05]  /*f280*/  LEA R0, P0, R218, R68, 0x2 ;  /* 0x00000044da007211 */ /* 0x002fca00078010ff */
[----:B------:R1:W-:Y:S04]  /*f290*/  STL [R1+0xc8], R0 ;  /* 0x0000c80001007387 */ /* 0x0003e80000100800 */
[----:B------:R-:W2:Y:S04]  /*f2a0*/  LDL.LU R226, [R1+0x2e0] ;  /* 0x0002e00001e27983 */ /* 0x000ea80000300800 */
[----:B------:R-:W2:Y:S01]  /*f2b0*/  LDL.LU R227, [R1+0x2e4] ;  /* 0x0002e40001e37983 */ /* 0x000ea20000300800 */
[----:B-1----:R-:W-:Y:S02]  /*f2c0*/  LEA R0, P1, R219, R68, 0x2 ;  /* 0x00000044db007211 */ /* 0x002fe400078210ff */
[----:B------:R-:W-:-:S02]  /*f2d0*/  SHF.R.S32.HI R78, RZ, 0x1f, R218 ;  /* 0x0000001fff4e7819 */ /* 0x000fc400000114da */
[-C--:B------:R-:W-:Y:S01]  /*f2e0*/  LEA R6, P2, R220, R68.reuse, 0x2 ;  /* 0x00000044dc067211 */ /* 0x080fe200078410ff */
[----:B------:R1:W-:Y:S01]  /*f2f0*/  STL [R1+0xd0], R0 ;  /* 0x0000d00001007387 */ /* 0x0003e20000100800 */
[----:B------:R-:W-:Y:S02]  /*f300*/  LEA R2, P3, R232, R68, 0x2 ;  /* 0x00000044e8027211 */ /* 0x000fe400078610ff */
[----:B------:R-:W-:Y:S02]  /*f310*/  SHF.R.S32.HI R76, RZ, 0x1f, R219 ;  /* 0x0000001fff4c7819 */ /* 0x000fe400000114db */
[----:B------:R-:W-:Y:S01]  /*f320*/  SHF.R.S32.HI R74, RZ, 0x1f, R220 ;  /* 0x0000001fff4a7819 */ /* 0x000fe200000114dc */
[----:B------:R1:W-:Y:S01]  /*f330*/  STL [R1+0xd8], R6 ;  /* 0x0000d80601007387 */ /* 0x0003e20000100800 */
[----:B------:R-:W-:Y:S02]  /*f340*/  SHF.R.S32.HI R72, RZ, 0x1f, R232 ;  /* 0x0000001fff487819 */ /* 0x000fe400000114e8 */
[-C--:B-1----:R-:W-:Y:S01]  /*f350*/  LEA.HI.X R0, R218, R69.reuse, R78, 0x2, P0 ;  /* 0x00000045da007211 */ /* 0x082fe200000f144e */
[----:B------:R1:W-:Y:S04]  /*f360*/  STL [R1+0xe0], R2 ;  /* 0x0000e00201007387 */ /* 0x0003e80000100800 */
[----:B------:R1:W-:Y:S01]  /*f370*/  STL [R1+0xec], R0 ;  /* 0x0000ec0001007387 */ /* 0x0003e20000100800 */
[----:B------:R-:W-:-:S02]  /*f380*/  LEA.HI.X R6, R219, R69, R76, 0x2, P1 ;  /* 0x00000045db067211 */ /* 0x000fc400008f144c */
[----:B-1----:R-:W-:-:S03]  /*f390*/  LEA.HI.X R2, R220, R69, R74, 0x2, P2 ;  /* 0x00000045dc027211 */ /* 0x002fc600010f144a */
[----:B------:R-:W-:Y:S01]  /*f3a0*/  STL [R1+0xf4], R6 ;  /* 0x0000f40601007387 */ /* 0x000fe20000100800 */
[----:B------:R-:W-:-:S03]  /*f3b0*/  LEA.HI.X R0, R232, R69, R72, 0x2, P3 ;  /* 0x00000045e8007211 */ /* 0x000fc600018f1448 */
[----:B------:R-:W-:Y:S04]  /*f3c0*/  STL [R1+0xfc], R2 ;  /* 0x0000fc0201007387 */ /* 0x000fe80000100800 */
[----:B------:R3:W-:Y:S04]  /*f3d0*/  STL [R1+0x104], R0 ;  /* 0x0001040001007387 */ /* 0x0007e80000100800 */
[----:B------:R-:W2:Y:S04]  /*f3e0*/  LDL.LU R218, [R1+0x2e8] ;  /* 0x0002e80001da7983 */ /* 0x000ea80000300800 */
[----:B------:R-:W2:Y:S01]  /*f3f0*/  LDL.LU R219, [R1+0x2ec] ;  /* 0x0002ec0001db7983 */ /* 0x000ea20000300800 */
[----:B---3--:R-:W-:-:S05]  /*f400*/  LEA R0, P0, R221, R68, 0x2 ;  /* 0x00000044dd007211 */ /* 0x008fca00078010ff */
[----:B------:R4:W-:Y:S01]  /*f410*/  STL [R1+0xe8], R0 ;  /* 0x0000e80001007387 */ /* 0x0009e20000100800 */
[----:B------:R-:W-:-:S03]  /*f420*/  SHF.R.S32.HI R78, RZ, 0x1f, R221 ;  /* 0x0000001fff4e7819 */ /* 0x000fc600000114dd */
[----:B------:R-:W3:Y:S04]  /*f430*/  LDL.LU R220, [R1+0x2f0] ;  /* 0x0002f00001dc7983 */ /* 0x000ee80000300800 */
[----:B------:R-:W3:Y:S01]  /*f440*/  LDL.LU R232, [R1+0x2f4] ;  /* 0x0002f40001e87983 */ /* 0x000ee20000300800 */
[-C--:B----4-:R-:W-:Y:S02]  /*f450*/  LEA R0, P1, R222, R68.reuse, 0x2 ;  /* 0x00000044de007211 */ /* 0x090fe400078210ff */
[----:B------:R-:W-:Y:S02]  /*f460*/  SHF.R.S32.HI R76, RZ, 0x1f, R222 ;  /* 0x0000001fff4c7819 */ /* 0x000fe400000114de */
[-C--:B------:R-:W-:Y:S01]  /*f470*/  LEA R6, P2, R223, R68.reuse, 0x2 ;  /* 0x00000044df067211 */ /* 0x080fe200078410ff */
[----:B------:R1:W-:Y:S01]  /*f480*/  STL [R1+0xf0], R0 ;  /* 0x0000f00001007387 */ /* 0x0003e20000100800 */
[----:B--2---:R-:W-:-:S03]  /*f490*/  LEA R2, P3, R233, R68, 0x2 ;  /* 0x00000044e9027211 */ /* 0x004fc600078610ff */
[----:B------:R2:W-:Y:S01]  /*f4a0*/  STL [R1+0xf8], R6 ;  /* 0x0000f80601007387 */ /* 0x0005e20000100800 */
[----:B------:R-:W-:Y:S02]  /*f4b0*/  SHF.R.S32.HI R74, RZ, 0x1f, R223 ;  /* 0x0000001fff4a7819 */ /* 0x000fe400000114df */
[-C--:B-1----:R-:W-:Y:S01]  /*f4c0*/  LEA.HI.X R0, R221, R69.reuse, R78, 0x2, P0 ;  /* 0x00000045dd007211 */ /* 0x082fe200000f144e */
[----:B------:R1:W-:Y:S01]  /*f4d0*/  STL [R1+0x100], R2 ;  /* 0x0001000201007387 */ /* 0x0003e20000100800 */
[----:B--2---:R-:W-:-:S03]  /*f4e0*/  LEA.HI.X R6, R222, R69, R76, 0x2, P1 ;  /* 0x00000045de067211 */ /* 0x004fc600008f144c */
[----:B------:R2:W-:Y:S01]  /*f4f0*/  STL [R1+0x10c], R0 ;  /* 0x00010c0001007387 */ /* 0x0005e20000100800 */
[----:B------:R-:W-:-:S03]  /*f500*/  SHF.R.S32.HI R72, RZ, 0x1f, R233 ;  /* 0x0000001fff487819 */ /* 0x000fc600000114e9 */
[----:B------:R-:W-:Y:S01]  /*f510*/  STL [R1+0x114], R6 ;  /* 0x0001140601007387 */ /* 0x000fe20000100800 */
[----:B-1----:R-:W-:-:S03]  /*f520*/  LEA.HI.X R2, R223, R69, R74, 0x2, P2 ;  /* 0x00000045df027211 */ /* 0x002fc600010f144a */
[----:B------:R-:W4:Y:S01]  /*f530*/  LDL.LU R221, [R1+0x2f8] ;  /* 0x0002f80001dd7983 */ /* 0x000f220000300800 */
[----:B--2---:R-:W-:-:S03]  /*f540*/  LEA.HI.X R0, R233, R69, R72, 0x2, P3 ;  /* 0x00000045e9007211 */ /* 0x004fc600018f1448 */
[----:B------:R1:W-:Y:S04]  /*f550*/  STL [R1+0x11c], R2 ;  /* 0x00011c0201007387 */ /* 0x0003e80000100800 */
[----:B------:R-:W2:Y:S04]  /*f560*/  LDL.LU R222, [R1+0x2fc] ;  /* 0x0002fc0001de7983 */ /* 0x000ea80000300800 */
[----:B------:R1:W-:Y:S04]  /*f570*/  STL [R1+0x124], R0 ;  /* 0x0001240001007387 */ /* 0x0003e80000100800 */
[----:B------:R-:W2:Y:S04]  /*f580*/  LDL.LU R223, [R1+0x320] ;  /* 0x0003200001df7983 */ /* 0x000ea80000300800 */
[----:B------:R-:W2:Y:S01]  /*f590*/  LDL.LU R233, [R1+0x324] ;  /* 0x0003240001e97983 */ /* 0x000ea20000300800 */
[----:B-1----:R-:W-:-:S02]  /*f5a0*/  LEA R2, P0, R224, R68, 0x2 ;  /* 0x00000044e0027211 */ /* 0x002fc400078010ff */
[----:B------:R-:W-:Y:S02]  /*f5b0*/  SHF.R.S32.HI R74, RZ, 0x1f, R224 ;  /* 0x0000001fff4a7819 */ /* 0x000fe400000114e0 */
[----:B------:R-:W-:Y:S01]  /*f5c0*/  LEA R0, P1, R225, R68, 0x2 ;  /* 0x00000044e1007211 */ /* 0x000fe200078210ff */
[----:B------:R1:W-:Y:S01]  /*f5d0*/  STL [R1+0x108], R2 ;  /* 0x0001080201007387 */ /* 0x0003e20000100800 */
[----:B------:R-:W-:-:S03]  /*f5e0*/  SHF.R.S32.HI R73, RZ, 0x1f, R225 ;  /* 0x0000001fff497819 */ /* 0x000fc600000114e1 */
[----:B------:R1:W-:Y:S01]  /*f5f0*/  STL [R1+0x110], R0 ;  /* 0x0001100001007387 */ /* 0x0003e20000100800 */
[-C--:B------:R-:W-:Y:S02]  /*f600*/  LEA R6, P2, R226, R68.reuse, 0x2 ;  /* 0x00000044e2067211 */ /* 0x080fe400078410ff */
[----:B-1----:R-:W-:-:S03]  /*f610*/  LEA R2, P3, R227, R68, 0x2 ;  /* 0x00000044e3027211 */ /* 0x002fc600078610ff */
[----:B------:R1:W-:Y:S01]  /*f620*/  STL [R1+0x118], R6 ;  /* 0x0001180601007387 */ /* 0x0003e20000100800 */
[-C--:B------:R-:W-:Y:S02]  /*f630*/  LEA.HI.X R0, R224, R69.reuse, R74, 0x2, P0 ;  /* 0x00000045e0007211 */ /* 0x080fe400000f144a */
[----:B------:R-:W-:Y:S01]  /*f640*/  SHF.R.S32.HI R72, RZ, 0x1f, R226 ;  /* 0x0000001fff487819 */ /* 0x000fe200000114e2 */
[----:B------:R1:W-:Y:S01]  /*f650*/  STL [R1+0x120], R2 ;  /* 0x0001200201007387 */ /* 0x0003e20000100800 */
[----:B------:R-:W-:Y:S02]  /*f660*/  SHF.R.S32.HI R71, RZ, 0x1f, R227 ;  /* 0x0000001fff477819 */ /* 0x000fe400000114e3 */
[-C--:B-1----:R-:W-:Y:S01]  /*f670*/  LEA.HI.X R6, R225, R69.reuse, R73, 0x2, P1 ;  /* 0x00000045e1067211 */ /* 0x082fe200008f1449 */
[----:B------:R1:W-:Y:S01]  /*f680*/  STL [R1+0x12c], R0 ;  /* 0x00012c0001007387 */ /* 0x0003e20000100800 */
[----:B------:R-:W-:-:S03]  /*f690*/  LEA.HI.X R2, R226, R69, R72, 0x2, P2 ;  /* 0x00000045e2027211 */ /* 0x000fc600010f1448 */
[----:B------:R-:W-:Y:S04]  /*f6a0*/  STL [R1+0x134], R6 ;  /* 0x0001340601007387 */ /* 0x000fe80000100800 */
[----:B------:R-:W2:Y:S01]  /*f6b0*/  LDL.LU R224, [R1+0x328] ;  /* 0x0003280001e07983 */ /* 0x000ea20000300800 */
[----:B-1----:R-:W-:-:S03]  /*f6c0*/  LEA.HI.X R0, R227, R69, R71, 0x2, P3 ;  /* 0x00000045e3007211 */ /* 0x002fc600018f1447 */
        /* <DEDUP_REMOVED lines=8> */
[----:B------:R-:W-:Y:S01]  /*f750*/  STL [R1+0x128], R2 ;  /* 0x0001280201007387 */ /* 0x000fe20000100800 */
[----:B------:R-:W-:-:S03]  /*f760*/  SHF.R.S32.HI R73, RZ, 0x1f, R219 ;  /* 0x0000001fff497819 */ /* 0x000fc600000114db */
[----:B------:R1:W-:Y:S02]  /*f770*/  STL [R1+0x130], R0 ;  /* 0x0001300001007387 */ /* 0x0003e40000100800 */
[----:B-1----:R-:W-:Y:S02]  /*f780*/  LEA.HI.X R0, R218, R69, R74, 0x2, P0 ;  /* 0x00000045da007211 */ /* 0x002fe400000f144a */
[-C--:B---3--:R-:W-:Y:S02]  /*f790*/  LEA R6, P2, R220, R68.reuse, 0x2 ;  /* 0x00000044dc067211 */ /* 0x088fe400078410ff */
[----:B------:R-:W-:Y:S02]  /*f7a0*/  SHF.R.S32.HI R72, RZ, 0x1f, R220 ;  /* 0x0000001fff487819 */ /* 0x000fe400000114dc */
[----:B------:R-:W-:Y:S01]  /*f7b0*/  LEA R2, P3, R232, R68, 0x2 ;  /* 0x00000044e8027211 */ /* 0x000fe200078610ff */
[----:B------:R1:W-:Y:S01]  /*f7c0*/  STL [R1+0x138], R6 ;  /* 0x0001380601007387 */ /* 0x0003e20000100800 */
[----:B------:R-:W-:-:S03]  /*f7d0*/  SHF.R.S32.HI R71, RZ, 0x1f, R232 ;  /* 0x0000001fff477819 */ /* 0x000fc600000114e8 */
[----:B------:R3:W-:Y:S04]  /*f7e0*/  STL [R1+0x140], R2 ;  /* 0x0001400201007387 */ /* 0x0007e80000100800 */
[----:B------:R3:W-:Y:S01]  /*f7f0*/  STL [R1+0x14c], R0 ;  /* 0x00014c0001007387 */ /* 0x0007e20000100800 */
[-C--:B-1----:R-:W-:Y:S02]  /*f800*/  LEA.HI.X R6, R219, R69.reuse, R73, 0x2, P1 ;  /* 0x00000045db067211 */ /* 0x082fe400008f1449 */
[----:B---3--:R-:W-:-:S03]  /*f810*/  LEA.HI.X R2, R220, R69, R72, 0x2, P2 ;  /* 0x00000045dc027211 */ /* 0x008fc600010f1448 */
[----:B------:R-:W-:Y:S01]  /*f820*/  STL [R1+0x154], R6 ;  /* 0x0001540601007387 */ /* 0x000fe20000100800 */
[----:B------:R-:W-:-:S03]  /*f830*/  LEA.HI.X R0, R232, R69, R71, 0x2, P3 ;  /* 0x00000045e8007211 */ /* 0x000fc600018f1447 */
[----:B------:R-:W-:Y:S04]  /*f840*/  STL [R1+0x15c], R2 ;  /* 0x00015c0201007387 */ /* 0x000fe80000100800 */
[----:B------:R4:W-:Y:S04]  /*f850*/  STL [R1+0x164], R0 ;  /* 0x0001640001007387 */ /* 0x0009e80000100800 */
[----:B------:R-:W3:Y:S04]  /*f860*/  LDL.LU R218, [R1+0x338] ;  /* 0x0003380001da7983 */ /* 0x000ee80000300800 */
[----:B------:R-:W3:Y:S01]  /*f870*/  LDL.LU R219, [R1+0x33c] ;  /* 0x00033c0001db7983 */ /* 0x000ee20000300800 */
[----:B----4-:R-:W-:-:S02]  /*f880*/  LEA R0, P0, R221, R68, 0x2 ;  /* 0x00000044dd007211 */ /* 0x010fc400078010ff */
[----:B------:R-:W-:-:S03]  /*f890*/  SHF.R.S32.HI R74, RZ, 0x1f, R221 ;  /* 0x0000001fff4a7819 */ /* 0x000fc600000114dd */
[----:B------:R1:W-:Y:S04]  /*f8a0*/  STL [R1+0x148], R0 ;  /* 0x0001480001007387 */ /* 0x0003e80000100800 */
[----:B------:R-:W4:Y:S01]  /*f8b0*/  LDL.LU R220, [R1+0x350] ;  /* 0x0003500001dc7983 */ /* 0x000f220000300800 */
[----:B--2---:R-:W-:-:S03]  /*f8c0*/  SHF.R.S32.HI R73, RZ, 0x1f, R222 ;  /* 0x0000001fff497819 */ /* 0x004fc600000114de */
[----:B------:R-:W2:Y:S01]  /*f8d0*/  LDL.LU R232, [R1+0x354] ;  /* 0x0003540001e87983 */ /* 0x000ea20000300800 */
[-C--:B-1----:R-:W-:Y:S02]  /*f8e0*/  LEA R0, P1, R222, R68.reuse, 0x2 ;  /* 0x00000044de007211 */ /* 0x082fe400078210ff */
[-C--:B------:R-:W-:Y:S02]  /*f8f0*/  LEA R6, P2, R223, R68.reuse, 0x2 ;  /* 0x00000044df067211 */ /* 0x080fe400078410ff */
[----:B------:R-:W-:Y:S01]  /*f900*/  LEA R2, P3, R233, R68, 0x2 ;  /* 0x00000044e9027211 */ /* 0x000fe200078610ff */
[----:B------:R1:W-:Y:S01]  /*f910*/  STL [R1+0x150], R0 ;  /* 0x0001500001007387 */ /* 0x0003e20000100800 */
[----:B------:R-:W-:Y:S02]  /*f920*/  SHF.R.S32.HI R72, RZ, 0x1f, R223 ;  /* 0x0000001fff487819 */ /* 0x000fe400000114df */
[----:B------:R-:W-:Y:S01]  /*f930*/  SHF.R.S32.HI R71, RZ, 0x1f, R233 ;  /* 0x0000001fff477819 */ /* 0x000fe200000114e9 */
[----:B------:R1:W-:Y:S02]  /*f940*/  STL [R1+0x158], R6 ;  /* 0x0001580601007387 */ /* 0x0003e40000100800 */
[----:B-1----:R-:W-:-:S02]  /*f950*/  LEA.HI.X R0, R221, R69, R74, 0x2, P0 ;  /* 0x00000045dd007211 */ /* 0x002fc400000f144a */
        /* <DEDUP_REMOVED lines=11> */
[----:B------:R1:W-:Y:S01]  /*fa10*/  STL [R1+0x168], R0 ;  /* 0x0001680001007387 */ /* 0x0003e20000100800 */
[----:B------:R-:W-:-:S03]  /*fa20*/  SHF.R.S32.HI R74, RZ, 0x1f, R224 ;  /* 0x0000001fff4a7819 */ /* 0x000fc600000114e0 */
[----:B------:R-:W2:Y:S01]  /*fa30*/  LDL.LU R223, [R1+0x360] ;  /* 0x0003600001df7983 */ /* 0x000ea20000300800 */
[----:B------:R-:W-:-:S03]  /*fa40*/  SHF.R.S32.HI R73, RZ, 0x1f, R225 ;  /* 0x0000001fff497819 */ /* 0x000fc600000114e1 */
[----:B------:R-:W2:Y:S01]  /*fa50*/  LDL.LU R233, [R1+0x364] ;  /* 0x0003640001e97983 */ /* 0x000ea20000300800 */
[-C--:B------:R-:W-:Y:S02]  /*fa60*/  LEA R6, P2, R226, R68.reuse, 0x2 ;  /* 0x00000044e2067211 */ /* 0x080fe400078410ff */
[-C--:B-1----:R-:W-:Y:S02]  /*fa70*/  LEA R0, P1, R225, R68.reuse, 0x2 ;  /* 0x00000044e1007211 */ /* 0x082fe400078210ff */
[----:B------:R-:W-:-:S03]  /*fa80*/  LEA R2, P3, R227, R68, 0x2 ;  /* 0x00000044e3027211 */ /* 0x000fc600078610ff */
[----:B------:R1:W-:Y:S04]  /*fa90*/  STL [R1+0x170], R0 ;  /* 0x0001700001007387 */ /* 0x0003e80000100800 */
[----:B------:R1:W-:Y:S02]  /*faa0*/  STL [R1+0x178], R6 ;  /* 0x0001780601007387 */ /* 0x0003e40000100800 */
[-C--:B-1----:R-:W-:Y:S02]  /*fab0*/  LEA.HI.X R0, R224, R69.reuse, R74, 0x2, P0 ;  /* 0x00000045e0007211 */ /* 0x082fe400000f144a */
[----:B------:R1:W-:Y:S01]  /*fac0*/  STL [R1+0x180], R2 ;  /* 0x0001800201007387 */ /* 0x0003e20000100800 */
[----:B------:R-:W-:-:S03]  /*fad0*/  LEA.HI.X R6, R225, R69, R73, 0x2, P1 ;  /* 0x00000045e1067211 */ /* 0x000fc600008f1449 */
[----:B------:R1:W-:Y:S04]  /*fae0*/  STL [R1+0x18c], R0 ;  /* 0x00018c0001007387 */ /* 0x0003e80000100800 */
[----:B------:R-:W-:Y:S04]  /*faf0*/  STL [R1+0x194], R6 ;  /* 0x0001940601007387 */ /* 0x000fe80000100800 */
[----:B------:R-:W2:Y:S01]  /*fb00*/  LDL.LU R224, [R1+0x368] ;  /* 0x0003680001e07983 */ /* 0x000ea20000300800 */
[----:B------:R-:W-:Y:S02]  /*fb10*/  SHF.R.S32.HI R72, RZ, 0x1f, R226 ;  /* 0x0000001fff487819 */ /* 0x000fe400000114e2 */
[----:B------:R-:W-:-:S02]  /*fb20*/  SHF.R.S32.HI R71, RZ, 0x1f, R227 ;  /* 0x0000001fff477819 */ /* 0x000fc400000114e3 */
[-C--:B-1----:R-:W-:Y:S02]  /*fb30*/  LEA.HI.X R2, R226, R69.reuse, R72, 0x2, P2 ;  /* 0x00000045e2027211 */ /* 0x082fe400010f1448 */
[----:B------:R-:W-:-:S03]  /*fb40*/  LEA.HI.X R0, R227, R69, R71, 0x2, P3 ;  /* 0x00000045e3007211 */ /* 0x000fc600018f1447 */
[----:B------:R3:W-:Y:S04]  /*fb50*/  STL [R1+0x19c], R2 ;  /* 0x00019c0201007387 */ /* 0x0007e80000100800 */
[----:B------:R-:W2:Y:S04]  /*fb60*/  LDL.LU R225, [R1+0x36c] ;  /* 0x00036c0001e17983 */ /* 0x000ea80000300800 */
[----:B------:R1:W-:Y:S04]  /*fb70*/  STL [R1+0x1a4], R0 ;  /* 0x0001a40001007387 */ /* 0x0003e80000100800 */
[----:B------:R-:W2:Y:S04]  /*fb80*/  LDL.LU R226, [R1+0x370] ;  /* 0x0003700001e27983 */ /* 0x000ea80000300800 */
[----:B------:R-:W2:Y:S01]  /*fb90*/  LDL.LU R227, [R1+0x374] ;  /* 0x0003740001e37983 */ /* 0x000ea20000300800 */
[----:B---3--:R-:W-:-:S02]  /*fba0*/  LEA R2, P0, R218, R68, 0x2 ;  /* 0x00000044da027211 */ /* 0x008fc400078010ff */
[----:B------:R-:W-:Y:S02]  /*fbb0*/  SHF.R.S32.HI R74, RZ, 0x1f, R218 ;  /* 0x0000001fff4a7819 */ /* 0x000fe400000114da */
[----:B-1----:R-:W-:Y:S01]  /*fbc0*/  LEA R0, P1, R219, R68, 0x2 ;  /* 0x00000044db007211 */ /* 0x002fe200078210ff */
[----:B------:R2:W-:Y:S01]  /*fbd0*/  STL [R1+0x188], R2 ;  /* 0x0001880201007387 */ /* 0x0005e20000100800 */
[----:B------:R-:W-:-:S03]  /*fbe0*/  SHF.R.S32.HI R73, RZ, 0x1f, R219 ;  /* 0x0000001fff497819 */ /* 0x000fc600000114db */
[----:B------:R1:W-:Y:S01]  /*fbf0*/  STL [R1+0x190], R0 ;  /* 0x0001900001007387 */ /* 0x0003e20000100800 */
[-C--:B----4-:R-:W-:Y:S02]  /*fc00*/  LEA R6, P2, R220, R68.reuse, 0x2 ;  /* 0x00000044dc067211 */ /* 0x090fe400078410ff */
[----:B--2---:R-:W-:-:S03]  /*fc10*/  LEA R2, P3, R232, R68, 0x2 ;  /* 0x00000044e8027211 */ /* 0x004fc600078610ff */
[----:B------:R2:W-:Y:S01]  /*fc20*/  STL [R1+0x198], R6 ;  /* 0x0001980601007387 */ /* 0x0005e20000100800 */
[-C--:B-1----:R-:W-:Y:S02]  /*fc30*/  LEA.HI.X R0, R218, R69.reuse, R74, 0x2, P0 ;  /* 0x00000045da007211 */ /* 0x082fe400000f144a */
[----:B------:R-:W-:Y:S01]  /*fc40*/  SHF.R.S32.HI R72, RZ, 0x1f, R220 ;  /* 0x0000001fff487819 */ /* 0x000fe200000114dc */
[----:B------:R1:W-:Y:S01]  /*fc50*/  STL [R1+0x1a0], R2 ;  /* 0x0001a00201007387 */ /* 0x0003e20000100800 */
[----:B------:R-:W-:Y:S02]  /*fc60*/  SHF.R.S32.HI R71, RZ, 0x1f, R232 ;  /* 0x0000001fff477819 */ /* 0x000fe400000114e8 */
[-C--:B--2---:R-:W-:Y:S01]  /*fc70*/  LEA.HI.X R6, R219, R69.reuse, R73, 0x2, P1 ;  /* 0x00000045db067211 */ /* 0x084fe200008f1449 */
[----:B------:R2:W-:Y:S01]  /*fc80*/  STL [R1+0x1ac], R0 ;  /* 0x0001ac0001007387 */ /* 0x0005e20000100800 */
[----:B-1----:R-:W-:-:S03]  /*fc90*/  LEA.HI.X R2, R220, R69, R72, 0x2, P2 ;  /* 0x00000045dc027211 */ /* 0x002fc600010f1448 */
[----:B------:R-:W-:Y:S04]  /*fca0*/  STL [R1+0x1b4], R6 ;  /* 0x0001b40601007387 */ /* 0x000fe80000100800 */
[----:B------:R-:W3:Y:S01]  /*fcb0*/  LDL.LU R218, [R1+0x378] ;  /* 0x0003780001da7983 */ /* 0x000ee20000300800 */
        /* <DEDUP_REMOVED lines=8> */
[----:B----4-:R-:W-:Y:S01]  /*fd40*/  LEA R0, P1, R222, R68, 0x2 ;  /* 0x00000044de007211 */ /* 0x010fe200078210ff */
[----:B------:R1:W-:Y:S01]  /*fd50*/  STL [R1+0x1a8], R2 ;  /* 0x0001a80201007387 */ /* 0x0003e20000100800 */
[----:B------:R-:W-:-:S03]  /*fd60*/  SHF.R.S32.HI R73, RZ, 0x1f, R222 ;  /* 0x0000001fff497819 */ /* 0x000fc600000114de */
[----:B------:R4:W-:Y:S01]  /*fd70*/  STL [R1+0x1b0], R0 ;  /* 0x0001b00001007387 */ /* 0x0009e20000100800 */
[-C--:B------:R-:W-:Y:S02]  /*fd80*/  LEA R6, P2, R223, R68.reuse, 0x2 ;  /* 0x00000044df067211 */ /* 0x080fe400078410ff */
[----:B------:R-:W-:Y:S02]  /*fd90*/  SHF.R.S32.HI R72, RZ, 0x1f, R223 ;  /* 0x0000001fff487819 */ /* 0x000fe400000114df */
[----:B-1----:R-:W-:Y:S02]  /*fda0*/  LEA R2, P3, R233, R68, 0x2 ;  /* 0x00000044e9027211 */ /* 0x002fe400078610ff */
[----:B----4-:R-:W-:Y:S01]  /*fdb0*/  LEA.HI.X R0, R221, R69, R74, 0x2, P0 ;  /* 0x00000045dd007211 */ /* 0x010fe200000f144a */
[----:B------:R1:W-:Y:S01]  /*fdc0*/  STL [R1+0x1b8], R6 ;  /* 0x0001b80601007387 */ /* 0x0003e20000100800 */
[----:B------:R-:W-:-:S03]  /*fdd0*/  SHF.R.S32.HI R71, RZ, 0x1f, R233 ;  /* 0x0000001fff477819 */ /* 0x000fc600000114e9 */
[----:B------:R4:W-:Y:S04]  /*fde0*/  STL [R1+0x1c0], R2 ;  /* 0x0001c00201007387 */ /* 0x0009e80000100800 */
[----:B------:R4:W-:Y:S01]  /*fdf0*/  STL [R1+0x1cc], R0 ;  /* 0x0001cc0001007387 */ /* 0x0009e20000100800 */
[-C--:B-1----:R-:W-:Y:S02]  /*fe00*/  LEA.HI.X R6, R222, R69.reuse, R73, 0x2, P1 ;  /* 0x00000045de067211 */ /* 0x082fe400008f1449 */
[----:B----4-:R-:W-:-:S03]  /*fe10*/  LEA.HI.X R2, R223, R69, R72, 0x2, P2 ;  /* 0x00000045df027211 */ /* 0x010fc600010f1448 */
[----:B------:R-:W-:Y:S01]  /*fe20*/  STL [R1+0x1e0], R6 ;  /* 0x0001e00601007387 */ /* 0x000fe20000100800 */
[----:B------:R-:W-:-:S03]  /*fe30*/  LEA.HI.X R0, R233, R69, R71, 0x2, P3 ;  /* 0x00000045e9007211 */ /* 0x000fc600018f1447 */
[----:B------:R-:W-:Y:S04]  /*fe40*/  STL [R1+0x1e8], R2 ;  /* 0x0001e80201007387 */ /* 0x000fe80000100800 */
[----:B------:R1:W-:Y:S04]  /*fe50*/  STL [R1+0x1f0], R0 ;  /* 0x0001f00001007387 */ /* 0x0003e80000100800 */
[----:B------:R-:W4:Y:S04]  /*fe60*/  LDL.LU R221, [R1+0x3b0] ;  /* 0x0003b00001dd7983 */ /* 0x000f280000300800 */
[----:B------:R-:W4:Y:S01]  /*fe70*/  LDL.LU R222, [R1+0x3b4] ;  /* 0x0003b40001de7983 */ /* 0x000f220000300800 */
[----:B-1----:R-:W-:-:S05]  /*fe80*/  LEA R0, P0, R224, R68, 0x2 ;  /* 0x00000044e0007211 */ /* 0x002fca00078010ff */
[----:B------:R1:W-:Y:S04]  /*fe90*/  STL [R1+0x1c8], R0 ;  /* 0x0001c80001007387 */ /* 0x0003e80000100800 */
[----:B------:R-:W4:Y:S04]  /*fea0*/  LDL.LU R223, [R1+0x3b8] ;  /* 0x0003b80001df7983 */ /* 0x000f280000300800 */
[----:B------:R-:W4:Y:S01]  /*feb0*/  LDL.LU R233, [R1+0x3bc] ;  /* 0x0003bc0001e97983 */ /* 0x000f220000300800 */
        /* <DEDUP_REMOVED lines=18> */
[----:B------:R-:W4:Y:S04]  /*ffe0*/  LDL.LU R224, [R1+0x3c0] ;  /* 0x0003c00001e07983 */ /* 0x000f280000300800 */
[----:B------:R-:W4:Y:S01]  /*fff0*/  LDL.LU R225, [R1+0x3c4] ;  /* 0x0003c40001e17983 */ /* 0x000f220000300800 */
[----:B---3--:R-:W-:-:S05]  /*10000*/  LEA R0, P0, R218, R68, 0x2 ;  /* 0x00000044da007211 */ /* 0x008fca00078010ff */
[----:B------:R1:W-:Y:S01]  /*10010*/  STL [R1+0x1f4], R0 ;  /* 0x0001f40001007387 */ /* 0x0003e20000100800 */
[----:B------:R-:W-:-:S03]  /*10020*/  SHF.R.S32.HI R74, RZ, 0x1f, R218 ;  /* 0x0000001fff4a7819 */ /* 0x000fc600000114da */
[----:B------:R-:W3:Y:S01]  /*10030*/  LDL.LU R226, [R1+0x3c8] ;  /* 0x0003c80001e27983 */ /* 0x000ee20000300800 */
[----:B--2---:R-:W-:-:S03]  /*10040*/  SHF.R.S32.HI R73, RZ, 0x1f, R219 ;  /* 0x0000001fff497819 */ /* 0x004fc600000114db */
[----:B------:R-:W2:Y:S01]  /*10050*/  LDL.LU R227, [R1+0x3cc] ;  /* 0x0003cc0001e37983 */ /* 0x000ea20000300800 */
[-C--:B-1----:R-:W-:Y:S02]  /*10060*/  LEA R0, P1, R219, R68.reuse, 0x2 ;  /* 0x00000044db007211 */ /* 0x082fe400078210ff */
[-C--:B------:R-:W-:Y:S02]  /*10070*/  LEA R6, P2, R220, R68.reuse, 0x2 ;  /* 0x00000044dc067211 */ /* 0x080fe400078410ff */
[----:B------:R-:W-:Y:S01]  /*10080*/  LEA R2, P3, R232, R68, 0x2 ;  /* 0x00000044e8027211 */ /* 0x000fe200078610ff */
[----:B------:R1:W-:Y:S01]  /*10090*/  STL [R1+0x1fc], R0 ;  /* 0x0001fc0001007387 */ /* 0x0003e20000100800 */
[----:B------:R-:W-:-:S03]  /*100a0*/  SHF.R.S32.HI R72, RZ, 0x1f, R220 ;  /* 0x0000001fff487819 */ /* 0x000fc600000114dc */
[----:B------:R1:W-:Y:S02]  /*100b0*/  STL [R1+0x204], R6 ;  /* 0x0002040601007387 */ /* 0x0003e40000100800 */
[-C--:B-1----:R-:W-:Y:S02]  /*100c0*/  LEA.HI.X R0, R218, R69.reuse, R74, 0x2, P0 ;  /* 0x00000045da007211 */ /* 0x082fe400000f144a */
[----:B------:R1:W-:Y:S01]  /*100d0*/  STL [R1+0x20c], R2 ;  /* 0x00020c0201007387 */ /* 0x0003e20000100800 */
[----:B------:R-:W-:-:S03]  /*100e0*/  LEA.HI.X R6, R219, R69, R73, 0x2, P1 ;  /* 0x00000045db067211 */ /* 0x000fc600008f1449 */
[----:B------:R1:W-:Y:S01]  /*100f0*/  STL [R1+0x218], R0 ;  /* 0x0002180001007387 */ /* 0x0003e20000100800 */
[----:B------:R-:W-:-:S03]  /*10100*/  SHF.R.S32.HI R71, RZ, 0x1f, R232 ;  /* 0x0000001fff477819 */ /* 0x000fc600000114e8 */
[----:B------:R-:W-:Y:S01]  /*10110*/  STL [R1+0x220], R6 ;  /* 0x0002200601007387 */ /* 0x000fe20000100800 */
[----:B-1----:R-:W-:-:S03]  /*10120*/  LEA.HI.X R2, R220, R69, R72, 0x2, P2 ;  /* 0x00000045dc027211 */ /* 0x002fc600010f1448 */
[----:B------:R-:W2:Y:S01]  /*10130*/  LDL.LU R218, [R1+0x3d0] ;  /* 0x0003d00001da7983 */ /* 0x000ea20000300800 */
[----:B------:R-:W-:-:S03]  /*10140*/  LEA.HI.X R0, R232, R69, R71, 0x2, P3 ;  /* 0x00000045e8007211 */ /* 0x000fc600018f1447 */
[----:B------:R4:W-:Y:S04]  /*10150*/  STL [R1+0x228], R2 ;  /* 0x0002280201007387 */ /* 0x0009e80000100800 */
[----:B------:R-:W2:Y:S04]  /*10160*/  LDL.LU R219, [R1+0x3d4] ;  /* 0x0003d40001db7983 */ /* 0x000ea80000300800 */
[----:B------:R1:W-:Y:S04]  /*10170*/  STL [R1+0x230], R0 ;  /* 0x0002300001007387 */ /* 0x0003e80000100800 */
[----:B------:R-:W2:Y:S04]  /*10180*/  LDL.LU R220, [R1+0x3d8] ;  /* 0x0003d80001dc7983 */ /* 0x000ea80000300800 */
[----:B------:R-:W2:Y:S01]  /*10190*/  LDL.LU R232, [R1+0x3dc] ;  /* 0x0003dc0001e87983 */ /* 0x000ea20000300800 */
[----:B----4-:R-:W-:-:S02]  /*101a0*/  LEA R2, P0, R221, R68, 0x2 ;  /* 0x00000044dd027211 */ /* 0x010fc400078010ff */
[----:B------:R-:W-:Y:S02]  /*101b0*/  SHF.R.S32.HI R74, RZ, 0x1f, R221 ;  /* 0x0000001fff4a7819 */ /* 0x000fe400000114dd */
[----:B-1----:R-:W-:Y:S01]  /*101c0*/  LEA R0, P1, R222, R68, 0x2 ;  /* 0x00000044de007211 */ /* 0x002fe200078210ff */
[----:B------:R1:W-:Y:S01]  /*101d0*/  STL [R1+0x214], R2 ;  /* 0x0002140201007387 */ /* 0x0003e20000100800 */
[----:B------:R-:W-:-:S03]  /*101e0*/  SHF.R.S32.HI R73, RZ, 0x1f, R222 ;  /* 0x0000001fff497819 */ /* 0x000fc600000114de */
[----:B------:R4:W-:Y:S01]  /*101f0*/  STL [R1+0x21c], R0 ;  /* 0x00021c0001007387 */ /* 0x0009e20000100800 */
[-C--:B------:R-:W-:Y:S02]  /*10200*/  LEA R6, P2, R223, R68.reuse, 0x2 ;  /* 0x00000044df067211 */ /* 0x080fe400078410ff */
[----:B-1----:R-:W-:-:S03]  /*10210*/  LEA R2, P3, R233, R68, 0x2 ;  /* 0x00000044e9027211 */ /* 0x002fc600078610ff */
[----:B------:R1:W-:Y:S01]  /*10220*/  STL [R1+0x224], R6 ;  /* 0x0002240601007387 */ /* 0x0003e20000100800 */
[----:B----4-:R-:W-:-:S03]  /*10230*/  LEA.HI.X R0, R221, R69, R74, 0x2, P0 ;  /* 0x00000045dd007211 */ /* 0x010fc600000f144a */
[----:B------:R4:W-:Y:S01]  /*10240*/  STL [R1+0x22c], R2 ;  /* 0x00022c0201007387 */ /* 0x0009e20000100800 */
[----:B-1----:R-:W-:-:S03]  /*10250*/  LEA.HI.X R6, R222, R69, R73, 0x2, P1 ;  /* 0x00000045de067211 */ /* 0x002fc600008f1449 */
[----:B------:R1:W-:Y:S04]  /*10260*/  STL [R1+0x238], R0 ;  /* 0x0002380001007387 */ /* 0x0003e80000100800 */
[----:B------:R-:W-:Y:S04]  /*10270*/  STL [R1+0x240], R6 ;  /* 0x0002400601007387 */ /* 0x000fe80000100800 */
[----:B------:R-:W2:Y:S01]  /*10280*/  LDL.LU R221, [R1+0x3e0] ;  /* 0x0003e00001dd7983 */ /* 0x000ea20000300800 */
[----:B------:R-:W-:Y:S02]  /*10290*/  SHF.R.S32.HI R72, RZ, 0x1f, R223 ;  /* 0x0000001fff487819 */ /* 0x000fe400000114df */
[----:B------:R-:W-:-:S02]  /*102a0*/  SHF.R.S32.HI R71, RZ, 0x1f, R233 ;  /* 0x0000001fff477819 */ /* 0x000fc400000114e9 */
[-C--:B----4-:R-:W-:Y:S02]  /*102b0*/  LEA.HI.X R2, R223, R69.reuse, R72, 0x2, P2 ;  /* 0x00000045df027211 */ /* 0x090fe400010f1448 */
[----:B-1----:R-:W-:-:S03]  /*102c0*/  LEA.HI.X R0, R233, R69, R71, 0x2, P3 ;  /* 0x00000045e9007211 */ /* 0x002fc600018f1447 */
[----:B------:R1:W-:Y:S04]  /*102d0*/  STL [R1+0x248], R2 ;  /* 0x0002480201007387 */ /* 0x0003e80000100800 */
[----:B------:R-:W4:Y:S04]  /*102e0*/  LDL.LU R222, [R1+0x3e4] ;  /* 0x0003e40001de7983 */ /* 0x000f280000300800 */
[----:B------:R1:W-:Y:S02]  /*102f0*/  STL [R1+0x250], R0 ;  /* 0x0002500001007387 */ /* 0x0003e40000100800 */
[----:B-1----:R-:W-:-:S02]  /*10300*/  LEA R2, P0, R224, R68, 0x2 ;  /* 0x00000044e0027211 */ /* 0x002fc400078010ff */
[----:B------:R-:W4:Y:S01]  /*10310*/  LDL.LU R223, [R1+0x3e8] ;  /* 0x0003e80001df7983 */ /* 0x000f220000300800 */
[----:B------:R-:W-:-:S03]  /*10320*/  SHF.R.S32.HI R74, RZ, 0x1f, R224 ;  /* 0x0000001fff4a7819 */ /* 0x000fc600000114e0 */
[----:B------:R-:W4:Y:S01]  /*10330*/  LDL.LU R233, [R1+0x3ec] ;  /* 0x0003ec0001e97983 */ /* 0x000f220000300800 */
[----:B------:R-:W-:-:S03]  /*10340*/  LEA R0, P1, R225, R68, 0x2 ;  /* 0x00000044e1007211 */ /* 0x000fc600078210ff */
[----:B------:R-:W-:Y:S01]  /*10350*/  STL [R1+0x234], R2 ;  /* 0x0002340201007387 */ /* 0x000fe20000100800 */
[----:B------:R-:W-:-:S03]  /*10360*/  SHF.R.S32.HI R73, RZ, 0x1f, R225 ;  /* 0x0000001fff497819 */ /* 0x000fc600000114e1 */
[----:B------:R1:W-:Y:S02]  /*10370*/  STL [R1+0x23c], R0 ;  /* 0x00023c0001007387 */ /* 0x0003e40000100800 */
[----:B-1----:R-:W-:Y:S02]  /*10380*/  LEA.HI.X R0, R224, R69, R74, 0x2, P0 ;  /* 0x00000045e0007211 */ /* 0x002fe400000f144a */
[-C--:B---3--:R-:W-:Y:S02]  /*10390*/  LEA R6, P2, R226, R68.reuse, 0x2 ;  /* 0x00000044e2067211 */ /* 0x088fe400078410ff */
[----:B------:R-:W-:Y:S02]  /*103a0*/  SHF.R.S32.HI R72, RZ, 0x1f, R226 ;  /* 0x0000001fff487819 */ /* 0x000fe400000114e2 */
[----:B--2---:R-:W-:Y:S01]  /*103b0*/  LEA R2, P3, R227, R68, 0x2 ;  /* 0x00000044e3027211 */ /* 0x004fe200078610ff */
[----:B------:R1:W-:Y:S01]  /*103c0*/  STL [R1+0x244], R6 ;  /* 0x0002440601007387 */ /* 0x0003e20000100800 */
[----:B------:R-:W-:-:S03]  /*103d0*/  SHF.R.S32.HI R71, RZ, 0x1f, R227 ;  /* 0x0000001fff477819 */ /* 0x000fc600000114e3 */
[----:B------:R2:W-:Y:S04]  /*103e0*/  STL [R1+0x24c], R2 ;  /* 0x00024c0201007387 */ /* 0x0005e80000100800 */
[----:B------:R3:W-:Y:S01]  /*103f0*/  STL [R1+0x258], R0 ;  /* 0x0002580001007387 */ /* 0x0007e20000100800 */
[-C--:B-1----:R-:W-:Y:S02]  /*10400*/  LEA.HI.X R6, R225, R69.reuse, R73, 0x2, P1 ;  /* 0x00000045e1067211 */ /* 0x082fe400008f1449 */
[----:B--2---:R-:W-:-:S03]  /*10410*/  LEA.HI.X R2, R226, R69, R72, 0x2, P2 ;  /* 0x00000045e2027211 */ /* 0x004fc600010f1448 */
[----:B------:R-:W-:Y:S01]  /*10420*/  STL [R1+0x260], R6 ;  /* 0x0002600601007387 */ /* 0x000fe20000100800 */
[----:B---3--:R-:W-:-:S03]  /*10430*/  LEA.HI.X R0, R227, R69, R71, 0x2, P3 ;  /* 0x00000045e3007211 */ /* 0x008fc600018f1447 */
[----:B------:R-:W-:Y:S04]  /*10440*/  STL [R1+0x268], R2 ;  /* 0x0002680201007387 */ /* 0x000fe80000100800 */
[----:B------:R1:W-:Y:S04]  /*10450*/  STL [R1+0x270], R0 ;  /* 0x0002700001007387 */ /* 0x0003e80000100800 */
[----:B------:R-:W2:Y:S04]  /*10460*/  LDL.LU R224, [R1+0x3f0] ;  /* 0x0003f00001e07983 */ /* 0x000ea80000300800 */
[----:B------:R-:W3:Y:S01]  /*10470*/  LDL.LU R225, [R1+0x3f4] ;  /* 0x0003f40001e17983 */ /* 0x000ee20000300800 */
[----:B-1----:R-:W-:-:S02]  /*10480*/  LEA R0, P0, R218, R68, 0x2 ;  /* 0x00000044da007211 */ /* 0x002fc400078010ff */
[----:B------:R-:W-:-:S03]  /*10490*/  SHF.R.S32.HI R74, RZ, 0x1f, R218 ;  /* 0x0000001fff4a7819 */ /* 0x000fc600000114da */
[----:B------:R1:W-:Y:S04]  /*104a0*/  STL [R1+0x254], R0 ;  /* 0x0002540001007387 */ /* 0x0003e80000100800 */
[----:B------:R-:W3:Y:S04]  /*104b0*/  LDL.LU R226, [R1+0x3f8] ;  /* 0x0003f80001e27983 */ /* 0x000ee80000300800 */
[----:B------:R-:W3:Y:S01]  /*104c0*/  LDL.LU R227, [R1+0x3fc] ;  /* 0x0003fc0001e37983 */ /* 0x000ee20000300800 */
[-C--:B-1----:R-:W-:Y:S02]  /*104d0*/  LEA R0, P1, R219, R68.reuse, 0x2 ;  /* 0x00000044db007211 */ /* 0x082fe400078210ff */
[----:B------:R-:W-:-:S02]  /*104e0*/  LEA R6, P2, R220, R68, 0x2 ;  /* 0x00000044dc067211 */ /* 0x000fc400078410ff */
[----:B------:R-:W-:Y:S01]  /*104f0*/  LEA R2, P3, R232, R68, 0x2 ;  /* 0x00000044e8027211 */ /* 0x000fe200078610ff */
[----:B------:R1:W-:Y:S01]  /*10500*/  STL [R1+0x25c], R0 ;  /* 0x00025c0001007387 */ /* 0x0003e20000100800 */
[----:B------:R-:W-:Y:S02]  /*10510*/  SHF.R.S32.HI R73, RZ, 0x1f, R219 ;  /* 0x0000001fff497819 */ /* 0x000fe400000114db */
[----:B------:R-:W-:Y:S01]  /*10520*/  SHF.R.S32.HI R72, RZ, 0x1f, R220 ;  /* 0x0000001fff487819 */ /* 0x000fe200000114dc */
[----:B------:R1:W-:Y:S01]  /*10530*/  STL [R1+0x264], R6 ;  /* 0x0002640601007387 */ /* 0x0003e20000100800 */
[----:B------:R-:W-:Y:S02]  /*10540*/  SHF.R.S32.HI R71, RZ, 0x1f, R232 ;  /* 0x0000001fff477819 */ /* 0x000fe400000114e8 */
[-C--:B-1----:R-:W-:Y:S01]  /*10550*/  LEA.HI.X R0, R218, R69.reuse, R74, 0x2, P0 ;  /* 0x00000045da007211 */ /* 0x082fe200000f144a */
        /* <DEDUP_REMOVED lines=8> */
[----:B------:R-:W3:Y:S04]  /*105e0*/  LDL.LU R232, [R1+0x420] ;  /* 0x0004200001e87983 */ /* 0x000ee80000300800 */
[----:B------:R-:W3:Y:S01]  /*105f0*/  LDL.LU R216, [R1+0x424] ;  /* 0x0004240001d87983 */ /* 0x000ee20000300800 */
[----:B-1----:R-:W-:-:S05]  /*10600*/  LEA R0, P0, R221, R68, 0x2 ;  /* 0x00000044dd007211 */ /* 0x002fca00078010ff */
[----:B------:R4:W-:Y:S04]  /*10610*/  STL [R1+0x274], R0 ;  /* 0x0002740001007387 */ /* 0x0009e80000100800 */
[----:B------:R-:W3:Y:S04]  /*10620*/  LDL.LU R217, [R1+0x428] ;  /* 0x0004280001d97983 */ /* 0x000ee80000300800 */
[----:B------:R-:W3:Y:S01]  /*10630*/  LDL.LU R218, [R1+0x42c] ;  /* 0x00042c0001da7983 */ /* 0x000ee20000300800 */
[----:B----4-:R-:W-:Y:S02]  /*10640*/  LEA R0, P1, R222, R68, 0x2 ;  /* 0x00000044de007211 */ /* 0x010fe400078210ff */
[----:B------:R-:W-:-:S02]  /*10650*/  SHF.R.S32.HI R74, RZ, 0x1f, R221 ;  /* 0x0000001fff4a7819 */ /* 0x000fc400000114dd */
[----:B------:R-:W-:Y:S02]  /*10660*/  SHF.R.S32.HI R73, RZ, 0x1f, R222 ;  /* 0x0000001fff497819 */ /* 0x000fe400000114de */
[-C--:B------:R-:W-:Y:S01]  /*10670*/  LEA R6, P2, R223, R68.reuse, 0x2 ;  /* 0x00000044df067211 */ /* 0x080fe200078410ff */
[----:B------:R1:W-:Y:S01]  /*10680*/  STL [R1+0x27c], R0 ;  /* 0x00027c0001007387 */ /* 0x0003e20000100800 */
[----:B------:R-:W-:Y:S02]  /*10690*/  SHF.R.S32.HI R72, RZ, 0x1f, R223 ;  /* 0x0000001fff487819 */ /* 0x000fe400000114df */
[----:B------:R-:W-:Y:S01]  /*106a0*/  LEA R2, P3, R233, R68, 0x2 ;  /* 0x00000044e9027211 */ /* 0x000fe200078610ff */
[----:B------:R4:W-:Y:S01]  /*106b0*/  STL [R1+0x284], R6 ;  /* 0x0002840601007387 */ /* 0x0009e20000100800 */
[----:B------:R-:W-:-:S03]  /*106c0*/  SHF.R.S32.HI R71, RZ, 0x1f, R233 ;  /* 0x0000001fff477819 */ /* 0x000fc600000114e9 */
[----:B------:R4:W-:Y:S01]  /*106d0*/  STL [R1+0x28c], R2 ;  /* 0x00028c0201007387 */ /* 0x0009e20000100800 */
[-C--:B-1----:R-:W-:Y:S02]  /*106e0*/  LEA.HI.X R0, R221, R69.reuse, R74, 0x2, P0 ;  /* 0x00000045dd007211 */ /* 0x082fe400000f144a */
[----:B----4-:R-:W-:-:S03]  /*106f0*/  LEA.HI.X R6, R222, R69, R73, 0x2, P1 ;  /* 0x00000045de067211 */ /* 0x010fc600008f1449 */
[----:B------:R1:W-:Y:S01]  /*10700*/  STL [R1+0x298], R0 ;  /* 0x0002980001007387 */ /* 0x0003e20000100800 */
[----:B------:R-:W-:-:S03]  /*10710*/  LEA.HI.X R2, R223, R69, R72, 0x2, P2 ;  /* 0x00000045df027211 */ /* 0x000fc600010f1448 */
[----:B------:R-:W-:Y:S04]  /*10720*/  STL [R1+0x2a0], R6 ;  /* 0x0002a00601007387 */ /* 0x000fe80000100800 */
[----:B------:R-:W4:Y:S01]  /*10730*/  LDL.LU R219, [R1+0x440] ;  /* 0x0004400001db7983 */ /* 0x000f220000300800 */
[----:B-1----:R-:W-:-:S03]  /*10740*/  LEA.HI.X R0, R233, R69, R71, 0x2, P3 ;  /* 0x00000045e9007211 */ /* 0x002fc600018f1447 */
[----:B------:R2:W-:Y:S04]  /*10750*/  STL [R1+0x2a8], R2 ;  /* 0x0002a80201007387 */ /* 0x0005e80000100800 */
[----:B------:R-:W4:Y:S04]  /*10760*/  LDL.LU R220, [R1+0x444] ;  /* 0x0004440001dc7983 */ /* 0x000f280000300800 */
[----:B------:R3:W-:Y:S04]  /*10770*/  STL [R1+0x2c0], R0 ;  /* 0x0002c00001007387 */ /* 0x0007e80000100800 */
[----:B------:R-:W4:Y:S04]  /*10780*/  LDL.LU R221, [R1+0x448] ;  /* 0x0004480001dd7983 */ /* 0x000f280000300800 */
[----:B------:R-:W4:Y:S01]  /*10790*/  LDL.LU R233, [R1+0x44c] ;  /* 0x00044c0001e97983 */ /* 0x000f220000300800 */
[----:B--2---:R-:W-:-:S02]  /*107a0*/  LEA R2, P0, R224, R68, 0x2 ;  /* 0x00000044e0027211 */ /* 0x004fc400078010ff */
[----:B------:R-:W-:Y:S02]  /*107b0*/  SHF.R.S32.HI R74, RZ, 0x1f, R224 ;  /* 0x0000001fff4a7819 */ /* 0x000fe400000114e0 */
[----:B---3--:R-:W-:Y:S01]  /*107c0*/  LEA R0, P1, R225, R68, 0x2 ;  /* 0x00000044e1007211 */ /* 0x008fe200078210ff */
[----:B------:R1:W-:Y:S01]  /*107d0*/  STL [R1+0x294], R2 ;  /* 0x0002940201007387 */ /* 0x0003e20000100800 */
[----:B------:R-:W-:-:S03]  /*107e0*/  SHF.R.S32.HI R73, RZ, 0x1f, R225 ;  /* 0x0000001fff497819 */ /* 0x000fc600000114e1 */
[----:B------:R2:W-:Y:S01]  /*107f0*/  STL [R1+0x29c], R0 ;  /* 0x00029c0001007387 */ /* 0x0005e20000100800 */
[-C--:B------:R-:W-:Y:S02]  /*10800*/  LEA R6, P2, R226, R68.reuse, 0x2 ;  /* 0x00000044e2067211 */ /* 0x080fe400078410ff */
[----:B------:R-:W-:Y:S02]  /*10810*/  SHF.R.S32.HI R72, RZ, 0x1f, R226 ;  /* 0x0000001fff487819 */ /* 0x000fe400000114e2 */
[----:B-1----:R-:W-:Y:S01]  /*10820*/  LEA R2, P3, R227, R68, 0x2 ;  /* 0x00000044e3027211 */ /* 0x002fe200078610ff */
[----:B------:R1:W-:Y:S01]  /*10830*/  STL [R1+0x2a4], R6 ;  /* 0x0002a40601007387 */ /* 0x0003e20000100800 */
[-C--:B--2---:R-:W-:Y:S02]  /*10840*/  LEA.HI.X R0, R224, R69.reuse, R74, 0x2, P0 ;  /* 0x00000045e0007211 */ /* 0x084fe400000f144a */
[----:B------:R-:W-:Y:S01]  /*10850*/  SHF.R.S32.HI R71, RZ, 0x1f, R227 ;  /* 0x0000001fff477819 */ /* 0x000fe200000114e3 */
[----:B------:R2:W-:Y:S01]  /*10860*/  STL [R1+0x2ac], R2 ;  /* 0x0002ac0201007387 */ /* 0x0005e20000100800 */
[----:B-1----:R-:W-:-:S03]  /*10870*/  LEA.HI.X R6, R225, R69, R73, 0x2, P1 ;  /* 0x00000045e1067211 */ /* 0x002fc600008f1449 */
[----:B------:R1:W-:Y:S01]  /*10880*/  STL [R1+0x2c8], R0 ;  /* 0x0002c80001007387 */ /* 0x0003e20000100800 */
[----:B--2---:R-:W-:-:S03]  /*10890*/  LEA.HI.X R2, R226, R69, R72, 0x2, P2 ;  /* 0x00000045e2027211 */ /* 0x004fc600010f1448 */
[----:B------:R-:W-:Y:S04]  /*108a0*/  STL [R1+0x2d0], R6 ;  /* 0x0002d00601007387 */ /* 0x000fe80000100800 */
[----:B------:R-:W2:Y:S01]  /*108b0*/  LDL.LU R222, [R1+0x450] ;  /* 0x0004500001de7983 */ /* 0x000ea20000300800 */
[----:B-1----:R-:W-:-:S03]  /*108c0*/  LEA.HI.X R0, R227, R69, R71, 0x2, P3 ;  /* 0x00000045e3007211 */ /* 0x002fc600018f1447 */
[----:B------:R1:W-:Y:S04]  /*108d0*/  STL [R1+0x2d8], R2 ;  /* 0x0002d80201007387 */ /* 0x0003e80000100800 */
[----:B------:R-:W3:Y:S04]  /*108e0*/  LDL.LU R223, [R1+0x454] ;  /* 0x0004540001df7983 */ /* 0x000ee80000300800 */
[----:B------:R1:W-:Y:S04]  /*108f0*/  STL [R1+0x2e0], R0 ;  /* 0x0002e00001007387 */ /* 0x0003e80000100800 */
[----:B------:R-:W3:Y:S04]  /*10900*/  LDL.LU R224, [R1+0x458] ;  /* 0x0004580001e07983 */ /* 0x000ee80000300800 */
[----:B------:R-:W3:Y:S01]  /*10910*/  LDL.LU R225, [R1+0x45c] ;  /* 0x00045c0001e17983 */ /* 0x000ee20000300800 */
[----:B-1----:R-:W-:-:S02]  /*10920*/  LEA R2, P0, R232, R68, 0x2 ;  /* 0x00000044e8027211 */ /* 0x002fc400078010ff */
[----:B------:R-:W-:-:S03]  /*10930*/  LEA R0, P1, R216, R68, 0x2 ;  /* 0x00000044d8007211 */ /* 0x000fc600078210ff */
[----:B------:R1:W-:Y:S01]  /*10940*/  STL [R1+0x2c4], R2 ;  /* 0x0002c40201007387 */ /* 0x0003e20000100800 */
[----:B------:R-:W-:-:S03]  /*10950*/  SHF.R.S32.HI R74, RZ, 0x1f, R232 ;  /* 0x0000001fff4a7819 */ /* 0x000fc600000114e8 */
[----:B------:R1:W-:Y:S01]  /*10960*/  STL [R1+0x2cc], R0 ;  /* 0x0002cc0001007387 */ /* 0x0003e20000100800 */
[-C--:B------:R-:W-:Y:S02]  /*10970*/  LEA R6, P2, R217, R68.reuse, 0x2 ;  /* 0x00000044d9067211 */ /* 0x080fe400078410ff */
[----:B-1----:R-:W-:-:S03]  /*10980*/  LEA R2, P3, R218, R68, 0x2 ;  /* 0x00000044da027211 */ /* 0x002fc600078610ff */
[----:B------:R1:W-:Y:S04]  /*10990*/  STL [R1+0x2d4], R6 ;  /* 0x0002d40601007387 */ /* 0x0003e80000100800 */
[----:B------:R-:W3:Y:S01]  /*109a0*/  LDL.LU R226, [R1+0x460] ;  /* 0x0004600001e27983 */ /* 0x000ee20000300800 */
[----:B------:R-:W-:-:S03]  /*109b0*/  LEA.HI.X R0, R232, R69, R74, 0x2, P0 ;  /* 0x00000045e8007211 */ /* 0x000fc600000f144a */
[----:B------:R1:W-:Y:S04]  /*109c0*/  STL [R1+0x2dc], R2 ;  /* 0x0002dc0201007387 */ /* 0x0003e80000100800 */
[----:B------:R-:W3:Y:S04]  /*109d0*/  LDL.LU R227, [R1+0x464] ;  /* 0x0004640001e37983 */ /* 0x000ee80000300800 */
[----:B------:R1:W-:Y:S04]  /*109e0*/  STL [R1+0x2e8], R0 ;  /* 0x0002e80001007387 */ /* 0x0003e80000100800 */
[----:B------:R-:W3:Y:S01]  /*109f0*/  LDL.LU R232, [R1+0x468] ;  /* 0x0004680001e87983 */ /* 0x000ee20000300800 */
[----:B------:R-:W-:-:S02]  /*10a00*/  SHF.R.S32.HI R73, RZ, 0x1f, R216 ;  /* 0x0000001fff497819 */ /* 0x000fc400000114d8 */
[----:B------:R-:W-:Y:S02]  /*10a10*/  SHF.R.S32.HI R72, RZ, 0x1f, R217 ;  /* 0x0000001fff487819 */ /* 0x000fe400000114d9 */
[----:B------:R-:W-:Y:S02]  /*10a20*/  SHF.R.S32.HI R71, RZ, 0x1f, R218 ;  /* 0x0000001fff477819 */ /* 0x000fe400000114da */
[-C--:B-1----:R-:W-:Y:S02]  /*10a30*/  LEA.HI.X R6, R216, R69.reuse, R73, 0x2, P1 ;  /* 0x00000045d8067211 */ /* 0x082fe400008f1449 */
[-C--:B------:R-:W-:Y:S02]  /*10a40*/  LEA.HI.X R2, R217, R69.reuse, R72, 0x2, P2 ;  /* 0x00000045d9027211 */ /* 0x080fe400010f1448 */
[----:B------:R-:W-:Y:S01]  /*10a50*/  LEA.HI.X R0, R218, R69, R71, 0x2, P3 ;  /* 0x00000045da007211 */ /* 0x000fe200018f1447 */
[----:B------:R-:W-:Y:S04]  /*10a60*/  STL [R1+0x2f0], R6 ;  /* 0x0002f00601007387 */ /* 0x000fe80000100800 */
[----:B------:R1:W-:Y:S01]  /*10a70*/  STL [R1+0x2fc], R2 ;  /* 0x0002fc0201007387 */ /* 0x0003e20000100800 */
[----:B----4-:R-:W-:-:S03]  /*10a80*/  SHF.R.S32.HI R71, RZ, 0x1f, R219 ;  /* 0x0000001fff477819 */ /* 0x010fc600000114db */
[----:B------:R4:W-:Y:S01]  /*10a90*/  STL [R1+0x328], R0 ;  /* 0x0003280001007387 */ /* 0x0009e20000100800 */
[-C--:B-1----:R-:W-:Y:S02]  /*10aa0*/  LEA R2, P0, R219, R68.reuse, 0x2 ;  /* 0x00000044db027211 */ /* 0x082fe400078010ff */
[----:B----4-:R-:W-:-:S03]  /*10ab0*/  LEA R0, P1, R220, R68, 0x2 ;  /* 0x00000044dc007211 */ /* 0x010fc600078210ff */
[----:B------:R1:W-:Y:S01]  /*10ac0*/  STL [R1+0x2e4], R2 ;  /* 0x0002e40201007387 */ /* 0x0003e20000100800 */
[-C--:B------:R-:W-:Y:S02]  /*10ad0*/  LEA R6, P2, R221, R68.reuse, 0x2 ;  /* 0x00000044dd067211 */ /* 0x080fe400078410ff */
[----:B------:R-:W-:Y:S01]  /*10ae0*/  SHF.R.S32.HI R72, RZ, 0x1f, R220 ;  /* 0x0000001fff487819 */ /* 0x000fe200000114dc */
[----:B------:R4:W-:Y:S01]  /*10af0*/  STL [R1+0x2ec], R0 ;  /* 0x0002ec0001007387 */ /* 0x0009e20000100800 */
[----:B------:R-:W-:Y:S02]  /*10b00*/  SHF.R.S32.HI R73, RZ, 0x1f, R221 ;  /* 0x0000001fff497819 */ /* 0x000fe400000114dd */
[----:B------:R-:W-:Y:S02]  /*10b10*/  SHF.R.S32.HI R74, RZ, 0x1f, R233 ;  /* 0x0000001fff4a7819 */ /* 0x000fe400000114e9 */
[----:B-1----:R-:W-:Y:S01]  /*10b20*/  LEA R2, P3, R233, R68, 0x2 ;  /* 0x00000044e9027211 */ /* 0x002fe200078610ff */
[----:B------:R1:W-:Y:S01]  /*10b30*/  STL [R1+0x2f4], R6 ;  /* 0x0002f40601007387 */ /* 0x0003e20000100800 */
[----:B----4-:R-:W-:-:S03]  /*10b40*/  LEA.HI.X R0, R219, R69, R71, 0x2, P0 ;  /* 0x00000045db007211 */ /* 0x010fc600000f1447 */
[----:B------:R4:W-:Y:S04]  /*10b50*/  STL [R1+0x320], R2 ;  /* 0x0003200201007387 */ /* 0x0009e80000100800 */
[----:B------:R4:W-:Y:S01]  /*10b60*/  STL [R1+0x32c], R0 ;  /* 0x00032c0001007387 */ /* 0x0009e20000100800 */
[-C--:B-1----:R-:W-:Y:S02]  /*10b70*/  LEA.HI.X R6, R220, R69.reuse, R72, 0x2, P1 ;  /* 0x00000045dc067211 */ /* 0x082fe400008f1448 */
[----:B----4-:R-:W-:-:S03]  /*10b80*/  LEA.HI.X R2, R221, R69, R73, 0x2, P2 ;  /* 0x00000045dd027211 */ /* 0x010fc600010f1449 */
[----:B------:R-:W-:Y:S01]  /*10b90*/  STL [R1+0x338], R6 ;  /* 0x0003380601007387 */ /* 0x000fe20000100800 */
[----:B------:R-:W-:-:S03]  /*10ba0*/  LEA.HI.X R0, R233, R69, R74, 0x2, P3 ;  /* 0x00000045e9007211 */ /* 0x000fc600018f144a */
[----:B------:R-:W4:Y:S04]  /*10bb0*/  LDL.LU R233, [R1+0x46c] ;  /* 0x00046c0001e97983 */ /* 0x000f280000300800 */
[----:B------:R2:W-:Y:S04]  /*10bc0*/  STL [R1+0x33c], R2 ;  /* 0x00033c0201007387 */ /* 0x0005e80000100800 */
[----:B------:R3:W-:Y:S01]  /*10bd0*/  STL [R1+0x358], R0 ;  /* 0x0003580001007387 */ /* 0x0007e20000100800 */
[----:B--2---:R-:W-:Y:S02]  /*10be0*/  LEA R2, P0, R222, R68, 0x2 ;  /* 0x00000044de027211 */ /* 0x004fe400078010ff */
[----:B------:R-:W-:-:S02]  /*10bf0*/  SHF.R.S32.HI R71, RZ, 0x1f, R222 ;  /* 0x0000001fff477819 */ /* 0x000fc400000114de */
[----:B---3--:R-:W-:Y:S01]  /*10c00*/  LEA R0, P1, R223, R68, 0x2 ;  /* 0x00000044df007211 */ /* 0x008fe200078210ff */
[----:B------:R1:W-:Y:S01]  /*10c10*/  STL [R1+0x2f8], R2 ;  /* 0x0002f80201007387 */ /* 0x0003e20000100800 */
[----:B------:R-:W-:-:S03]  /*10c20*/  SHF.R.S32.HI R72, RZ, 0x1f, R223 ;  /* 0x0000001fff487819 */ /* 0x000fc600000114df */
[----:B------:R2:W-:Y:S01]  /*10c30*/  STL [R1+0x324], R0 ;  /* 0x0003240001007387 */ /* 0x0005e20000100800 */
[-C--:B------:R-:W-:Y:S02]  /*10c40*/  LEA R6, P2, R224, R68.reuse, 0x2 ;  /* 0x00000044e0067211 */ /* 0x080fe400078410ff */
[----:B------:R-:W-:Y:S02]  /*10c50*/  SHF.R.S32.HI R73, RZ, 0x1f, R224 ;  /* 0x0000001fff497819 */ /* 0x000fe400000114e0 */
[----:B-1----:R-:W-:Y:S02]  /*10c60*/  LEA R2, P3, R225, R68, 0x2 ;  /* 0x00000044e1027211 */ /* 0x002fe400078610ff */
[----:B--2---:R-:W-:Y:S01]  /*10c70*/  LEA.HI.X R0, R222, R69, R71, 0x2, P0 ;  /* 0x00000045de007211 */ /* 0x004fe200000f1447 */
        /* <DEDUP_REMOVED lines=8> */
[----:B------:R1:W-:Y:S01]  /*10d00*/  STL [R1+0x36c], R2 ;  /* 0x00036c0201007387 */ /* 0x0003e20000100800 */
[----:B------:R-:W-:-:S03]  /*10d10*/  LOP3.LUT R225, R234, 0x60, RZ, 0xc0, !PT ;  /* 0x00000060eae17812 */ /* 0x000fc600078ec0ff */
[----:B------:R2:W-:Y:S01]  /*10d20*/  STL [R1+0x378], R0 ;  /* 0x0003780001007387 */ /* 0x0005e20000100800 */
[----:B------:R-:W-:Y:S01]  /*10d30*/  SHF.R.S32.HI R73, RZ, 0x1f, R226 ;  /* 0x0000001fff497819 */ /* 0x000fe200000114e2 */
[----:B------:R-:W-:Y:S01]  /*10d40*/  IMAD.MOV.U32 R234, RZ, RZ, c[0x0][0x180] ;  /* 0x00006000ffea7624 */ /* 0x000fe200078e00ff */
[-C--:B-1----:R-:W-:Y:S02]  /*10d50*/  LEA R2, P0, R226, R68.reuse, 0x2 ;  /* 0x00000044e2027211 */ /* 0x082fe400078010ff */
[----:B--2---:R-:W-:-:S03]  /*10d60*/  LEA R0, P1, R227, R68, 0x2 ;  /* 0x00000044e3007211 */ /* 0x004fc600078210ff */
[----:B------:R1:W-:Y:S01]  /*10d70*/  STL [R1+0x334], R2 ;  /* 0x0003340201007387 */ /* 0x0003e20000100800 */
[----:B------:R-:W-:-:S03]  /*10d80*/  SHF.R.S32.HI R71, RZ, 0x1f, R227 ;  /* 0x0000001fff477819 */ /* 0x000fc600000114e3 */
[----:B------:R2:W-:Y:S01]  /*10d90*/  STL [R1+0x354], R0 ;  /* 0x0003540001007387 */ /* 0x0005e20000100800 */
[-C--:B------:R-:W-:Y:S02]  /*10da0*/  LEA.HI.X R6, R227, R69.reuse, R71, 0x2, P1 ;  /* 0x00000045e3067211 */ /* 0x080fe400008f1447 */
[----:B------:R-:W-:Y:S02]  /*10db0*/  SHF.R.S32.HI R72, RZ, 0x1f, R232 ;  /* 0x0000001fff487819 */ /* 0x000fe400000114e8 */
[----:B------:R-:W-:Y:S02]  /*10dc0*/  IADD3 R234, R234, -0x40, RZ ;  /* 0xffffffc0eaea7810 */ /* 0x000fe40007ffe0ff */
[----:B-1----:R-:W-:Y:S02]  /*10dd0*/  LEA R2, P2, R232, R68, 0x2 ;  /* 0x00000044e8027211 */ /* 0x002fe400078410ff */
[-C--:B--2---:R-:W-:Y:S01]  /*10de0*/  LEA.HI.X R0, R226, R69.reuse, R73, 0x2, P0 ;  /* 0x00000045e2007211 */ /* 0x084fe200000f1449 */
[----:B------:R-:W-:Y:S01]  /*10df0*/  IMAD R68, R75, 0x4, R225 ;  /* 0x000000044b447824 */ /* 0x000fe200078e02e1 */
[----:B------:R-:W-:-:S03]  /*10e00*/  LEA.HI.X R7, R232, R69, R72, 0x2, P2 ;  /* 0x00000045e8077211 */ /* 0x000fc600010f1448 */
[----:B------:R1:W-:Y:S04]  /*10e10*/  STL [R1+0x370], R0 ;  /* 0x0003700001007387 */ /* 0x0003e80000100800 */
[----:B------:R2:W-:Y:S01]  /*10e20*/  STL [R1+0x374], R6 ;  /* 0x0003740601007387 */ /* 0x0005e20000100800 */
[----:B------:R-:W-:Y:S02]  /*10e30*/  IMAD.MOV.U32 R69, RZ, RZ, 0x1 ;  /* 0x00000001ff457424 */ /* 0x000fe400078e00ff */
[----:B-1----:R-:W-:Y:S02]  /*10e40*/  IMAD.U32 R0, R68, 0x20, R70 ;  /* 0x0000002044007824 */ /* 0x002fe400078e0046 */
[----:B--2---:R-:W-:Y:S01]  /*10e50*/  IMAD.MOV.U32 R6, RZ, RZ, R234 ;  /* 0x000000ffff067224 */ /* 0x004fe200078e00ea */
[----:B------:R-:W-:Y:S01]  /*10e60*/  STL [R1+0x368], R7 ;  /* 0x0003680701007387 */ /* 0x000fe20000100800 */
[----:B------:R-:W-:-:S03]  /*10e70*/  IMAD.MOV.U32 R68, RZ, RZ, -0x1 ;  /* 0xffffffffff447424 */ /* 0x000fc600078e00ff */
[----:B------:R-:W-:Y:S04]  /*10e80*/  STL [R1+0x1d0], R6 ;  /* 0x0001d00601007387 */ /* 0x000fe80000100800 */
[----:B------:R-:W-:Y:S04]  /*10e90*/  STL [R1+0xd1c], R0 ;  /* 0x000d1c0001007387 */ /* 0x000fe80000100800 */
[----:B------:R-:W-:Y:S04]  /*10ea0*/  STL [R1+0x910], RZ ;  /* 0x000910ff01007387 */ /* 0x000fe80000100800 */
[----:B------:R-:W-:Y:S04]  /*10eb0*/  STL [R1+0x904], R69 ;  /* 0x0009044501007387 */ /* 0x000fe80000100800 */
[----:B------:R-:W-:Y:S04]  /*10ec0*/  STL [R1+0x400], RZ ;  /* 0x000400ff01007387 */ /* 0x000fe80000100800 */
[----:B------:R-:W-:Y:S04]  /*10ed0*/  STL [R1+0x900], R68 ;  /* 0x0009004401007387 */ /* 0x000fe80000100800 */
[----:B------:R-:W-:Y:S04]  /*10ee0*/  STL [R1+0x404], RZ ;  /* 0x000404ff01007387 */ /* 0x000fe80000100800 */
        /* <DEDUP_REMOVED lines=62> */
[----:B------:R-:W-:Y:S04]  /*112d0*/  STL [R1], RZ ;  /* 0x000000ff01007387 */ /* 0x000fe80000100800 */
        /* <DEDUP_REMOVED lines=232> */
[----:B------:R-:W-:Y:S01]  /*12160*/  STL [R1+0x864], RZ ;  /* 0x000864ff01007387 */ /* 0x000fe20000100800 */
[----:B------:R-:W-:-:S03]  /*12170*/  IMAD.SHL.U32 R64, R235, 0x20, RZ ;  /* 0x00000020eb407824 */ /* 0x000fc600078e00ff */
[----:B------:R-:W-:Y:S04]  /*12180*/  STL [R1+0x868], RZ ;  /* 0x000868ff01007387 */ /* 0x000fe80000100800 */
[----:B------:R-:W-:Y:S04]  /*12190*/  STL [R1+0x86c], RZ ;  /* 0x00086cff01007387 */ /* 0x000fe80000100800 */
[----:B------:R-:W-:Y:S04]  /*121a0*/  STL [R1+0x850], RZ ;  /* 0x000850ff01007387 */ /* 0x000fe80000100800 */
[----:B------:R-:W-:Y:S01]  /*121b0*/  STL [R1+0x854], RZ ;  /* 0x000854ff01007387 */ /* 0x000fe20000100800 */
[----:B------:R-:W-:-:S03]  /*121c0*/  SHF.L.U64.HI R3, R4, 0x2, R3 ;  /* 0x0000000204037819 */ /* 0x000fc60000010203 */
[----:B------:R-:W-:Y:S01]  /*121d0*/  STL [R1+0x858], RZ ;  /* 0x000858ff01007387 */ /* 0x000fe20000100800 */
[----:B----4-:R-:W-:-:S03]  /*121e0*/  LEA R4, P0, R64, R233, 0x3 ;  /* 0x000000e940047211 */ /* 0x010fc600078018ff */
[----:B------:R-:W-:Y:S01]  /*121f0*/  STL [R1+0x85c], RZ ;  /* 0x00085cff01007387 */ /* 0x000fe20000100800 */
[----:B------:R-:W-:-:S03]  /*12200*/  SHF.R.S32.HI R66, RZ, 0x1f, R64 ;  /* 0x0000001fff427819 */ /* 0x000fc60000011440 */
[----:B------:R-:W-:Y:S04]  /*12210*/  STL [R1+0x840], RZ ;  /* 0x000840ff01007387 */ /* 0x000fe80000100800 */
[----:B------:R-:W-:Y:S04]  /*12220*/  STL [R1+0x844], RZ ;  /* 0x000844ff01007387 */ /* 0x000fe80000100800 */
[----:B------:R-:W-:Y:S01]  /*12230*/  STL [R1+0x848], RZ ;  /* 0x000848ff01007387 */ /* 0x000fe20000100800 */
[----:B------:R-:W-:-:S03]  /*12240*/  LEA.HI.X R5, R64, R5, R66, 0x3, P0 ;  /* 0x0000000540057211 */ /* 0x000fc600000f1c42 */
[----:B------:R-:W-:Y:S01]  /*12250*/  STL [R1+0x84c], RZ ;  /* 0x00084cff01007387 */ /* 0x000fe20000100800 */
[----:B------:R-:W-:-:S03]  /*12260*/  SHF.L.U64.HI R64, R64, 0x2, R66 ;  /* 0x0000000240407819 */ /* 0x000fc60000010242 */
[----:B------:R-:W-:Y:S04]  /*12270*/  STL [R1+0x830], RZ ;  /* 0x000830ff01007387 */ /* 0x000fe80000100800 */
[----:B------:R-:W-:Y:S01]  /*12280*/  STL [R1+0x834], RZ ;  /* 0x000834ff01007387 */ /* 0x000fe20000100800 */
[----:B------:R-:W-:-:S03]  /*12290*/  IMAD R60, R235, 0x1f, RZ ;  /* 0x0000001feb3c7824 */ /* 0x000fc600078e02ff */
[----:B------:R-:W-:Y:S01]  /*122a0*/  STL [R1+0x838], RZ ;  /* 0x000838ff01007387 */ /* 0x000fe20000100800 */
[----:B------:R-:W-:-:S03]  /*122b0*/  IADD3 R4, P0, R4, c[0x0][0x160], RZ ;  /* 0x0000580004047a10 */ /* 0x000fc60007f1e0ff */
[----:B------:R-:W-:Y:S01]  /*122c0*/  STL [R1+0x83c], RZ ;  /* 0x00083cff01007387 */ /* 0x000fe20000100800 */
[----:B------:R-:W-:-:S03]  /*122d0*/  IMAD.MOV.U32 R234, RZ, RZ, c[0x0][0x188] ;  /* 0x00006200ffea7624 */ /* 0x000fc600078e00ff */
[----:B------:R-:W-:Y:S01]  /*122e0*/  STL [R1+0x2b0], RZ ;  /* 0x0002b0ff01007387 */ /* 0x000fe20000100800 */
[----:B------:R-:W-:-:S03]  /*122f0*/  IMAD R53, R235, 0x1d, RZ ;  /* 0x0000001deb357824 */ /* 0x000fc600078e02ff */
[----:B------:R-:W-:Y:S04]  /*12300*/  STL [R1+0x2b4], RZ ;  /* 0x0002b4ff01007387 */ /* 0x000fe80000100800 */
[----:B------:R-:W-:Y:S01]  /*12310*/  STL [R1+0x2b8], RZ ;  /* 0x0002b8ff01007387 */ /* 0x000fe20000100800 */
[----:B------:R-:W-:-:S03]  /*12320*/  IMAD R234, R234, 0x1e, RZ ;  /* 0x0000001eeaea7824 */ /* 0x000fc600078e02ff */
[----:B------:R-:W-:Y:S01]  /*12330*/  STL [R1+0x2bc], RZ ;  /* 0x0002bcff01007387 */ /* 0x000fe20000100800 */
[----:B------:R-:W-:Y:S01]  /*12340*/  SHF.R.S32.HI R62, RZ, 0x1f, R60 ;  /* 0x0000001fff3e7819 */ /* 0x000fe2000001143c */
[C---:B------:R-:W-:Y:S02]  /*12350*/  IMAD R58, R235.reuse, 0x1c, RZ ;  /* 0x0000001ceb3a7824 */ /* 0x040fe400078e02ff */
[----:B------:R-:W2:Y:S01]  /*12360*/  LDL.LU R66, [R1+0xec0] ;  /* 0x000ec00001427983 */ /* 0x000ea20000300800 */
[----:B------:R-:W-:-:S03]  /*12370*/  IMAD R54, R235, 0x1b, RZ ;  /* 0x0000001beb367824 */ /* 0x000fc600078e02ff */
[----:B------:R-:W3:Y:S01]  /*12380*/  LDL.LU R64, [R1+0xebc] ;  /* 0x000ebc0001407983 */ /* 0x000ee20000300800 */
[----:B------:R-:W-:-:S03]  /*12390*/  SHF.R.S32.HI R55, RZ, 0x1f, R53 ;  /* 0x0000001fff377819 */ /* 0x000fc60000011435 */
[----:B------:R1:W-:Y:S01]  /*123a0*/  STL [R1+0x1dc], R4 ;  /* 0x0001dc0401007387 */ /* 0x0003e20000100800 */
[C---:B------:R-:W-:Y:S01]  /*123b0*/  IMAD R49, R235.reuse, 0x1a, RZ ;  /* 0x0000001aeb317824 */ /* 0x040fe200078e02ff */
[----:B------:R-:W-:Y:S01]  /*123c0*/  SHF.L.U64.HI R60, R60, 0x2, R62 ;  /* 0x000000023c3c7819 */ /* 0x000fe2000001023e */
[C---:B------:R-:W-:Y:S01]  /*123d0*/  IMAD R45, R235.reuse, 0x19, RZ ;  /* 0x00000019eb2d7824 */ /* 0x040fe200078e02ff */
[----:B------:R-:W-:Y:S02]  /*123e0*/  SHF.R.S32.HI R57, RZ, 0x1f, R234 ;  /* 0x0000001fff397819 */ /* 0x000fe400000114ea */
[----:B------:R-:W-:Y:S01]  /*123f0*/  SHF.R.S32.HI R51, RZ, 0x1f, R58 ;  /* 0x0000001fff337819 */ /* 0x000fe2000001143a */
[----:B-1----:R-:W-:Y:S01]  /*12400*/  IMAD.MOV.U32 R4, RZ, RZ, c[0x0][0x188] ;  /* 0x00006200ff047624 */ /* 0x002fe200078e00ff */
[----:B------:R-:W-:Y:S01]  /*12410*/  SHF.R.S32.HI R56, RZ, 0x1f, R54 ;  /* 0x0000001fff387819 */ /* 0x000fe20000011436 */
[----:B------:R-:W-:Y:S01]  /*12420*/  IMAD R50, R235, 0x18, RZ ;  /* 0x00000018eb327824 */ /* 0x000fe200078e02ff */
[----:B------:R-:W-:Y:S01]  /*12430*/  SHF.L.U64.HI R53, R53, 0x2, R55 ;  /* 0x0000000235357819 */ /* 0x000fe20000010237 */
[----:B------:R-:W-:Y:S01]  /*12440*/  IMAD R4, R4, 0x1e, RZ ;  /* 0x0000001e04047824 */ /* 0x000fe200078e02ff */
[----:B------:R-:W-:Y:S01]  /*12450*/  SHF.R.S32.HI R52, RZ, 0x1f, R49 ;  /* 0x0000001fff347819 */ /* 0x000fe20000011431 */
[----:B------:R-:W-:Y:S01]  /*12460*/  IMAD.MOV.U32 R234, RZ, RZ, c[0x0][0x188] ;  /* 0x00006200ffea7624 */ /* 0x000fe200078e00ff */
[----:B------:R-:W4:Y:S01]  /*12470*/  LDL.LU R62, [R1+0xeb8] ;  /* 0x000eb800013e7983 */ /* 0x000f220000300800 */
[----:B------:R-:W-:Y:S01]  /*12480*/  SHF.L.U64.HI R58, R58, 0x2, R51 ;  /* 0x000000023a3a7819 */ /* 0x000fe20000010233 */
[----:B------:R-:W-:Y:S01]  /*12490*/  IMAD R44, R235, 0x16, RZ ;  /* 0x00000016eb2c7824 */ /* 0x000fe200078e02ff */
[----:B------:R-:W-:Y:S01]  /*124a0*/  SHF.L.U64.HI R4, R4, 0x2, R57 ;  /* 0x0000000204047819 */ /* 0x000fe20000010239 */
[----:B------:R-:W2:Y:S01]  /*124b0*/  LDL.LU R60, [R1+0xeb4] ;  /* 0x000eb400013c7983 */ /* 0x000ea20000300800 */
[----:B------:R-:W-:-:S02]  /*124c0*/  SHF.R.S32.HI R47, RZ, 0x1f, R45 ;  /* 0x0000001fff2f7819 */ /* 0x000fc4000001142d */
[----:B------:R-:W-:Y:S01]  /*124d0*/  SHF.L.U64.HI R54, R54, 0x2, R56 ;  /* 0x0000000236367819 */ /* 0x000fe20000010238 */
[----:B------:R-:W2:Y:S01]  /*124e0*/  LDL.LU R57, [R1+0xeb0] ;  /* 0x000eb00001397983 */ /* 0x000ea20000300800 */
[----:B------:R-:W-:Y:S01]  /*124f0*/  IMAD R234, R234, 0x17, RZ ;  /* 0x00000017eaea7824 */ /* 0x000fe200078e02ff */
[----:B------:R-:W-:Y:S01]  /*12500*/  SHF.R.S32.HI R43, RZ, 0x1f, R50 ;  /* 0x0000001fff2b7819 */ /* 0x000fe20000011432 */
[----:B------:R-:W-:Y:S01]  /*12510*/  IMAD R39, R235, 0x15, RZ ;  /* 0x00000015eb277824 */ /* 0x000fe200078e02ff */
[----:B------:R-:W2:Y:S01]  /*12520*/  LDL.LU R55, [R1+0xeac] ;  /* 0x000eac0001377983 */ /* 0x000ea20000300800 */
[----:B------:R-:W-:Y:S01]  /*12530*/  SHF.L.U64.HI R49, R49, 0x2, R52 ;  /* 0x0000000231317819 */ /* 0x000fe20000010234 */
[----:B------:R-:W-:Y:S02]  /*12540*/  IMAD.MOV.U32 R4, RZ, RZ, c[0x0][0x188] ;  /* 0x00006200ff047624 */ /* 0x000fe400078e00ff */
[----:B------:R-:W2:Y:S01]  /*12550*/  LDL.LU R53, [R1+0xea8] ;  /* 0x000ea80001357983 */ /* 0x000ea20000300800 */
[----:B------:R-:W-:Y:S01]  /*12560*/  IMAD R35, R235, 0x14, RZ ;  /* 0x00000014eb237824 */ /* 0x000fe200078e02ff */
[----:B------:R-:W-:-:S02]  /*12570*/  SHF.L.U64.HI R45, R45, 0x2, R47 ;  /* 0x000000022d2d7819 */ /* 0x000fc4000001022f */
[----:B------:R-:W2:Y:S01]  /*12580*/  LDL.LU R51, [R1+0xea4] ;  /* 0x000ea40001337983 */ /* 0x000ea20000300800 */
[----:B------:R-:W-:Y:S01]  /*12590*/  SHF.R.S32.HI R46, RZ, 0x1f, R44 ;  /* 0x0000001fff2e7819 */ /* 0x000fe2000001142c */
[C---:B------:R-:W-:Y:S02]  /*125a0*/  IMAD R40, R235.reuse, 0x13, RZ ;  /* 0x00000013eb287824 */ /* 0x040fe400078e02ff */
[----:B------:R-:W2:Y:S01]  /*125b0*/  LDL.LU R58, [R1+0xea0] ;  /* 0x000ea000013a7983 */ /* 0x000ea20000300800 */
[----:B------:R-:W-:Y:S01]  /*125c0*/  SHF.L.U64.HI R50, R50, 0x2, R43 ;  /* 0x0000000232327819 */ /* 0x000fe2000001022b */
[----:B------:R-:W-:Y:S02]  /*125d0*/  IMAD R4, R4, 0x17, RZ ;  /* 0x0000001704047824 */ /* 0x000fe400078e02ff */
[----:B------:R-:W2:Y:S01]  /*125e0*/  LDL.LU R56, [R1+0xe9c] ;  /* 0x000e9c0001387983 */ /* 0x000ea20000300800 */
[----:B------:R-:W-:Y:S01]  /*125f0*/  SHF.R.S32.HI R48, RZ, 0x1f, R234 ;  /* 0x0000001fff307819 */ /* 0x000fe200000114ea */
[----:B------:R-:W-:Y:S01]  /*12600*/  IMAD R36, R235, 0x12, RZ ;  /* 0x00000012eb247824 */ /* 0x000fe200078e02ff */
[----:B------:R-:W-:Y:S01]  /*12610*/  SHF.R.S32.HI R41, RZ, 0x1f, R39 ;  /* 0x0000001fff297819 */ /* 0x000fe20000011427 */
[----:B------:R-:W2:Y:S01]  /*12620*/  LDL.LU R54, [R1+0xe98] ;  /* 0x000e980001367983 */ /* 0x000ea20000300800 */
[----:B------:R-:W-:-:S03]  /*12630*/  SHF.R.S32.HI R37, RZ, 0x1f, R35 ;  /* 0x0000001fff257819 */ /* 0x000fc60000011423 */
[----:B------:R-:W2:Y:S01]  /*12640*/  LDL.LU R52, [R1+0xe94] ;  /* 0x000e940001347983 */ /* 0x000ea20000300800 */
[----:B------:R-:W-:Y:S01]  /*12650*/  SHF.L.U64.HI R44, R44, 0x2, R46 ;  /* 0x000000022c2c7819 */ /* 0x000fe2000001022e */
[----:B------:R-:W-:Y:S02]  /*12660*/  IMAD R31, R235, 0x11, RZ ;  /* 0x00000011eb1f7824 */ /* 0x000fe400078e02ff */
[----:B------:R-:W2:Y:S01]  /*12670*/  LDL.LU R49, [R1+0xe90] ;  /* 0x000e900001317983 */ /* 0x000ea20000300800 */
[----:B------:R-:W-:Y:S01]  /*12680*/  IMAD.MOV.U32 R234, RZ, RZ, c[0x0][0x188] ;  /* 0x00006200ffea7624 */ /* 0x000fe200078e00ff */
[----:B------:R-:W-:Y:S02]  /*12690*/  SHF.R.S32.HI R42, RZ, 0x1f, R40 ;  /* 0x0000001fff2a7819 */ /* 0x000fe40000011428 */
[----:B------:R-:W2:Y:S01]  /*126a0*/  LDL.LU R47, [R1+0xe8c] ;  /* 0x000e8c00012f7983 */ /* 0x000ea20000300800 */
[----:B------:R-:W-:-:S03]  /*126b0*/  SHF.L.U64.HI R39, R39, 0x2, R41 ;  /* 0x0000000227277819 */ /* 0x000fc60000010229 */
[----:B------:R-:W2:Y:S01]  /*126c0*/  LDL.LU R45, [R1+0xe88] ;  /* 0x000e8800012d7983 */ /* 0x000ea20000300800 */
[----:B------:R-:W-:Y:S01]  /*126d0*/  SHF.L.U64.HI R4, R4, 0x2, R48 ;  /* 0x0000000204047819 */ /* 0x000fe20000010230 */
[----:B------:R-:W-:Y:S02]  /*126e0*/  IMAD R34, R235, 0xf, RZ ;  /* 0x0000000feb227824 */ /* 0x000fe400078e02ff */
[----:B------:R-:W2:Y:S01]  /*126f0*/  LDL.LU R43, [R1+0xe84] ;  /* 0x000e8400012b7983 */ /* 0x000ea20000300800 */
[----:B------:R-:W-:Y:S02]  /*12700*/  SHF.R.S32.HI R38, RZ, 0x1f, R36 ;  /* 0x0000001fff267819 */ /* 0x000fe40000011424 */
[----:B------:R-:W-:Y:S01]  /*12710*/  SHF.L.U64.HI R35, R35, 0x2, R37 ;  /* 0x0000000223237819 */ /* 0x000fe20000010225 */
[----:B------:R-:W2:Y:S01]  /*12720*/  LDL.LU R50, [R1+0xe80] ;  /* 0x000e800001327983 */ /* 0x000ea20000300800 */
[----:B------:R-:W-:Y:S01]  /*12730*/  IMAD.SHL.U32 R234, R234, 0x10, RZ ;  /* 0x00000010eaea7824 */ /* 0x000fe200078e00ff */
[----:B------:R-:W-:-:S02]  /*12740*/  SHF.R.S32.HI R33, RZ, 0x1f, R31 ;  /* 0x0000001fff217819 */ /* 0x000fc4000001141f */
[----:B------:R-:W2:Y:S01]  /*12750*/  LDL.LU R48, [R1+0xe7c] ;  /* 0x000e7c0001307983 */ /* 0x000ea20000300800 */
[C---:B------:R-:W-:Y:S01]  /*12760*/  IMAD R30, R235.reuse, 0xe, RZ ;  /* 0x0000000eeb1e7824 */ /* 0x040fe200078e02ff */
[----:B------:R-:W-:Y:S02]  /*12770*/  SHF.L.U64.HI R40, R40, 0x2, R42 ;  /* 0x0000000228287819 */ /* 0x000fe4000001022a */
[----:B------:R-:W2:Y:S01]  /*12780*/  LDL.LU R46, [R1+0xe78] ;  /* 0x000e7800012e7983 */ /* 0x000ea20000300800 */
[----:B------:R-:W-:Y:S01]  /*12790*/  IMAD.MOV.U32 R4, RZ, RZ, c[0x0][0x188] ;  /* 0x00006200ff047624 */ /* 0x000fe200078e00ff */
[----:B------:R-:W-:Y:S02]  /*127a0*/  SHF.L.U64.HI R36, R36, 0x2, R38 ;  /* 0x0000000224247819 */ /* 0x000fe40000010226 */
[----:B------:R-:W2:Y:S01]  /*127b0*/  LDL.LU R44, [R1+0xe74] ;  /* 0x000e7400012c7983 */ /* 0x000ea20000300800 */
[----:B------:R-:W-:Y:S01]  /*127c0*/  IMAD R25, R235, 0xd, RZ ;  /* 0x0000000deb197824 */ /* 0x000fe200078e02ff */
[----:B------:R-:W-:-:S02]  /*127d0*/  SHF.R.S32.HI R27, RZ, 0x1f, R34 ;  /* 0x0000001fff1b7819 */ /* 0x000fc40000011422 */
[----:B------:R-:W2:Y:S01]  /*127e0*/  LDL.LU R41, [R1+0xe70] ;  /* 0x000e700001297983 */ /* 0x000ea20000300800 */
[----:B------:R-:W-:Y:S01]  /*127f0*/  IMAD R21, R235, 0xc, RZ ;  /* 0x0000000ceb157824 */ /* 0x000fe200078e02ff */
[----:B------:R-:W-:Y:S02]  /*12800*/  SHF.L.U64.HI R31, R31, 0x2, R33 ;  /* 0x000000021f1f7819 */ /* 0x000fe40000010221 */
[----:B------:R-:W2:Y:S01]  /*12810*/  LDL.LU R39, [R1+0xe6c] ;  /* 0x000e6c0001277983 */ /* 0x000ea20000300800 */
[----:B------:R-:W-:Y:S01]  /*12820*/  SHF.R.S32.HI R29, RZ, 0x1f, R234 ;  /* 0x0000001fff1d7819 */ /* 0x000fe200000114ea */
[----:B------:R-:W-:Y:S02]  /*12830*/  IMAD.SHL.U32 R4, R4, 0x10, RZ ;  /* 0x0000001004047824 */ /* 0x000fe400078e00ff */
[----:B------:R-:W2:Y:S01]  /*12840*/  LDL.LU R37, [R1+0xe68] ;  /* 0x000e680001257983 */ /* 0x000ea20000300800 */
[----:B------:R-:W-:Y:S01]  /*12850*/  SHF.R.S32.HI R32, RZ, 0x1f, R30 ;  /* 0x0000001fff207819 */ /* 0x000fe2000001141e */
[----:B------:R-:W-:-:S02]  /*12860*/  IMAD R26, R235, 0xb, RZ ;  /* 0x0000000beb1a7824 */ /* 0x000fc400078e02ff */
        /* <DEDUP_REMOVED lines=12> */
[----:B------:R-:W-:Y:S02]  /*12930*/  IMAD.SHL.U32 R15, R235, 0x8, RZ ;  /* 0x00000008eb0f7824 */ /* 0x000fe400078e00ff */
[----:B------:R-:W2:Y:S01]  /*12940*/  LDL.LU R33, [R1+0xe50] ;  /* 0x000e500001217983 */ /* 0x000ea20000300800 */
[----:B------:R-:W-:Y:S02]  /*12950*/  SHF.R.S32.HI R19, RZ, 0x1f, R26 ;  /* 0x0000001fff137819 */ /* 0x000fe4000001141a */
[----:B------:R-:W-:Y:S01]  /*12960*/  SHF.L.U64.HI R25, R25, 0x2, R28 ;  /* 0x0000000219197819 */ /* 0x000fe2000001021c */
[----:B------:R-:W2:Y:S01]  /*12970*/  LDL.LU R31, [R1+0xe4c] ;  /* 0x000e4c00011f7983 */ /* 0x000ea20000300800 */
[----:B------:R-:W-:Y:S01]  /*12980*/  IMAD R234, R234, 0x9, RZ ;  /* 0x00000009eaea7824 */ /* 0x000fe200078e02ff */
[----:B------:R-:W-:-:S02]  /*12990*/  SHF.R.S32.HI R24, RZ, 0x1f, R22 ;  /* 0x0000001fff187819 */ /* 0x000fc40000011416 */
[----:B------:R-:W2:Y:S01]  /*129a0*/  LDL.LU R29, [R1+0xe48] ;  /* 0x000e4800011d7983 */ /* 0x000ea20000300800 */
[----:B------:R-:W-:Y:S01]  /*129b0*/  IMAD R11, R235, 0x7, RZ ;  /* 0x00000007eb0b7824 */ /* 0x000fe200078e02ff */
        /* <DEDUP_REMOVED lines=8> */
[C---:B------:R-:W-:Y:S01]  /*12a40*/  IMAD R12, R235.reuse, 0x5, RZ ;  /* 0x00000005eb0c7824 */ /* 0x040fe200078e02ff */
[----:B------:R-:W-:Y:S02]  /*12a50*/  SHF.L.U64.HI R22, R22, 0x2, R24 ;  /* 0x0000000216167819 */ /* 0x000fe40000010218 */
[----:B------:R-:W2:Y:S01]  /*12a60*/  LDL.LU R30, [R1+0xe38] ;  /* 0x000e3800011e7983 */ /* 0x000ea20000300800 */
[----:B------:R-:W-:Y:S01]  /*12a70*/  SHF.R.S32.HI R20, RZ, 0x1f, R234 ;  /* 0x0000001fff147819 */ /* 0x000fe200000114ea */
[----:B------:R-:W-:Y:S02]  /*12a80*/  IMAD R4, R4, 0x9, RZ ;  /* 0x0000000904047824 */ /* 0x000fe400078e02ff */
[----:B------:R-:W2:Y:S01]  /*12a90*/  LDL.LU R28, [R1+0xe34] ;  /* 0x000e3400011c7983 */ /* 0x000ea20000300800 */
[----:B------:R-:W-:Y:S01]  /*12aa0*/  SHF.R.S32.HI R13, RZ, 0x1f, R11 ;  /* 0x0000001fff0d7819 */ /* 0x000fe2000001140b */
[----:B------:R-:W-:-:S02]  /*12ab0*/  IMAD.SHL.U32 R9, R235, 0x4, RZ ;  /* 0x00000004eb097824 */ /* 0x000fc400078e00ff */
[----:B------:R-:W2:Y:S01]  /*12ac0*/  LDL.LU R25, [R1+0xe30] ;  /* 0x000e300001197983 */ /* 0x000ea20000300800 */
[----:B------:R-:W-:-:S03]  /*12ad0*/  SHF.R.S32.HI R18, RZ, 0x1f, R16 ;  /* 0x0000001fff127819 */ /* 0x000fc60000011410 */
[----:B------:R-:W2:Y:S01]  /*12ae0*/  LDL.LU R23, [R1+0xe2c] ;  /* 0x000e2c0001177983 */ /* 0x000ea20000300800 */
[----:B------:R-:W-:Y:S01]  /*12af0*/  SHF.L.U64.HI R15, R15, 0x2, R17 ;  /* 0x000000020f0f7819 */ /* 0x000fe20000010211 */
[----:B------:R-:W-:Y:S02]  /*12b00*/  IMAD R7, R235, 0x3, RZ ;  /* 0x00000003eb077824 */ /* 0x000fe400078e02ff */
[----:B------:R-:W2:Y:S01]  /*12b10*/  LDL.LU R21, [R1+0xe28] ;  /* 0x000e280001157983 */ /* 0x000ea20000300800 */
[----:B------:R-:W-:-:S03]  /*12b20*/  SHF.R.S32.HI R14, RZ, 0x1f, R12 ;  /* 0x0000001fff0e7819 */ /* 0x000fc6000001140c */
[----:B------:R-:W2:Y:S01]  /*12b30*/  LDL.LU R19, [R1+0xe24] ;  /* 0x000e240001137983 */ /* 0x000ea20000300800 */
[----:B------:R-:W-:-:S03]  /*12b40*/  SHF.L.U64.HI R11, R11, 0x2, R13 ;  /* 0x000000020b0b7819 */ /* 0x000fc6000001020d */
[----:B------:R-:W2:Y:S01]  /*12b50*/  LDL.LU R26, [R1+0xe20] ;  /* 0x000e2000011a7983 */ /* 0x000ea20000300800 */
[----:B------:R-:W-:-:S03]  /*12b60*/  SHF.L.U64.HI R4, R4, 0x2, R20 ;  /* 0x0000000204047819 */ /* 0x000fc60000010214 */
[----:B------:R-:W2:Y:S01]  /*12b70*/  LDL.LU R24, [R1+0xe1c] ;  /* 0x000e1c0001187983 */ /* 0x000ea20000300800 */
[----:B------:R-:W-:Y:S02]  /*12b80*/  SHF.R.S32.HI R10, RZ, 0x1f, R9 ;  /* 0x0000001fff0a7819 */ /* 0x000fe40000011409 */
[----:B------:R-:W-:Y:S01]  /*12b90*/  SHF.L.U64.HI R16, R16, 0x2, R18 ;  /* 0x0000000210107819 */ /* 0x000fe20000010212 */
[----:B------:R-:W2:Y:S01]  /*12ba0*/  LDL.LU R22, [R1+0xe18] ;  /* 0x000e180001167983 */ /* 0x000ea20000300800 */
[----:B------:R-:W-:Y:S01]  /*12bb0*/  IMAD.SHL.U32 R235, R235, 0x2, RZ ;  /* 0x00000002ebeb7824 */ /* 0x000fe200078e00ff */
[----:B------:R-:W-:Y:S02]  /*12bc0*/  SHF.R.S32.HI R8, RZ, 0x1f, R7 ;  /* 0x0000001fff087819 */ /* 0x000fe40000011407 */
[----:B------:R-:W2:Y:S01]  /*12bd0*/  LDL.LU R20, [R1+0xe14] ;  /* 0x000e140001147983 */ /* 0x000ea20000300800 */
[----:B------:R-:W-:Y:S01]  /*12be0*/  SHF.L.U64.HI R12, R12, 0x2, R14 ;  /* 0x000000020c0c7819 */ /* 0x000fe2000001020e */
[----:B------:R-:W-:-:S02]  /*12bf0*/  IMAD.MOV.U32 R4, RZ, RZ, c[0x0][0x188] ;  /* 0x00006200ff047624 */ /* 0x000fc400078e00ff */
[----:B------:R-:W2:Y:S01]  /*12c00*/  LDL.LU R17, [R1+0xe10] ;  /* 0x000e100001117983 */ /* 0x000ea20000300800 */
[----:B------:R-:W-:-:S03]  /*12c10*/  SHF.L.U64.HI R9, R9, 0x2, R10 ;  /* 0x0000000209097819 */ /* 0x000fc6000001020a */
[----:B------:R-:W2:Y:S01]  /*12c20*/  LDL.LU R15, [R1+0xe0c] ;  /* 0x000e0c00010f7983 */ /* 0x000ea20000300800 */
[----:B------:R-:W-:-:S03]  /*12c30*/  SHF.L.U64.HI R7, R7, 0x2, R8 ;  /* 0x0000000207077819 */ /* 0x000fc60000010208 */
[----:B------:R-:W2:Y:S01]  /*12c40*/  LDL.LU R13, [R1+0xe08] ;  /* 0x000e0800010d7983 */ /* 0x000ea20000300800 */
[----:B------:R-:W-:-:S03]  /*12c50*/  SHF.R.S32.HI R6, RZ, 0x1f, R235 ;  /* 0x0000001fff067819 */ /* 0x000fc600000114eb */
[----:B------:R-:W2:Y:S01]  /*12c60*/  LDL.LU R11, [R1+0xe04] ;  /* 0x000e0400010b7983 */ /* 0x000ea20000300800 */
[----:B------:R-:W-:-:S03]  /*12c70*/  IMAD.SHL.U32 R4, R4, 0x2, RZ ;  /* 0x0000000204047824 */ /* 0x000fc600078e00ff */
[----:B------:R-:W2:Y:S04]  /*12c80*/  LDL.LU R18, [R1+0xe00] ;  /* 0x000e000001127983 */ /* 0x000ea80000300800 */
[----:B------:R-:W2:Y:S04]  /*12c90*/  LDL.LU R16, [R1+0xdfc] ;  /* 0x000dfc0001107983 */ /* 0x000ea80000300800 */
[----:B------:R-:W2:Y:S04]  /*12ca0*/  LDL.LU R14, [R1+0xdf8] ;  /* 0x000df800010e7983 */ /* 0x000ea80000300800 */
[----:B------:R-:W2:Y:S01]  /*12cb0*/  LDL.LU R12, [R1+0xdf4] ;  /* 0x000df400010c7983 */ /* 0x000ea20000300800 */
[----:B------:R-:W-:-:S03]  /*12cc0*/  SHF.L.U64.HI R4, R4, 0x2, R6 ;  /* 0x0000000204047819 */ /* 0x000fc60000010206 */
[----:B------:R-:W2:Y:S04]  /*12cd0*/  LDL.LU R10, [R1+0xdf0] ;  /* 0x000df000010a7983 */ /* 0x000ea80000300800 */
[----:B------:R-:W2:Y:S04]  /*12ce0*/  LDL.LU R9, [R1+0xdec] ;  /* 0x000dec0001097983 */ /* 0x000ea80000300800 */
[----:B------:R-:W2:Y:S04]  /*12cf0*/  LDL.LU R8, [R1+0xde8] ;  /* 0x000de80001087983 */ /* 0x000ea80000300800 */
[----:B------:R-:W2:Y:S04]  /*12d00*/  LDL.LU R7, [R1+0xde4] ;  /* 0x000de40001077983 */ /* 0x000ea80000300800 */
[----:B------:R-:W2:Y:S02]  /*12d10*/  LDL.LU R6, [R1+0xde0] ;  /* 0x000de00001067983 */ /* 0x000ea40000300800 */
[----:B--2---:R-:W-:-:S02]  /*12d20*/  SHF.R.S32.HI R4, RZ, 0x5, R6 ;  /* 0x00000005ff047819 */ /* 0x004fc40000011406 */
[----:B------:R-:W-:Y:S02]  /*12d30*/  IADD3 R6, P4, R7, c[0x0][0x168], RZ ;  /* 0x00005a0007067a10 */ /* 0x000fe40007f9e0ff */
[----:B------:R-:W-:-:S03]  /*12d40*/  IADD3 R7, P5, R8, c[0x0][0x168], RZ ;  /* 0x00005a0008077a10 */ /* 0x000fc60007fbe0ff */
[----:B------:R1:W-:Y:S01]  /*12d50*/  STL [R1+0x91c], R6 ;  /* 0x00091c0601007387 */ /* 0x0003e20000100800 */
[----:B------:R-:W-:-:S03]  /*12d60*/  IADD3 R8, P1, R10, c[0x0][0x168], RZ ;  /* 0x00005a000a087a10 */ /* 0x000fc60007f3e0ff */
[----:B------:R2:W-:Y:S01]  /*12d70*/  STL [R1+0x924], R7 ;  /* 0x0009240701007387 */ /* 0x0005e20000100800 */
[----:B-1----:R-:W-:Y:S02]  /*12d80*/  IADD3 R6, P3, R9, c[0x0][0x168], RZ ;  /* 0x00005a0009067a10 */ /* 0x002fe40007f7e0ff */
[----:B--2---:R-:W-:-:S03]  /*12d90*/  IADD3 R7, P2, R11, c[0x0][0x168], RZ ;  /* 0x00005a000b077a10 */ /* 0x004fc60007f5e0ff */
[----:B------:R1:W-:Y:S04]  /*12da0*/  STL [R1+0x92c], R6 ;  /* 0x00092c0601007387 */ /* 0x0003e80000100800 */
[----:B------:R2:W-:Y:S01]  /*12db0*/  STL [R1+0x934], R8 ;  /* 0x0009340801007387 */ /* 0x0005e20000100800 */
[----:B-1----:R-:W-:-:S03]  /*12dc0*/  IADD3.X R6, R12, c[0x0][0x16c], RZ, P4, !PT ;  /* 0x00005b000c067a10 */ /* 0x002fc600027fe4ff */
[----:B------:R1:W-:Y:S01]  /*12dd0*/  STL [R1+0x93c], R7 ;  /* 0x00093c0701007387 */ /* 0x0003e20000100800 */
[----:B--2---:R-:W-:-:S03]  /*12de0*/  IADD3 R8, P4, R13, c[0x0][0x168], RZ ;  /* 0x00005a000d087a10 */ /* 0x004fc60007f9e0ff */
        /* <DEDUP_REMOVED lines=97> */
[----:B----4-:R-:W-:-:S03]  /*13400*/  IADD3.X R7, R62, c[0x0][0x16c], RZ, P4, !PT ;  /* 0x00005b003e077a10 */ /* 0x010fc600027fe4ff */
[----:B------:R3:W-:Y:S01]  /*13410*/  STL [R1+0xa04], R8 ;  /* 0x000a040801007387 */ /* 0x0007e20000100800 */
[----:B-1----:R-:W-:-:S03]  /*13420*/  IADD3 R6, P4, R63, c[0x0][0x168], RZ ;  /* 0x00005a003f067a10 */ /* 0x002fc60007f9e0ff */
[----:B------:R1:W-:Y:S01]  /*13430*/  STL [R1+0x9e0], R7 ;  /* 0x0009e00701007387 */ /* 0x0003e20000100800 */
[----:B---3--:R-:W-:-:S03]  /*13440*/  IADD3.X R8, R64, c[0x0][0x16c], RZ, P5, !PT ;  /* 0x00005b0040087a10 */ /* 0x008fc60002ffe4ff */
[----:B------:R2:W-:Y:S01]  /*13450*/  STL [R1+0xa0c], R6 ;  /* 0x000a0c0601007387 */ /* 0x0005e20000100800 */
[----:B-1----:R-:W-:-:S03]  /*13460*/  IADD3 R7, P5, R65, c[0x0][0x168], RZ ;  /* 0x00005a0041077a10 */ /* 0x002fc60007fbe0ff */
[----:B------:R1:W-:Y:S01]  /*13470*/  STL [R1+0x9e8], R8 ;  /* 0x0009e80801007387 */ /* 0x0003e20000100800 */
[----:B--2---:R-:W-:-:S03]  /*13480*/  IADD3.X R6, R66, c[0x0][0x16c], RZ, P3, !PT ;  /* 0x00005b0042067a10 */ /* 0x004fc60001ffe4ff */
        /* <DEDUP_REMOVED lines=18> */
[----:B------:R-:W3:Y:S04]  /*135b0*/  LDL.LU R11, [R1+0xa0] ;  /* 0x0000a000010b7983 */ /* 0x000ee80000300800 */
[----:B------:R1:W-:Y:S04]  /*135c0*/  STL [R1+0xa10], R7 ;  /* 0x000a100701007387 */ /* 0x0003e80000100800 */
[----:B------:R-:W4:Y:S04]  /*135d0*/  LDL.LU R10, [R1+0xa4] ;  /* 0x0000a400010a7983 */ /* 0x000f280000300800 */
[----:B------:R1:W-:Y:S04]  /*135e0*/  STL [R1+0xa3c], R6 ;  /* 0x000a3c0601007387 */ /* 0x0003e80000100800 */
[----:B------:R-:W4:Y:S04]  /*135f0*/  LDL.LU R9, [R1+0xa8] ;  /* 0x0000a80001097983 */ /* 0x000f280000300800 */
[----:B--2---:R-:W4:Y:S04]  /*13600*/  LDL.LU R8, [R1+0xac] ;  /* 0x0000ac0001087983 */ /* 0x004f280000300800 */
[----:B-1----:R-:W4:Y:S01]  /*13610*/  LDL.LU R7, [R1+0xc0] ;  /* 0x0000c00001077983 */ /* 0x002f220000300800 */
[----:B------:R-:W-:-:S02]  /*13620*/  IADD3.X R6, R148, c[0x0][0x16c], RZ, P3, !PT ;  /* 0x00005b0094067a10 */ /* 0x000fc40001ffe4ff */
[----:B------:R-:W-:Y:S02]  /*13630*/  IADD3 R12, P3, R149, c[0x0][0x168], RZ ;  /* 0x00005a00950c7a10 */ /* 0x000fe40007f7e0ff */
[----:B------:R-:W-:Y:S01]  /*13640*/  IADD3.X R13, R150, c[0x0][0x16c], RZ, P1, !PT ;  /* 0x00005b00960d7a10 */ /* 0x000fe20000ffe4ff */
[----:B------:R1:W-:Y:S04]  /*13650*/  STL [R1+0xa18], R6 ;  /* 0x000a180601007387 */ /* 0x0003e80000100800 */
[----:B------:R1:W-:Y:S02]  /*13660*/  STL [R1+0xa44], R12 ;  /* 0x000a440c01007387 */ /* 0x0003e40000100800 */
[----:B-1----:R-:W-:Y:S02]  /*13670*/  IADD3 R6, P1, R151, c[0x0][0x168], RZ ;  /* 0x00005a0097067a10 */ /* 0x002fe40007f3e0ff */
[----:B------:R1:W-:Y:S01]  /*13680*/  STL [R1+0xa20], R13 ;  /* 0x000a200d01007387 */ /* 0x0003e20000100800 */
[----:B------:R-:W-:-:S03]  /*13690*/  IADD3.X R12, R156, c[0x0][0x16c], RZ, P2, !PT ;  /* 0x00005b009c0c7a10 */ /* 0x000fc600017fe4ff */
[----:B------:R1:W-:Y:S04]  /*136a0*/  STL [R1+0xa4c], R6 ;  /* 0x000a4c0601007387 */ /* 0x0003e80000100800 */
[----:B------:R1:W-:Y:S02]  /*136b0*/  STL [R1+0xa28], R12 ;  /* 0x000a280c01007387 */ /* 0x0003e40000100800 */
[----:B-1----:R-:W-:Y:S02]  /*136c0*/  IADD3 R13, P2, R157, c[0x0][0x168], RZ ;  /* 0x00005a009d0d7a10 */ /* 0x002fe40007f5e0ff */
[----:B------:R-:W-:-:S03]  /*136d0*/  IADD3.X R6, R158, c[0x0][0x16c], RZ, P4, !PT ;  /* 0x00005b009e067a10 */ /* 0x000fc600027fe4ff */
[----:B------:R1:W-:Y:S01]  /*136e0*/  STL [R1+0xa54], R13 ;  /* 0x000a540d01007387 */ /* 0x0003e20000100800 */
[----:B------:R-:W-:-:S03]  /*136f0*/  IADD3 R12, P4, R159, c[0x0][0x168], RZ ;  /* 0x00005a009f0c7a10 */ /* 0x000fc60007f9e0ff */
[----:B------:R1:W-:Y:S04]  /*13700*/  STL [R1+0xa30], R6 ;  /* 0x000a300601007387 */ /* 0x0003e80000100800 */
[----:B------:R1:W-:Y:S02]  /*13710*/  STL [R1+0xa5c], R12 ;  /* 0x000a5c0c01007387 */ /* 0x0003e40000100800 */
[----:B-1----:R-:W-:Y:S02]  /*13720*/  IADD3.X R13, R160, c[0x0][0x16c], RZ, P5, !PT ;  /* 0x00005b00a00d7a10 */ /* 0x002fe40002ffe4ff */
[----:B------:R-:W-:-:S03]  /*13730*/  IADD3 R6, P5, R161, c[0x0][0x168], RZ ;  /* 0x00005a00a1067a10 */ /* 0x000fc60007fbe0ff */
        /* <DEDUP_REMOVED lines=26> */
[----:B------:R1:W-:Y:S02]  /*138e0*/  STL [R1+0xa94], R6 ;  /* 0x000a940601007387 */ /* 0x0003e40000100800 */
[----:B-1----:R-:W-:Y:S02]  /*138f0*/  IADD3 R13, P1, R239, c[0x0][0x168], RZ ;  /* 0x00005a00ef0d7a10 */ /* 0x002fe40007f3e0ff */
[----:B------:R-:W2:Y:S04]  /*13900*/  LDL.LU R6, [R1+0xc4] ;  /* 0x0000c40001067983 */ /* 0x000ea80000300800 */
[----:B------:R1:W-:Y:S04]  /*13910*/  STL [R1+0xa70], R12 ;  /* 0x000a700c01007387 */ /* 0x0003e80000100800 */
[----:B------:R3:W-:Y:S01]  /*13920*/  STL [R1+0xa9c], R13 ;  /* 0x000a9c0d01007387 */ /* 0x0007e20000100800 */
[----:B-1----:R-:W-:-:S05]  /*13930*/  IADD3.X R12, R252, c[0x0][0x16c], RZ, P2, !PT ;  /* 0x00005b00fc0c7a10 */ /* 0x002fca00017fe4ff */
[----:B------:R-:W-:Y:S01]  /*13940*/  STL [R1+0xa78], R12 ;  /* 0x000a780c01007387 */ /* 0x000fe20000100800 */
[----:B---3--:R-:W-:Y:S02]  /*13950*/  IADD3 R11, P2, R11, c[0x0][0x168], RZ ;  /* 0x00005a000b0b7a10 */ /* 0x008fe40007f5e0ff */
[----:B----4-:R-:W-:-:S03]  /*13960*/  IADD3.X R10, R10, c[0x0][0x16c], RZ, P4, !PT ;  /* 0x00005b000a0a7a10 */ /* 0x010fc600027fe4ff */
[----:B------:R-:W-:Y:S01]  /*13970*/  STL [R1+0xaa4], R11 ;  /* 0x000aa40b01007387 */ /* 0x000fe20000100800 */
[----:B------:R-:W-:-:S03]  /*13980*/  IADD3 R9, P4, R9, c[0x0][0x168], RZ ;  /* 0x00005a0009097a10 */ /* 0x000fc60007f9e0ff */
[----:B------:R-:W-:Y:S01]  /*13990*/  STL [R1+0xa80], R10 ;  /* 0x000a800a01007387 */ /* 0x000fe20000100800 */
[----:B------:R-:W-:-:S03]  /*139a0*/  IADD3.X R8, R8, c[0x0][0x16c], RZ, P5, !PT ;  /* 0x00005b0008087a10 */ /* 0x000fc60002ffe4ff */
[----:B------:R-:W-:Y:S01]  /*139b0*/  STL [R1+0xaac], R9 ;  /* 0x000aac0901007387 */ /* 0x000fe20000100800 */
[----:B------:R-:W-:-:S03]  /*139c0*/  IADD3 R7, P5, R7, c[0x0][0x168], RZ ;  /* 0x00005a0007077a10 */ /* 0x000fc60007fbe0ff */
[----:B------:R-:W3:Y:S04]  /*139d0*/  LDL.LU R35, [R1+0xc8] ;  /* 0x0000c80001237983 */ /* 0x000ee80000300800 */
[----:B------:R-:W-:Y:S04]  /*139e0*/  STL [R1+0xa88], R8 ;  /* 0x000a880801007387 */ /* 0x000fe80000100800 */
[----:B------:R-:W4:Y:S04]  /*139f0*/  LDL.LU R34, [R1+0xcc] ;  /* 0x0000cc0001227983 */ /* 0x000f280000300800 */
[----:B------:R1:W-:Y:S04]  /*13a00*/  STL [R1+0xab4], R7 ;  /* 0x000ab40701007387 */ /* 0x0003e80000100800 */
[----:B------:R-:W4:Y:S04]  /*13a10*/  LDL.LU R33, [R1+0xd0] ;  /* 0x0000d00001217983 */ /* 0x000f280000300800 */
        /* <DEDUP_REMOVED lines=20> */
[----:B-1----:R-:W4:Y:S04]  /*13b60*/  LDL.LU R7, [R1+0x124] ;  /* 0x0001240001077983 */ /* 0x002f280000300800 */
[----:B------:R-:W4:Y:S04]  /*13b70*/  LDL.LU R12, [R1+0x128] ;  /* 0x00012800010c7983 */ /* 0x000f280000300800 */
[----:B------:R-:W4:Y:S01]  /*13b80*/  LDL.LU R11, [R1+0x12c] ;  /* 0x00012c00010b7983 */ /* 0x000f220000300800 */
[----:B--2---:R-:W-:-:S05]  /*13b90*/  IADD3.X R6, R6, c[0x0][0x16c], RZ, P3, !PT ;  /* 0x00005b0006067a10 */ /* 0x004fca0001ffe4ff */
[----:B------:R1:W-:Y:S04]  /*13ba0*/  STL [R1+0xa90], R6 ;  /* 0x000a900601007387 */ /* 0x0003e80000100800 */
[----:B------:R-:W2:Y:S04]  /*13bb0*/  LDL.LU R10, [R1+0x130] ;  /* 0x00013000010a7983 */ /* 0x000ea80000300800 */
[----:B------:R-:W2:Y:S04]  /*13bc0*/  LDL.LU R9, [R1+0x134] ;  /* 0x0001340001097983 */ /* 0x000ea80000300800 */
[----:B------:R-:W2:Y:S04]  /*13bd0*/  LDL.LU R8, [R1+0x138] ;  /* 0x0001380001087983 */ /* 0x000ea80000300800 */
[----:B-1----:R-:W2:Y:S01]  /*13be0*/  LDL.LU R6, [R1+0x13c] ;  /* 0x00013c0001067983 */ /* 0x002ea20000300800 */
[----:B---3--:R-:W-:-:S02]  /*13bf0*/  IADD3 R36, P3, R35, c[0x0][0x168], RZ ;  /* 0x00005a0023247a10 */ /* 0x008fc40007f7e0ff */
[----:B----4-:R-:W-:-:S03]  /*13c00*/  IADD3.X R35, R34, c[0x0][0x16c], RZ, P1, !PT ;  /* 0x00005b0022237a10 */ /* 0x010fc60000ffe4ff */
[----:B------:R-:W-:Y:S01]  /*13c10*/  STL [R1+0xabc], R36 ;  /* 0x000abc2401007387 */ /* 0x000fe20000100800 */
[----:B------:R-:W-:-:S03]  /*13c20*/  IADD3 R34, P1, R33, c[0x0][0x168], RZ ;  /* 0x00005a0021227a10 */ /* 0x000fc60007f3e0ff */
[----:B------:R1:W-:Y:S01]  /*13c30*/  STL [R1+0xa98], R35 ;  /* 0x000a982301007387 */ /* 0x0003e20000100800 */
[----:B------:R-:W-:-:S03]  /*13c40*/  IADD3.X R33, R32, c[0x0][0x16c], RZ, P2, !PT ;  /* 0x00005b0020217a10 */ /* 0x000fc600017fe4ff */
[----:B------:R3:W-:Y:S01]  /*13c50*/  STL [R1+0xac4], R34 ;  /* 0x000ac42201007387 */ /* 0x0007e20000100800 */
        /* <DEDUP_REMOVED lines=39> */
[----:B------:R-:W4:Y:S01]  /*13ed0*/  LDL.LU R7, [R1+0x140] ;  /* 0x0001400001077983 */ /* 0x000f220000300800 */
[----:B------:R-:W-:-:S03]  /*13ee0*/  IADD3 R12, P2, R12, c[0x0][0x168], RZ ;  /* 0x00005a000c0c7a10 */ /* 0x000fc60007f5e0ff */
[----:B------:R1:W-:Y:S01]  /*13ef0*/  STL [R1+0xb14], R14 ;  /* 0x000b140e01007387 */ /* 0x0003e20000100800 */
[----:B------:R-:W-:-:S03]  /*13f00*/  IADD3.X R11, R11, c[0x0][0x16c], RZ, P4, !PT ;  /* 0x00005b000b0b7a10 */ /* 0x000fc600027fe4ff */
[----:B------:R1:W-:Y:S04]  /*13f10*/  STL [R1+0xaf0], R13 ;  /* 0x000af00d01007387 */ /* 0x0003e80000100800 */
[----:B------:R-:W-:Y:S04]  /*13f20*/  STL [R1+0xb1c], R12 ;  /* 0x000b1c0c01007387 */ /* 0x000fe80000100800 */
[----:B------:R-:W-:Y:S01]  /*13f30*/  STL [R1+0xaf8], R11 ;  /* 0x000af80b01007387 */ /* 0x000fe20000100800 */
[----:B--2---:R-:W-:Y:S02]  /*13f40*/  IADD3 R10, P4, R10, c[0x0][0x168], RZ ;  /* 0x00005a000a0a7a10 */ /* 0x004fe40007f9e0ff */
[----:B------:R-:W-:-:S03]  /*13f50*/  IADD3.X R9, R9, c[0x0][0x16c], RZ, P5, !PT ;  /* 0x00005b0009097a10 */ /* 0x000fc60002ffe4ff */
[----:B------:R-:W-:Y:S01]  /*13f60*/  STL [R1+0xb24], R10 ;  /* 0x000b240a01007387 */ /* 0x000fe20000100800 */
[----:B------:R-:W-:-:S03]  /*13f70*/  IADD3 R8, P5, R8, c[0x0][0x168], RZ ;  /* 0x00005a0008087a10 */ /* 0x000fc60007fbe0ff */
[----:B------:R-:W-:Y:S01]  /*13f80*/  STL [R1+0xb00], R9 ;  /* 0x000b000901007387 */ /* 0x000fe20000100800 */
[----:B------:R-:W-:-:S03]  /*13f90*/  IADD3.X R6, R6, c[0x0][0x16c], RZ, P3, !PT ;  /* 0x00005b0006067a10 */ /* 0x000fc60001ffe4ff */
[----:B-1----:R-:W2:Y:S04]  /*13fa0*/  LDL.LU R35, [R1+0x144] ;  /* 0x0001440001237983 */ /* 0x002ea80000300800 */
[----:B------:R-:W-:Y:S04]  /*13fb0*/  STL [R1+0xb2c], R8 ;  /* 0x000b2c0801007387 */ /* 0x000fe80000100800 */
[----:B---3--:R-:W3:Y:S04]  /*13fc0*/  LDL.LU R34, [R1+0x148] ;  /* 0x0001480001227983 */ /* 0x008ee80000300800 */
[----:B------:R1:W-:Y:S04]  /*13fd0*/  STL [R1+0xb08], R6 ;  /* 0x000b080601007387 */ /* 0x0003e80000100800 */
[----:B------:R-:W3:Y:S04]  /*13fe0*/  LDL.LU R33, [R1+0x14c] ;  /* 0x00014c0001217983 */ /* 0x000ee80000300800 */
        /* <DEDUP_REMOVED lines=20> */
[----:B-1----:R-:W3:Y:S04]  /*14130*/  LDL.LU R6, [R1+0x1a0] ;  /* 0x0001a00001067983 */ /* 0x002ee80000300800 */
[----:B------:R-:W3:Y:S04]  /*14140*/  LDL.LU R12, [R1+0x1a4] ;  /* 0x0001a400010c7983 */ /* 0x000ee80000300800 */
[----:B------:R-:W3:Y:S01]  /*14150*/  LDL.LU R11, [R1+0x1a8] ;  /* 0x0001a800010b7983 */ /* 0x000ee20000300800 */
[----:B----4-:R-:W-:-:S05]  /*14160*/  IADD3 R7, P3, R7, c[0x0][0x168], RZ ;  /* 0x00005a0007077a10 */ /* 0x010fca0007f7e0ff */
[----:B------:R1:W-:Y:S04]  /*14170*/  STL [R1+0xb34], R7 ;  /* 0x000b340701007387 */ /* 0x0003e80000100800 */
[----:B------:R-:W4:Y:S04]  /*14180*/  LDL.LU R10, [R1+0x1ac] ;  /* 0x0001ac00010a7983 */ /* 0x000f280000300800 */
[----:B------:R-:W4:Y:S04]  /*14190*/  LDL.LU R9, [R1+0x1b0] ;  /* 0x0001b00001097983 */ /* 0x000f280000300800 */
[----:B------:R-:W4:Y:S04]  /*141a0*/  LDL.LU R8, [R1+0x1b4] ;  /* 0x0001b40001087983 */ /* 0x000f280000300800 */
[----:B-1----:R-:W4:Y:S01]  /*141b0*/  LDL.LU R7, [R1+0x1b8] ;  /* 0x0001b80001077983 */ /* 0x002f220000300800 */
[----:B--2---:R-:W-:-:S02]  /*141c0*/  IADD3.X R36, R35, c[0x0][0x16c], RZ, P1, !PT ;  /* 0x00005b0023247a10 */ /* 0x004fc40000ffe4ff */
[----:B---3--:R-:W-:-:S03]  /*141d0*/  IADD3 R35, P1, R34, c[0x0][0x168], RZ ;  /* 0x00005a0022237a10 */ /* 0x008fc60007f3e0ff */
[----:B------:R-:W-:Y:S01]  /*141e0*/  STL [R1+0xb10], R36 ;  /* 0x000b102401007387 */ /* 0x000fe20000100800 */
        /* <DEDUP_REMOVED lines=43> */
[----:B------:R-:W3:Y:S01]  /*144a0*/  LDL.LU R6, [R1+0x1bc] ;  /* 0x0001bc0001067983 */ /* 0x000ee20000300800 */
[----:B------:R-:W-:-:S03]  /*144b0*/  IADD3.X R12, R12, c[0x0][0x16c], RZ, P4, !PT ;  /* 0x00005b000c0c7a10 */ /* 0x000fc600027fe4ff */
[----:B------:R1:W-:Y:S01]  /*144c0*/  STL [R1+0xb68], R14 ;  /* 0x000b680e01007387 */ /* 0x0003e20000100800 */
[----:B------:R-:W-:-:S03]  /*144d0*/  IADD3 R11, P4, R11, c[0x0][0x168], RZ ;  /* 0x00005a000b0b7a10 */ /* 0x000fc60007f9e0ff */
[----:B------:R1:W-:Y:S04]  /*144e0*/  STL [R1+0xb94], R13 ;  /* 0x000b940d01007387 */ /* 0x0003e80000100800 */
[----:B------:R-:W-:Y:S04]  /*144f0*/  STL [R1+0xb70], R12 ;  /* 0x000b700c01007387 */ /* 0x000fe80000100800 */
[----:B------:R-:W-:Y:S01]  /*14500*/  STL [R1+0xb9c], R11 ;  /* 0x000b9c0b01007387 */ /* 0x000fe20000100800 */
[----:B----4-:R-:W-:Y:S02]  /*14510*/  IADD3.X R10, R10, c[0x0][0x16c], RZ, P5, !PT ;  /* 0x00005b000a0a7a10 */ /* 0x010fe40002ffe4ff */
[----:B------:R-:W-:-:S03]  /*14520*/  IADD3 R9, P5, R9, c[0x0][0x168], RZ ;  /* 0x00005a0009097a10 */ /* 0x000fc60007fbe0ff */
[----:B------:R-:W-:Y:S01]  /*14530*/  STL [R1+0xb78], R10 ;  /* 0x000b780a01007387 */ /* 0x000fe20000100800 */
[----:B------:R-:W-:-:S03]  /*14540*/  IADD3.X R8, R8, c[0x0][0x16c], RZ, P3, !PT ;  /* 0x00005b0008087a10 */ /* 0x000fc60001ffe4ff */
[----:B------:R-:W-:Y:S01]  /*14550*/  STL [R1+0xba4], R9 ;  /* 0x000ba40901007387 */ /* 0x000fe20000100800 */
[----:B------:R-:W-:-:S03]  /*14560*/  IADD3 R7, P3, R7, c[0x0][0x168], RZ ;  /* 0x00005a0007077a10 */ /* 0x000fc60007f7e0ff */
[----:B-1----:R-:W4:Y:S04]  /*14570*/  LDL.LU R35, [R1+0x1c0] ;  /* 0x0001c00001237983 */ /* 0x002f280000300800 */
[----:B------:R-:W-:Y:S04]  /*14580*/  STL [R1+0xb80], R8 ;  /* 0x000b800801007387 */ /* 0x000fe80000100800 */
[----:B--2---:R-:W2:Y:S04]  /*14590*/  LDL.LU R34, [R1+0x1c4] ;  /* 0x0001c40001227983 */ /* 0x004ea80000300800 */
[----:B------:R1:W-:Y:S04]  /*145a0*/  STL [R1+0xbac], R7 ;  /* 0x000bac0701007387 */ /* 0x0003e80000100800 */
[----:B------:R-:W2:Y:S04]  /*145b0*/  LDL.LU R33, [R1+0x1c8] ;  /* 0x0001c80001217983 */ /* 0x000ea80000300800 */
        /* <DEDUP_REMOVED lines=20> */
[----:B-1----:R-:W2:Y:S04]  /*14700*/  LDL.LU R7, [R1+0x228] ;  /* 0x0002280001077983 */ /* 0x002ea80000300800 */
[----:B------:R-:W2:Y:S04]  /*14710*/  LDL.LU R12, [R1+0x22c] ;  /* 0x00022c00010c7983 */ /* 0x000ea80000300800 */
[----:B------:R-:W2:Y:S01]  /*14720*/  LDL.LU R11, [R1+0x230] ;  /* 0x00023000010b7983 */ /* 0x000ea20000300800 */
[----:B---3--:R-:W-:-:S05]  /*14730*/  IADD3.X R6, R6, c[0x0][0x16c], RZ, P1, !PT ;  /* 0x00005b0006067a10 */ /* 0x008fca0000ffe4ff */
[----:B------:R1:W-:Y:S04]  /*14740*/  STL [R1+0xb88], R6 ;  /* 0x000b880601007387 */ /* 0x0003e80000100800 */
[----:B------:R-:W3:Y:S04]  /*14750*/  LDL.LU R10, [R1+0x234] ;  /* 0x00023400010a7983 */ /* 0x000ee80000300800 */
[----:B------:R-:W3:Y:S04]  /*14760*/  LDL.LU R9, [R1+0x238] ;  /* 0x0002380001097983 */ /* 0x000ee80000300800 */
[----:B------:R-:W3:Y:S04]  /*14770*/  LDL.LU R8, [R1+0x23c] ;  /* 0x00023c0001087983 */ /* 0x000ee80000300800 */
[----:B-1----:R-:W3:Y:S01]  /*14780*/  LDL.LU R6, [R1+0x240] ;  /* 0x0002400001067983 */ /* 0x002ee20000300800 */
[----:B----4-:R-:W-:-:S02]  /*14790*/  IADD3 R36, P1, R35, c[0x0][0x168], RZ ;  /* 0x00005a0023247a10 */ /* 0x010fc40007f3e0ff */
[----:B--2---:R-:W-:-:S03]  /*147a0*/  IADD3.X R35, R34, c[0x0][0x16c], RZ, P2, !PT ;  /* 0x00005b0022237a10 */ /* 0x004fc600017fe4ff */
        /* <DEDUP_REMOVED lines=51> */
[----:B---3--:R-:W-:Y:S02]  /*14ae0*/  IADD3 R10, P5, R10, c[0x0][0x168], RZ ;  /* 0x00005a000a0a7a10 */ /* 0x008fe40007fbe0ff */
[----:B------:R-:W-:-:S03]  /*14af0*/  IADD3.X R9, R9, c[0x0][0x16c], RZ, P3, !PT ;  /* 0x00005b0009097a10 */ /* 0x000fc60001ffe4ff */
[----:B------:R-:W-:Y:S01]  /*14b00*/  STL [R1+0xc1c], R10 ;  /* 0x000c1c0a01007387 */ /* 0x000fe20000100800 */
[----:B------:R-:W-:-:S03]  /*14b10*/  IADD3 R8, P3, R8, c[0x0][0x168], RZ ;  /* 0x00005a0008087a10 */ /* 0x000fc60007f7e0ff */
[----:B------:R-:W-:Y:S01]  /*14b20*/  STL [R1+0xbf8], R9 ;  /* 0x000bf80901007387 */ /* 0x000fe20000100800 */
[----:B------:R-:W-:-:S03]  /*14b30*/  IADD3.X R6, R6, c[0x0][0x16c], RZ, P1, !PT ;  /* 0x00005b0006067a10 */ /* 0x000fc60000ffe4ff */
[----:B-1----:R-:W3:Y:S04]  /*14b40*/  LDL.LU R35, [R1+0x248] ;  /* 0x0002480001237983 */ /* 0x002ee80000300800 */
        /* <DEDUP_REMOVED lines=27> */
[----:B----4-:R-:W-:-:S05]  /*14d00*/  IADD3 R7, P1, R7, c[0x0][0x168], RZ ;  /* 0x00005a0007077a10 */ /* 0x010fca0007f3e0ff */
[----:B------:R1:W-:Y:S04]  /*14d10*/  STL [R1+0xc2c], R7 ;  /* 0x000c2c0701007387 */ /* 0x0003e80000100800 */
[----:B------:R-:W4:Y:S04]  /*14d20*/  LDL.LU R10, [R1+0x2c0] ;  /* 0x0002c000010a7983 */ /* 0x000f280000300800 */
[----:B------:R-:W4:Y:S04]  /*14d30*/  LDL.LU R9, [R1+0x2c4] ;  /* 0x0002c40001097983 */ /* 0x000f280000300800 */
[----:B------:R-:W4:Y:S04]  /*14d40*/  LDL.LU R8, [R1+0x2c8] ;  /* 0x0002c80001087983 */ /* 0x000f280000300800 */
[----:B-1----:R-:W4:Y:S01]  /*14d50*/  LDL.LU R7, [R1+0x2cc] ;  /* 0x0002cc0001077983 */ /* 0x002f220000300800 */
[----:B---3--:R-:W-:-:S02]  /*14d60*/  IADD3.X R36, R35, c[0x0][0x16c], RZ, P2, !PT ;  /* 0x00005b0023247a10 */ /* 0x008fc400017fe4ff */
[----:B--2---:R-:W-:-:S03]  /*14d70*/  IADD3 R35, P2, R34, c[0x0][0x168], RZ ;  /* 0x00005a0022237a10 */ /* 0x004fc60007f5e0ff */
        /* <DEDUP_REMOVED lines=44> */
[----:B------:R-:W4:Y:S01]  /*15040*/  LDL.LU R6, [R1+0x2d0] ;  /* 0x0002d00001067983 */ /* 0x000f220000300800 */
[----:B------:R-:W-:-:S03]  /*15050*/  IADD3.X R12, R12, c[0x0][0x16c], RZ, P5, !PT ;  /* 0x00005b000c0c7a10 */ /* 0x000fc60002ffe4ff */
[----:B------:R1:W-:Y:S01]  /*15060*/  STL [R1+0xc60], R14 ;  /* 0x000c600e01007387 */ /* 0x0003e20000100800 */
[----:B------:R-:W-:-:S03]  /*15070*/  IADD3 R11, P5, R11, c[0x0][0x168], RZ ;  /* 0x00005a000b0b7a10 */ /* 0x000fc60007fbe0ff */
[----:B------:R1:W-:Y:S04]  /*15080*/  STL [R1+0xc8c], R13 ;  /* 0x000c8c0d01007387 */ /* 0x0003e80000100800 */
[----:B------:R1:W-:Y:S04]  /*15090*/  STL [R1+0xc68], R12 ;  /* 0x000c680c01007387 */ /* 0x0003e80000100800 */
[----:B------:R1:W-:Y:S01]  /*150a0*/  STL [R1+0xc94], R11 ;  /* 0x000c940b01007387 */ /* 0x0003e20000100800 */
[----:B----4-:R-:W-:Y:S02]  /*150b0*/  IADD3.X R10, R10, c[0x0][0x16c], RZ, P3, !PT ;  /* 0x00005b000a0a7a10 */ /* 0x010fe40001ffe4ff */
[----:B------:R-:W-:-:S03]  /*150c0*/  IADD3 R9, P3, R9, c[0x0][0x168], RZ ;  /* 0x00005a0009097a10 */ /* 0x000fc60007f7e0ff */
[----:B------:R4:W-:Y:S01]  /*150d0*/  STL [R1+0xc70], R10 ;  /* 0x000c700a01007387 */ /* 0x0009e20000100800 */
[----:B------:R-:W-:-:S03]  /*150e0*/  IADD3.X R8, R8, c[0x0][0x16c], RZ, P1, !PT ;  /* 0x00005b0008087a10 */ /* 0x000fc60000ffe4ff */
[----:B------:R2:W-:Y:S01]  /*150f0*/  STL [R1+0xc9c], R9 ;  /* 0x000c9c0901007387 */ /* 0x0005e20000100800 */
[----:B------:R-:W-:-:S03]  /*15100*/  IADD3 R7, P1, R7, c[0x0][0x168], RZ ;  /* 0x00005a0007077a10 */ /* 0x000fc60007f3e0ff */
[----:B-1----:R-:W3:Y:S04]  /*15110*/  LDL.LU R35, [R1+0x2d4] ;  /* 0x0002d40001237983 */ /* 0x002ee80000300800 */
[----:B------:R1:W-:Y:S04]  /*15120*/  STL [R1+0xc78], R8 ;  /* 0x000c780801007387 */ /* 0x0003e80000100800 */
        /* <DEDUP_REMOVED lines=25> */
[----:B----4-:R-:W4:Y:S01]  /*152c0*/  LDL.LU R10, [R1+0x37c] ;  /* 0x00037c00010a7983 */ /* 0x010f220000300800 */
[----:B------:R-:W-:-:S05]  /*152d0*/  IADD3.X R6, R6, c[0x0][0x16c], RZ, P2, !PT ;  /* 0x00005b0006067a10 */ /* 0x000fca00017fe4ff */
[----:B------:R1:W-:Y:S04]  /*152e0*/  STL [R1+0xc80], R6 ;  /* 0x000c800601007387 */ /* 0x0003e80000100800 */
[----:B------:R-:W4:Y:S04]  /*152f0*/  LDL.LU R9, [R1+0x378] ;  /* 0x0003780001097983 */ /* 0x000f280000300800 */
[----:B-1----:R-:W4:Y:S04]  /*15300*/  LDL.LU R8, [R1+0x370] ;  /* 0x0003700001087983 */ /* 0x002f280000300800 */
[----:B------:R-:W4:Y:S04]  /*15310*/  LDL.LU R7, [R1+0x374] ;  /* 0x0003740001077983 */ /* 0x000f280000300800 */
[----:B------:R-:W4:Y:S01]  /*15320*/  LDL.LU R6, [R1+0x368] ;  /* 0x0003680001067983 */ /* 0x000f220000300800 */
[----:B---3--:R-:W-:-:S02]  /*15330*/  IADD3 R36, P2, R35, c[0x0][0x168], RZ ;  /* 0x00005a0023247a10 */ /* 0x008fc40007f5e0ff */
[----:B--2---:R-:W-:-:S03]  /*15340*/  IADD3.X R35, R34, c[0x0][0x16c], RZ, P4, !PT ;  /* 0x00005b0022237a10 */ /* 0x004fc600027fe4ff */
[----:B------:R-:W-:Y:S01]  /*15350*/  STL [R1+0xcac], R36 ;  /* 0x000cac2401007387 */ /* 0x000fe20000100800 */
[----:B------:R-:W-:-:S03]  /*15360*/  IADD3 R34, P4, R33, c[0x0][0x168], RZ ;  /* 0x00005a0021227a10 */ /* 0x000fc60007f9e0ff */
[----:B------:R-:W-:Y:S01]  /*15370*/  STL [R1+0xc88], R35 ;  /* 0x000c882301007387 */ /* 0x000fe20000100800 */
[----:B------:R-:W-:-:S03]  /*15380*/  IADD3.X R33, R32, c[0x0][0x16c], RZ, P5, !PT ;  /* 0x00005b0020217a10 */ /* 0x000fc60002ffe4ff */
        /* <DEDUP_REMOVED lines=42> */
[----:B------:R-:W2:Y:S04]  /*15630*/  LDL.LU R2, [R1+0xddc] ;  /* 0x000ddc0001027983 */ /* 0x000ea80000300800 */
[----:B------:R1:W-:Y:S04]  /*15640*/  STL [R1+0xce0], R12 ;  /* 0x000ce00c01007387 */ /* 0x0003e80000100800 */
[----:B------:R-:W-:Y:S01]  /*15650*/  STL [R1+0xd0c], R13 ;  /* 0x000d0c0d01007387 */ /* 0x000fe20000100800 */
[----:B-1----:R-:W-:Y:S02]  /*15660*/  IADD3.X R12, R11, c[0x0][0x16c], RZ, P3, !PT ;  /* 0x00005b000b0c7a10 */ /* 0x002fe40001ffe4ff */
[----:B----4-:R-:W-:-:S03]  /*15670*/  IADD3 R11, P3, R10, c[0x0][0x168], RZ ;  /* 0x00005a000a0b7a10 */ /* 0x010fc60007f7e0ff */
[----:B------:R-:W-:Y:S01]  /*15680*/  STL [R1+0xce8], R12 ;  /* 0x000ce80c01007387 */ /* 0x000fe20000100800 */
[----:B------:R-:W-:-:S03]  /*15690*/  IADD3.X R10, R9, c[0x0][0x16c], RZ, P1, !PT ;  /* 0x00005b00090a7a10 */ /* 0x000fc60000ffe4ff */
[----:B------:R-:W-:Y:S01]  /*156a0*/  STL [R1+0xd14], R11 ;  /* 0x000d140b01007387 */ /* 0x000fe20000100800 */
[----:B------:R-:W-:-:S03]  /*156b0*/  IADD3.X R9, R8, c[0x0][0x16c], RZ, P2, !PT ;  /* 0x00005b0008097a10 */ /* 0x000fc600017fe4ff */
[----:B------:R-:W-:Y:S01]  /*156c0*/  STL [R1+0xcf0], R10 ;  /* 0x000cf00a01007387 */ /* 0x000fe20000100800 */
[----:B------:R-:W-:-:S03]  /*156d0*/  IADD3.X R8, R7, c[0x0][0x16c], RZ, P4, !PT ;  /* 0x00005b0007087a10 */ /* 0x000fc600027fe4ff */
[----:B------:R-:W-:Y:S01]  /*156e0*/  STL [R1+0xcf8], R9 ;  /* 0x000cf80901007387 */ /* 0x000fe20000100800 */
[----:B------:R-:W-:-:S03]  /*156f0*/  IADD3.X R7, R6, c[0x0][0x16c], RZ, P5, !PT ;  /* 0x00005b0006077a10 */ /* 0x000fc60002ffe4ff */
[----:B------:R-:W-:Y:S01]  /*15700*/  STL [R1+0xd00], R8 ;  /* 0x000d000801007387 */ /* 0x000fe20000100800 */
[----:B------:R-:W-:Y:S02]  /*15710*/  IADD3.X R5, R5, c[0x0][0x164], RZ, P0, !PT ;  /* 0x0000590005057a10 */ /* 0x000fe400007fe4ff */
[----:B--2---:R-:W-:Y:S02]  /*15720*/  IADD3.X R6, R2, c[0x0][0x16c], RZ, P3, !PT ;  /* 0x00005b0002067a10 */ /* 0x004fe40001ffe4ff */
[----:B------:R1:W5:Y:S04]  /*15730*/  LDL.LU R2, [R1+0xdd8] ;  /* 0x000dd80001027983 */ /* 0x0003680000300800 */
[----:B------:R-:W-:Y:S04]  /*15740*/  STL [R1+0xd08], R7 ;  /* 0x000d080701007387 */ /* 0x000fe80000100800 */
[----:B------:R2:W-:Y:S04]  /*15750*/  STL [R1+0xd10], R6 ;  /* 0x000d100601007387 */ /* 0x0005e80000100800 */
[----:B------:R-:W-:Y:S04]  /*15760*/  STL [R1+0x2a0], RZ ;  /* 0x0002a0ff01007387 */ /* 0x000fe80000100800 */
[----:B------:R3:W-:Y:S04]  /*15770*/  STL [R1+0x1d8], R5 ;  /* 0x0001d80501007387 */ /* 0x0007e80000100800 */
        /* <DEDUP_REMOVED lines=11> */
[----:B--2---:R-:W3:Y:S04]  /*15830*/  LDL R6, [R1+0xd18] ;  /* 0x000d180001067983 */ /* 0x004ee80000100800 */
        /* <DEDUP_REMOVED lines=108> */
[----:B---3--:R-:W-:-:S02]  /*15f00*/  LOP3.LUT R5, R6, 0x20, RZ, 0x3c, !PT ;  /* 0x0000002006057812 */ /* 0x008fc400078e3cff */
[----:B------:R-:W-:Y:S02]  /*15f10*/  IADD3 R5, R4, -0x2, RZ ;  /* 0xfffffffe04057810 */ /* 0x000fe40007ffe0ff */
[----:B------:R-:W-:Y:S02]  /*15f20*/  LOP3.LUT R4, R0, 0x40, RZ, 0x3c, !PT ;  /* 0x0000004000047812 */ /* 0x000fe400078e3cff */
[----:B------:R1:W5:Y:S04]  /*15f30*/  LDL.LU R0, [R1+0xdd4] ;  /* 0x000dd40001007983 */ /* 0x0003680000300800 */
[----:B------:R1:W-:Y:S01]  /*15f40*/  STL [R1+0xdc0], R4 ;  /* 0x000dc00401007387 */ /* 0x0003e20000100800 */
[C---:B------:R-:W-:Y:S02]  /*15f50*/  LOP3.LUT R7, R6.reuse, 0x40, RZ, 0x3c, !PT ;  /* 0x0000004006077812 */ /* 0x040fe400078e3cff */
[----:B------:R-:W-:-:S02]  /*15f60*/  LOP3.LUT R6, R6, 0x60, RZ, 0x3c, !PT ;  /* 0x0000006006067812 */ /* 0x000fc400078e3cff */
.L_x_1:
[----:B-1----:R-:W2:Y:S01]  /*15f70*/  LDL.LU R4, [R1+0x900] ;  /* 0x0009000001047983 */ /* 0x002ea20000300800 */
[----:B------:R-:W-:-:S04]  /*15f80*/  DEPBAR.LE SB0, 0x2 ;  /* 0x000080800000791a */ /* 0x000fc80000000000 */
[----:B------:R-:W3:Y:S04]  /*15f90*/  LDL R9, [R1+0xd1c] ;  /* 0x000d1c0001097983 */ /* 0x000ee80000100800 */
[----:B------:R-:W1:Y:S04]  /*15fa0*/  S2R R7, SR_TID.X ;  /* 0x0000000000077919 */ /* 0x000e680000002100 */
[----:B-----5:R4:W-:Y:S04]  /*15fb0*/  STL [R1+0x107c], R0 ;  /* 0x00107c0001007387 */ /* 0x0209e80000100800 */
[----:B------:R-:W-:Y:S04]  /*15fc0*/  STL [R1+0x1078], R2 ;  /* 0x0010780201007387 */ /* 0x000fe80000100800 */
[----:B------:R1:W-:Y:S02]  /*15fd0*/  STL [R1+0x1064], R3 ;  /* 0x0010640301007387 */ /* 0x0003e40000100800 */
[----:B-1----:R-:W-:-:S02]  /*15fe0*/  LOP3.LUT R6, R7, 0x1c, RZ, 0xc0, !PT ;  /* 0x0000001c07067812 */ /* 0x002fc400078ec0ff */
[C---:B------:R-:W-:Y:S02]  /*15ff0*/  LOP3.LUT R5, R7.reuse, 0x3, RZ, 0xc0, !PT ;  /* 0x0000000307057812 */ /* 0x040fe400078ec0ff */
[C---:B------:R-:W-:Y:S02]  /*16000*/  LOP3.LUT R10, R7.reuse, 0x1c, RZ, 0xc0, !PT ;  /* 0x0000001c070a7812 */ /* 0x040fe400078ec0ff */
[----:B------:R-:W-:Y:S01]  /*16010*/  LOP3.LUT R8, R7, 0x3, RZ, 0xc0, !PT ;  /* 0x0000000307087812 */ /* 0x000fe200078ec0ff */
[----:B------:R-:W-:-:S04]  /*16020*/  IMAD R5, R5, 0x220, R6 ;  /* 0x0000022005057824 */ /* 0x000fc800078e0206 */
[----:B------:R-:W-:Y:S01]  /*16030*/  IMAD R8, R8, 0x220, R10 ;  /* 0x0000022008087824 */ /* 0x000fe200078e020a */
[----:B------:R-:W-:Y:S01]  /*16040*/  LOP3.LUT R5, R5, 0x20, RZ, 0x3c, !PT ;  /* 0x0000002005057812 */ /* 0x000fe200078e3cff */
[----:B------:R-:W-:Y:S01]  /*16050*/  BAR.SYNC.DEFER_BLOCKING 0x0 ;  /* 0x0000000000007b1d */ /* 0x000fe20000010000 */
[----:B--2---:R-:W-:-:S04]  /*16060*/  IADD3 R4, R4, 0x1, RZ ;  /* 0x0000000104047810 */ /* 0x004fc80007ffe0ff */
[----:B------:R-:W-:-:S04]  /*16070*/  ISETP.GT.AND P0, PT, R4, 0x1, PT ;  /* 0x000000010400780c */ /* 0x000fc80003f04270 */
[----:B----4-:R-:W-:-:S05]  /*16080*/  SEL R0, R4, RZ, !P0 ;  /* 0x000000ff04007207 */ /* 0x010fca0004000000 */
[C---:B------:R-:W-:Y:S01]  /*16090*/  IMAD R12, R0.reuse, 0x4000, R8 ;  /* 0x00004000000c7824 */ /* 0x040fe200078e0208 */
[C---:B------:R-:W-:Y:S01]  /*160a0*/  LOP3.LUT R8, R7.reuse, 0x1c, RZ, 0xc0, !PT ;  /* 0x0000001c07087812 */ /* 0x040fe200078ec0ff */
[C---:B------:R-:W-:Y:S01]  /*160b0*/  IMAD R3, R0.reuse, 0x4000, R5 ;  /* 0x0000400000037824 */ /* 0x040fe200078e0205 */
[C---:B------:R-:W-:Y:S01]  /*160c0*/  LOP3.LUT R5, R7.reuse, 0x3, RZ, 0xc0, !PT ;  /* 0x0000000307057812 */ /* 0x040fe200078ec0ff */
[----:B------:R1:W-:Y:S01]  /*160d0*/  STL [R1+0x900], R0 ;  /* 0x0009000001007387 */ /* 0x0003e20000100800 */
[----:B------:R-:W-:Y:S01]  /*160e0*/  LOP3.LUT R7, R7, 0x3, RZ, 0xc0, !PT ;  /* 0x0000000307077812 */ /* 0x000fe200078ec0ff */
[----:B---3--:R-:W-:Y:S02]  /*160f0*/  IMAD R252, R0, 0x10000, R9 ;  /* 0x0001000000fc7824 */ /* 0x008fe400078e0209 */
[----:B------:R-:W-:Y:S01]  /*16100*/  STL [R1+0x8fc], R12 ;  /* 0x0008fc0c01007387 */ /* 0x000fe20000100800 */
[----:B------:R-:W-:Y:S02]  /*16110*/  IMAD R5, R5, 0x220, R6 ;  /* 0x0000022005057824 */ /* 0x000fe400078e0206 */
[----:B------:R-:W-:Y:S01]  /*16120*/  IMAD R7, R7, 0x220, R8 ;  /* 0x0000022007077824 */ /* 0x000fe200078e0208 */
[----:B------:R-:W-:Y:S02]  /*16130*/  STL [R1+0x8f0], R3 ;  /* 0x0008f00301007387 */ /* 0x000fe40000100800 */
[----:B------:R-:W-:-:S02]  /*16140*/  LOP3.LUT R5, R5, 0x60, RZ, 0x3c, !PT ;  /* 0x0000006005057812 */ /* 0x000fc400078e3cff */
[----:B------:R-:W2:Y:S01]  /*16150*/  LDL.LU.64 R8, [R1+0x400] ;  /* 0x0004000001087983 */ /* 0x000ea20000300a00 */
[----:B------:R-:W-:-:S03]  /*16160*/  LOP3.LUT R7, R7, 0x40, RZ, 0x3c, !PT ;  /* 0x0000004007077812 */ /* 0x000fc600078e3cff */
[----:B------:R-:W2:Y:S02]  /*16170*/  LDL.LU.64 R10, [R1+0x408] ;  /* 0x00040800010a7983 */ /* 0x000ea40000300a00 */
[C---:B------:R-:W-:Y:S02]  /*16180*/  IMAD R2, R0.reuse, 0x4000, R7 ;  /* 0x0000400000027824 */ /* 0x040fe400078e0207 */
[----:B-1----:R-:W-:Y:S01]  /*16190*/  IMAD R0, R0, 0x4000, R5 ;  /* 0x0000400000007824 */ /* 0x002fe200078e0205 */
[----:B------:R-:W-:Y:S04]  /*161a0*/  LDS R160, [R12+0x20000] ;  /* 0x020000000ca07984 */ /* 0x000fe80000000800 */
[----:B------:R-:W-:Y:S04]  /*161b0*/  STL [R1+0x8f4], R2 ;  /* 0x0008f40201007387 */ /* 0x000fe80000100800 */
[----:B------:R-:W3:Y:S04]  /*161c0*/  LDL.LU.64 R4, [R1+0x500] ;  /* 0x0005000001047983 */ /* 0x000ee80000300a00 */
[----:B------:R-:W-:Y:S04]  /*161d0*/  STL [R1+0x8f8], R0 ;  /* 0x0008f80001007387 */ /* 0x000fe80000100800 */
[----:B------:R-:W3:Y:S04]  /*161e0*/  LDL.LU.64 R6, [R1+0x508] ;  /* 0x0005080001067983 */ /* 0x000ee80000300a00 */
[----:B------:R-:W-:Y:S04]  /*161f0*/  LDS R162, [R12+0x20800] ;  /* 0x020800000ca27984 */ /* 0x000fe80000000800 */
[----:B------:R-:W-:Y:S04]  /*16200*/  LDS R161, [R3+0x20000] ;  /* 0x0200000003a17984 */ /* 0x000fe80000000800 */
[----:B------:R-:W-:Y:S04]  /*16210*/  LDS R163, [R3+0x20800] ;  /* 0x0208000003a37984 */ /* 0x000fe80000000800 */
[----:B------:R-:W-:Y:S04]  /*16220*/  LDSM.16.M88.4 R64, [R252] ;  /* 0x00000000fc40783b */ /* 0x000fe80000000200 */
[----:B------:R-:W-:Y:S04]  /*16230*/  LDS R156, [R2+0x20000] ;  /* 0x02000000029c7984 */ /* 0x000fe80000000800 */
[----:B------:R-:W-:Y:S04]  /*16240*/  LDS R158, [R2+0x20800] ;  /* 0x02080000029e7984 */ /* 0x000fe80000000800 */
[----:B------:R-:W-:Y:S04]  /*16250*/  LDS R157, [R0+0x20000] ;  /* 0x02000000009d7984 */ /* 0x000fe80000000800 */
[----:B------:R-:W-:Y:S04]  /*16260*/  LDS R159, [R0+0x20800] ;  /* 0x02080000009f7984 */ /* 0x000fe80000000800 */
[----:B------:R-:W-:Y:S04]  /*16270*/  LDSM.16.M88.4 R60, [R252+0x1000] ;  /* 0x00100000fc3c783b */ /* 0x000fe80000000200 */
[----:B------:R-:W-:Y:S04]  /*16280*/  LDS R148, [R12+0x20080] ;  /* 0x020080000c947984 */ /* 0x000fe80000000800 */
[----:B------:R-:W-:Y:S04]  /*16290*/  LDS R150, [R12+0x20880] ;  /* 0x020880000c967984 */ /* 0x000fe80000000800 */
[----:B------:R-:W-:Y:S04]  /*162a0*/  LDS R149, [R3+0x20080] ;  /* 0x0200800003957984 */ /* 0x000fe80000000800 */
[----:B------:R-:W1:Y:S04]  /*162b0*/  LDS R151, [R3+0x20880] ;  /* 0x0208800003977984 */ /* 0x000e680000000800 */
[----:B------:R-:W-:Y:S04]  /*162c0*/  LDS R140, [R2+0x20080] ;  /* 0x02008000028c7984 */ /* 0x000fe80000000800 */
[----:B------:R-:W-:Y:S04]  /*162d0*/  LDS R142, [R2+0x20880] ;  /* 0x02088000028e7984 */ /* 0x000fe80000000800 */
[----:B------:R-:W-:Y:S04]  /*162e0*/  LDS R141, [R0+0x20080] ;  /* 0x02008000008d7984 */ /* 0x000fe80000000800 */
[----:B------:R-:W4:Y:S04]  /*162f0*/  LDS R143, [R0+0x20880] ;  /* 0x02088000008f7984 */ /* 0x000f280000000800 */
[----:B------:R-:W-:Y:S04]  /*16300*/  LDS R184, [R12+0x20100] ;  /* 0x020100000cb87984 */ /* 0x000fe80000000800 */
[----:B------:R-:W-:Y:S04]  /*16310*/  LDS R186, [R12+0x20900] ;  /* 0x020900000cba7984 */ /* 0x000fe80000000800 */
[----:B------:R-:W-:Y:S04]  /*16320*/  LDS R228, [R12+0x20180] ;  /* 0x020180000ce47984 */ /* 0x000fe80000000800 */
[----:B------:R2:W-:Y:S04]  /*16330*/  LDS R230, [R12+0x20980] ;  /* 0x020980000ce67984 */ /* 0x0005e80000000800 */
[----:B------:R-:W-:Y:S04]  /*16340*/  LDS R185, [R3+0x20100] ;  /* 0x0201000003b97984 */ /* 0x000fe80000000800 */
[----:B------:R-:W2:Y:S01]  /*16350*/  LDS R187, [R3+0x20900] ;  /* 0x0209000003bb7984 */ /* 0x000ea20000000800 */
[-C--:B-1----:R-:W-:Y:S03]  /*16360*/  HMMA.1688.F32.TF32 R16, R148, R64.reuse, R244 ;  /* 0x000000409410723c */ /* 0x082fe600000810f4 */
[----:B------:R-:W-:Y:S04]  /*16370*/  STL [R1+0x13c8], R66 ;  /* 0x0013c84201007387 */ /* 0x000fe80000100800 */
[----:B------:R-:W-:Y:S04]  /*16380*/  STL [R1+0x13c4], R67 ;  /* 0x0013c44301007387 */ /* 0x000fe80000100800 */
[----:B------:R-:W-:Y:S04]  /*16390*/  STL [R1+0x13bc], R62 ;  /* 0x0013bc3e01007387 */ /* 0x000fe80000100800 */
[----:B------:R-:W-:Y:S04]  /*163a0*/  STL [R1+0x13b8], R63 ;  /* 0x0013b83f01007387 */ /* 0x000fe80000100800 */
[----:B------:R-:W-:Y:S04]  /*163b0*/  LDS R144, [R2+0x20100] ;  /* 0x0201000002907984 */ /* 0x000fe80000000800 */
[----:B------:R-:W-:Y:S04]  /*163c0*/  LDS R146, [R2+0x20900] ;  /* 0x0209000002927984 */ /* 0x000fe80000000800 */
[----:B------:R-:W-:Y:S04]  /*163d0*/  LDS R145, [R0+0x20100] ;  /* 0x0201000000917984 */ /* 0x000fe80000000800 */
[----:B------:R-:W1:Y:S04]  /*163e0*/  LDS R147, [R0+0x20900] ;  /* 0x0209000000937984 */ /* 0x000e680000000800 */
[----:B------:R-:W-:Y:S04]  /*163f0*/  LDS R229, [R3+0x20180] ;  /* 0x0201800003e57984 */ /* 0x000fe80000000800 */
[----:B------:R-:W-:Y:S04]  /*16400*/  LDS R231, [R3+0x20980] ;  /* 0x0209800003e77984 */ /* 0x000fe80000000800 */
[----:B------:R-:W-:Y:S04]  /*16410*/  LDS R236, [R2+0x20180] ;  /* 0x0201800002ec7984 */ /* 0x000fe80000000800 */
[----:B------:R-:W-:Y:S04]  /*16420*/  LDS R238, [R2+0x20980] ;  /* 0x0209800002ee7984 */ /* 0x000fe80000000800 */
[----:B------:R-:W-:Y:S04]  /*16430*/  LDS R237, [R0+0x20180] ;  /* 0x0201800000ed7984 */ /* 0x000fe80000000800 */
[----:B------:R-:W1:Y:S04]  /*16440*/  LDS R239, [R0+0x20980] ;  /* 0x0209800000ef7984 */ /* 0x000e680000000800 */
[----:B------:R-:W1:Y:S04]  /*16450*/  LDSM.16.M88.4 R56, [R252+0x2000] ;  /* 0x00200000fc38783b */ /* 0x000e680000000200 */
[----:B------:R-:W1:Y:S04]  /*16460*/  LDSM.16.M88.4 R52, [R252+0x3000] ;  /* 0x00300000fc34783b */ /* 0x000e680000000200 */
[----:B------:R-:W1:Y:S04]  /*16470*/  LDSM.16.M88.4 R48, [R252+0x4000] ;  /* 0x00400000fc30783b */ /* 0x000e680000000200 */
[----:B------:R-:W1:Y:S04]  /*16480*/  LDSM.16.M88.4 R44, [R252+0x5000] ;  /* 0x00500000fc2c783b */ /* 0x000e680000000200 */
[----:B------:R-:W1:Y:S04]  /*16490*/  LDSM.16.M88.4 R40, [R252+0x6000] ;  /* 0x00600000fc28783b */ /* 0x000e680000000200 */
[----:B------:R-:W1:Y:S04]  /*164a0*/  LDSM.16.M88.4 R32, [R252+0x8000] ;  /* 0x00800000fc20783b */ /* 0x000e680000000200 */
[----:B------:R-:W-:Y:S01]  /*164b0*/  LDSM.16.M88.4 R36, [R252+0x7000] ;  /* 0x00700000fc24783b */ /* 0x000fe20000000200 */
[-C--:B--2---:R-:W-:Y:S08]  /*164c0*/  HMMA.1688.F32.TF32 R12, R160, R64.reuse, R8 ;  /* 0x00000040a00c723c */ /* 0x084ff00000081008 */
[-C--:B------:R-:W-:Y:S11]  /*164d0*/  HMMA.1688.F32.TF32 R8, R156, R64.reuse, R176 ;  /* 0x000000409c08723c */ /* 0x080ff600000810b0 */
[----:B------:R-:W-:Y:S04]  /*164e0*/  @!UPT UIADD3 URZ, URZ, URZ, URZ ;  /* 0x0000003f3f3ff290 */ /* 0x000fe8000fffe03f */
[----:B------:R-:W-:Y:S04]  /*164f0*/  STL.64 [R1+0x3c0], R12 ;  /* 0x0003c00c01007387 */ /* 0x000fe80000100a00 */
[----:B------:R4:W-:Y:S02]  /*16500*/  STL.64 [R1+0x3c8], R14 ;  /* 0x0003c80e01007387 */ /* 0x0009e40000100a00 */
[-C--:B----4-:R-:W-:Y:S02]  /*16510*/  HMMA.1688.F32.TF32 R12, R140, R64.reuse, R212 ;  /* 0x000000408c0c723c */ /* 0x090fe400000810d4 */
[----:B------:R-:W-:Y:S04]  /*16520*/  STL.64 [R1+0x4e0], R8 ;  /* 0x0004e00801007387 */ /* 0x000fe80000100a00 */
[----:B------:R2:W-:Y:S04]  /*16530*/  STL.64 [R1+0x4e8], R10 ;  /* 0x0004e80a01007387 */ /* 0x0005e80000100a00 */
[----:B------:R4:W-:Y:S04]  /*16540*/  STL.64 [R1+0x350], R16 ;  /* 0x0003501001007387 */ /* 0x0009e80000100a00 */
[----:B------:R1:W-:Y:S01]  /*16550*/  STL.64 [R1+0x358], R18 ;  /* 0x0003581201007387 */ /* 0x0003e20000100a00 */
[-C--:B--2---:R-:W-:Y:S03]  /*16560*/  HMMA.1688.F32.TF32 R8, R184, R64.reuse, R240 ;  /* 0x00000040b808723c */ /* 0x084fe600000810f0 */
[----:B----4-:R-:W2:Y:S05]  /*16570*/  LDL.LU.64 R16, [R1+0x5c0] ;  /* 0x0005c00001107983 */ /* 0x010eaa0000300a00 */
[----:B------:R4:W-:Y:S04]  /*16580*/  STL.64 [R1+0x550], R12 ;  /* 0x0005500c01007387 */ /* 0x0009e80000100a00 */
[----:B------:R3:W-:Y:S04]  /*16590*/  STL.64 [R1+0x558], R14 ;  /* 0x0005580e01007387 */ /* 0x0007e80000100a00 */
[----:B-1----:R-:W2:Y:S07]  /*165a0*/  LDL.LU.64 R18, [R1+0x5c8] ;  /* 0x0005c80001127983 */ /* 0x002eae0000300a00 */
[----:B------:R-:W-:Y:S04]  /*165b0*/  STL.64 [R1+0x3d0], R8 ;  /* 0x0003d00801007387 */ /* 0x000fe80000100a00 */
[----:B------:R1:W-:Y:S04]  /*165c0*/  STL.64 [R1+0x3d8], R10 ;  /* 0x0003d80a01007387 */ /* 0x0003e80000100a00 */
[----:B----4-:R-:W4:Y:S04]  /*165d0*/  LDL.LU.64 R12, [R1] ;  /* 0x00000000010c7983 */ /* 0x010f280000300a00 */
[----:B---3--:R-:W4:Y:S01]  /*165e0*/  LDL.LU.64 R14, [R1+0x8] ;  /* 0x00000800010e7983 */ /* 0x008f220000300a00 */
[-C--:B-1----:R-:W-:Y:S08]  /*165f0*/  HMMA.1688.F32.TF32 R8, R144, R64.reuse, R196 ;  /* 0x000000409008723c */ /* 0x082ff000000810c4 */
[----:B------:R-:W-:Y:S11]  /*16600*/  HMMA.1688.F32.TF32 R20, R236, R64, R216 ;  /* 0x00000040ec14723c */ /* 0x000ff600000810d8 */
[----:B------:R-:W-:Y:S04]  /*16610*/  @!UPT UIADD3 URZ, URZ, URZ, URZ ;  /* 0x0000003f3f3ff290 */ /* 0x000fe8000fffe03f */
[----:B------:R-:W-:Y:S04]  /*16620*/  STL.64 [R1+0x5b0], R8 ;  /* 0x0005b00801007387 */ /* 0x000fe80000100a00 */
[----:B------:R1:W-:Y:S01]  /*16630*/  STL.64 [R1+0x5b8], R10 ;  /* 0x0005b80a01007387 */ /* 0x0003e20000100a00 */
[----:B------:R-:W-:Y:S08]  /*16640*/  HMMA.1688.F32.TF32 R4, R160, R60, R4 ;  /* 0x0000003ca004723c */ /* 0x000ff00000081004 */
[----:B-1----:R-:W-:Y:S11]  /*16650*/  HMMA.1688.F32.TF32 R8, R228, R64, R88 ;  /* 0x00000040e408723c */ /* 0x002ff60000081058 */
[----:B------:R-:W-:Y:S11]  /*16660*/  @!UPT UIADD3 URZ, URZ, URZ, URZ ;  /* 0x0000003f3f3ff290 */ /* 0x000ff6000fffe03f */
[----:B------:R-:W-:Y:S01]  /*16670*/  @!UPT UIADD3 URZ, URZ, URZ, URZ ;  /* 0x0000003f3f3ff290 */ /* 0x000fe2000fffe03f */
[----:B------:R1:W-:Y:S04]  /*16680*/  STL.64 [R1+0x400], R8 ;  /* 0x0004000801007387 */ /* 0x0003e80000100a00 */
[----:B------:R3:W-:Y:S04]  /*16690*/  STL.64 [R1+0x408], R10 ;  /* 0x0004080a01007387 */ /* 0x0007e80000100a00 */
[----:B-1----:R-:W4:Y:S04]  /*166a0*/  LDL.LU.64 R8, [R1+0x600] ;  /* 0x0006000001087983 */ /* 0x002f280000300a00 */
[----:B------:R-:W-:Y:S04]  /*166b0*/  STL.64 [R1+0x5f0], R20 ;  /* 0x0005f01401007387 */ /* 0x000fe80000100a00 */
[----:B------:R-:W-:Y:S04]  /*166c0*/  STL.64 [R1+0x5f8], R22 ;  /* 0x0005f81601007387 */ /* 0x000fe80000100a00 */
[----:B---3--:R-:W3:Y:S04]  /*166d0*/  LDL.LU.64 R10, [R1+0x608] ;  /* 0x00060800010a7983 */ /* 0x008ee80000300a00 */
[----:B------:R1:W-:Y:S04]  /*166e0*/  STL.64 [R1+0x260], R4 ;  /* 0x0002600401007387 */ /* 0x0003e80000100a00 */
[----:B------:R1:W-:Y:S04]  /*166f0*/  STL.64 [R1+0x268], R6 ;  /* 0x0002680601007387 */ /* 0x0003e80000100a00 */
[----:B-1----:R-:W3:Y:S04]  /*16700*/  LDL.LU.64 R4, [R1+0x10] ;  /* 0x0000100001047983 */ /* 0x002ee80000300a00 */
[----:B------:R-:W3:Y:S01]  /*16710*/  LDL.LU.64 R6, [R1+0x18] ;  /* 0x0000180001067983 */ /* 0x000ee20000300a00 */
[-C--:B------:R-:W-:Y:S08]  /*16720*/  HMMA.1688.F32.TF32 R20, R156, R60.reuse, R172 ;  /* 0x0000003c9c14723c */ /* 0x080ff000000810ac */
[-C--:B------:R-:W-:Y:S08]  /*16730*/  HMMA.1688.F32.TF32 R28, R148, R60.reuse, R248 ;  /* 0x0000003c941c723c */ /* 0x080ff000000810f8 */
[-C--:B------:R-:W-:Y:S07]  /*16740*/  HMMA.1688.F32.TF32 R24, R140, R60.reuse, R208 ;  /* 0x0000003c8c18723c */ /* 0x080fee00000810d0 */
[----:B------:R-:W-:Y:S04]  /*16750*/  STL.64 [R1+0x460], R20 ;  /* 0x0004601401007387 */ /* 0x000fe80000100a00 */
[----:B------:R1:W-:Y:S02]  /*16760*/  STL.64 [R1+0x468], R22 ;  /* 0x0004681601007387 */ /* 0x0003e40000100a00 */
[-C--:B-1----:R-:W-:Y:S02]  /*16770*/  HMMA.1688.F32.TF32 R20, R184, R60.reuse, R68 ;  /* 0x0000003cb814723c */ /* 0x082fe40000081044 */
[----:B------:R-:W-:Y:S04]  /*16780*/  STL.64 [R1+0x2d0], R28 ;  /* 0x0002d01c01007387 */ /* 0x000fe80000100a00 */
[----:B------:R1:W-:Y:S02]  /*16790*/  STL.64 [R1+0x2d8], R30 ;  /* 0x0002d81e01007387 */ /* 0x0003e40000100a00 */
[----:B-1----:R-:W-:Y:S11]  /*167a0*/  HMMA.1688.F32.TF32 R28, R144, R60, R192 ;  /* 0x0000003c901c723c */ /* 0x002ff600000810c0 */
[----:B------:R-:W-:Y:S04]  /*167b0*/  @!UPT UIADD3 URZ, URZ, URZ, URZ ;  /* 0x0000003f3f3ff290 */ /* 0x000fe8000fffe03f */
[----:B------:R-:W-:Y:S01]  /*167c0*/  STL.64 [R1+0x2e0], R20 ;  /* 0x0002e01401007387 */ /* 0x000fe20000100a00 */
[----:B------:R-:W-:-:S03]  /*167d0*/  IMAD.MOV.U32 R65, RZ, RZ, R23 ;  /* 0x000000ffff417224 */ /* 0x000fc600078e0017 */
[----:B------:R-:W-:Y:S04]  /*167e0*/  STL.64 [R1+0x530], R24 ;  /* 0x0005301801007387 */ /* 0x000fe80000100a00 */
[----:B------:R1:W-:Y:S04]  /*167f0*/  STL.64 [R1+0x538], R26 ;  /* 0x0005381a01007387 */ /* 0x0003e80000100a00 */
[----:B------:R1:W-:Y:S02]  /*16800*/  STL [R1+0x2e8], R22 ;  /* 0x0002e81601007387 */ /* 0x0003e40000100800 */
[-C--:B-1----:R-:W-:Y:S08]  /*16810*/  HMMA.1688.F32.TF32 R24, R228, R60.reuse, R152 ;  /* 0x0000003ce418723c */ /* 0x082ff00000081098 */
[----:B------:R-:W-:Y:S01]  /*16820*/  HMMA.1688.F32.TF32 R20, R236, R60, R220 ;  /* 0x0000003cec14723c */ /* 0x000fe200000810dc */
[----:B------:R-:W-:Y:S04]  /*16830*/  STL [R1+0x1338], R65 ;  /* 0x0013384101007387 */ /* 0x000fe80000100800 */
[----:B------:R-:W-:Y:S04]  /*16840*/  STL.64 [R1+0x590], R28 ;  /* 0x0005901c01007387 */ /* 0x000fe80000100a00 */
[----:B------:R-:W-:Y:S04]  /*16850*/  STL.64 [R1+0x598], R30 ;  /* 0x0005981e01007387 */ /* 0x000fe80000100a00 */
[----:B------:R-:W1:Y:S04]  /*16860*/  LDSM.16.M88.4 R28, [R252+0x9000] ;  /* 0x00900000fc1c783b */ /* 0x000e680000000200 */
[----:B------:R-:W-:Y:S04]  /*16870*/  STL.64 [R1+0x330], R24 ;  /* 0x0003301801007387 */ /* 0x000fe80000100a00 */
[----:B------:R1:W-:Y:S04]  /*16880*/  STL.64 [R1+0x338], R26 ;  /* 0x0003381a01007387 */ /* 0x0003e80000100a00 */
[----:B------:R-:W-:Y:S04]  /*16890*/  STL.64 [R1+0x5e0], R20 ;  /* 0x0005e01401007387 */ /* 0x000fe80000100a00 */
[----:B------:R4:W-:Y:S01]  /*168a0*/  STL.64 [R1+0x5e8], R22 ;  /* 0x0005e81601007387 */ /* 0x0009e20000100a00 */
[-C--:B-1----:R-:W-:Y:S08]  /*168b0*/  HMMA.1688.F32.TF32 R24, R156, R56.reuse, R168 ;  /* 0x000000389c18723c */ /* 0x082ff000000810a8 */
[-C--:B--2---:R-:W-:Y:S08]  /*168c0*/  HMMA.1688.F32.TF32 R16, R160, R56.reuse, R16 ;  /* 0x00000038a010723c */ /* 0x084ff00000081010 */
[-C--:B----4-:R-:W-:Y:S11]  /*168d0*/  HMMA.1688.F32.TF32 R20, R148, R56.reuse, R12 ;  /* 0x000000389414723c */ /* 0x090ff6000008100c */
[----:B------:R-:W-:Y:S04]  /*168e0*/  @!UPT UIADD3 URZ, URZ, URZ, URZ ;  /* 0x0000003f3f3ff290 */ /* 0x000fe8000fffe03f */
[----:B------:R-:W-:Y:S04]  /*168f0*/  STL.64 [R1+0x180], R16 ;  /* 0x0001801001007387 */ /* 0x000fe80000100a00 */
[----:B------:R1:W-:Y:S01]  /*16900*/  STL.64 [R1+0x188], R18 ;  /* 0x0001881201007387 */ /* 0x0003e20000100a00 */
[-C--:B------:R-:W-:Y:S08]  /*16910*/  HMMA.1688.F32.TF32 R12, R184, R56.reuse, R72 ;  /* 0x00000038b80c723c */ /* 0x080ff00000081048 */
[----:B-1----:R-:W-:Y:S01]  /*16920*/  HMMA.1688.F32.TF32 R16, R140, R56, R204 ;  /* 0x000000388c10723c */ /* 0x002fe200000810cc */
[----:B------:R-:W-:Y:S04]  /*16930*/  STL.64 [R1+0x3f0], R24 ;  /* 0x0003f01801007387 */ /* 0x000fe80000100a00 */
[----:B------:R-:W-:Y:S04]  /*16940*/  STL.64 [R1+0x3f8], R26 ;  /* 0x0003f81a01007387 */ /* 0x000fe80000100a00 */
[----:B------:R-:W-:Y:S04]  /*16950*/  STL.64 [R1+0x150], R20 ;  /* 0x0001501401007387 */ /* 0x000fe80000100a00 */
[----:B------:R1:W-:Y:S03]  /*16960*/  STL.64 [R1+0x158], R22 ;  /* 0x0001581601007387 */ /* 0x0003e60000100a00 */
[----:B------:R-:W-:-:S02]  /*16970*/  IMAD.MOV.U32 R65, RZ, RZ, R14 ;  /* 0x000000ffff417224 */ /* 0x000fc400078e000e */
[----:B------:R-:W-:Y:S01]  /*16980*/  IMAD.MOV.U32 R61, RZ, RZ, R15 ;  /* 0x000000ffff3d7224 */ /* 0x000fe200078e000f */
[----:B------:R-:W2:Y:S04]  /*16990*/  LDSM.16.M88.4 R24, [R252+0xa000] ;  /* 0x00a00000fc18783b */ /* 0x000ea80000000200 */
[----:B------:R-:W-:Y:S01]  /*169a0*/  STL.64 [R1+0x520], R16 ;  /* 0x0005201001007387 */ /* 0x000fe20000100a00 */
[-C--:B-1----:R-:W-:Y:S03]  /*169b0*/  HMMA.1688.F32.TF32 R20, R144, R56.reuse, R188 ;  /* 0x000000389014723c */ /* 0x082fe600000810bc */
[----:B------:R-:W-:Y:S04]  /*169c0*/  STL.64 [R1+0x528], R18 ;  /* 0x0005281201007387 */ /* 0x000fe80000100a00 */
[----:B------:R1:W-:Y:S02]  /*169d0*/  STL.64 [R1+0x1a0], R12 ;  /* 0x0001a00c01007387 */ /* 0x0003e40000100a00 */
[-C--:B-1----:R-:W-:Y:S02]  /*169e0*/  HMMA.1688.F32.TF32 R12, R228, R56.reuse, R80 ;  /* 0x00000038e40c723c */ /* 0x082fe40000081050 */
[----:B------:R-:W-:Y:S04]  /*169f0*/  STL [R1+0x1340], R61 ;  /* 0x0013403d01007387 */ /* 0x000fe80000100800 */
[----:B------:R-:W-:Y:S08]  /*16a00*/  STL [R1+0x133c], R65 ;  /* 0x00133c4101007387 */ /* 0x000ff00000100800 */
[----:B------:R-:W-:Y:S01]  /*16a10*/  STL.64 [R1+0x570], R20 ;  /* 0x0005701401007387 */ /* 0x000fe20000100a00 */
[----:B------:R-:W-:Y:S03]  /*16a20*/  HMMA.1688.F32.TF32 R16, R236, R56, R224 ;  /* 0x00000038ec10723c */ /* 0x000fe600000810e0 */
[----:B------:R-:W-:Y:S04]  /*16a30*/  STL.64 [R1+0x578], R22 ;  /* 0x0005781601007387 */ /* 0x000fe80000100a00 */
[----:B------:R-:W-:Y:S04]  /*16a40*/  STL.64 [R1+0x13b0], R58 ;  /* 0x0013b03a01007387 */ /* 0x000fe80000100a00 */
[----:B------:R-:W1:Y:S04]  /*16a50*/  LDSM.16.M88.4 R20, [R252+0xb000] ;  /* 0x00b00000fc14783b */ /* 0x000e680000000200 */
[----:B------:R-:W-:Y:S04]  /*16a60*/  STL.64 [R1+0x2c0], R12 ;  /* 0x0002c00c01007387 */ /* 0x000fe80000100a00 */
[----:B------:R3:W-:Y:S02]  /*16a70*/  STL.64 [R1+0x2c8], R14 ;  /* 0x0002c80e01007387 */ /* 0x0007e40000100a00 */
[-C--:B---3--:R-:W-:Y:S08]  /*16a80*/  HMMA.1688.F32.TF32 R12, R160, R52.reuse, R8 ;  /* 0x00000034a00c723c */ /* 0x088ff00000081008 */
[-C--:B------:R-:W-:Y:S08]  /*16a90*/  HMMA.1688.F32.TF32 R4, R148, R52.reuse, R4 ;  /* 0x000000349404723c */ /* 0x080ff00000081004 */
[----:B------:R-:W-:Y:S01]  /*16aa0*/  HMMA.1688.F32.TF32 R8, R156, R52, R164 ;  /* 0x000000349c08723c */ /* 0x000fe200000810a4 */
[----:B------:R-:W-:Y:S04]  /*16ab0*/  STL.64 [R1+0x5d0], R16 ;  /* 0x0005d01001007387 */ /* 0x000fe80000100a00 */
[----:B------:R-:W-:Y:S04]  /*16ac0*/  STL.64 [R1+0x5d8], R18 ;  /* 0x0005d81201007387 */ /* 0x000fe80000100a00 */
[----:B------:R-:W-:Y:S04]  /*16ad0*/  STL.64 [R1+0xc0], R12 ;  /* 0x0000c00c01007387 */ /* 0x000fe80000100a00 */
[----:B------:R-:W-:Y:S03]  /*16ae0*/  STL.64 [R1+0xc8], R14 ;  /* 0x0000c80e01007387 */ /* 0x000fe60000100a00 */
[----:B------:R-:W-:Y:S01]  /*16af0*/  IMAD.MOV.U32 R65, RZ, RZ, R7 ;  /* 0x000000ffff417224 */ /* 0x000fe200078e0007 */
[----:B------:R-:W3:Y:S01]  /*16b00*/  LDSM.16.M88.4 R16, [R252+0xc000] ;  /* 0x00c00000fc10783b */ /* 0x000ee20000000200 */
[----:B------:R-:W-:-:S05]  /*16b10*/  IMAD.MOV.U32 R61, RZ, RZ, R6 ;  /* 0x000000ffff3d7224 */ /* 0x000fca00078e0006 */
[----:B------:R-:W-:Y:S04]  /*16b20*/  STL.64 [R1+0x320], R8 ;  /* 0x0003200801007387 */ /* 0x000fe80000100a00 */
[----:B------:R-:W-:Y:S04]  /*16b30*/  STL.64 [R1+0x328], R10 ;  /* 0x0003280a01007387 */ /* 0x000fe80000100a00 */
[----:B------:R4:W-:Y:S04]  /*16b40*/  STL.64 [R1+0xa0], R4 ;  /* 0x0000a00401007387 */ /* 0x0009e80000100a00 */
[----:B------:R1:W-:Y:S04]  /*16b50*/  STL [R1+0x13cc], R65 ;  /* 0x0013cc4101007387 */ /* 0x0003e80000100800 */
[----:B------:R-:W-:Y:S01]  /*16b60*/  STL [R1+0x13c0], R61 ;  /* 0x0013c03d01007387 */ /* 0x000fe20000100800 */
[-C--:B----4-:R-:W-:Y:S03]  /*16b70*/  HMMA.1688.F32.TF32 R4, R140, R52.reuse, R200 ;  /* 0x000000348c04723c */ /* 0x090fe600000810c8 */
[----:B-1----:R-:W4:Y:S04]  /*16b80*/  LDL.LU.64 R64, [R1+0x30] ;  /* 0x0000300001407983 */ /* 0x002f280000300a00 */
[----:B------:R-:W4:Y:S01]  /*16b90*/  LDL.LU.64 R66, [R1+0x38] ;  /* 0x0000380001427983 */ /* 0x000f220000300a00 */
[-C--:B------:R-:W-:Y:S08]  /*16ba0*/  HMMA.1688.F32.TF32 R12, R144, R52.reuse, R180 ;  /* 0x00000034900c723c */ /* 0x080ff000000810b4 */
[-C--:B------:R-:W-:Y:S07]  /*16bb0*/  HMMA.1688.F32.TF32 R8, R228, R52.reuse, R84 ;  /* 0x00000034e408723c */ /* 0x080fee0000081054 */
[----:B------:R-:W-:Y:S04]  /*16bc0*/  STL.64 [R1+0x500], R4 ;  /* 0x0005000401007387 */ /* 0x000fe80000100a00 */
[----:B------:R1:W-:Y:S04]  /*16bd0*/  STL.64 [R1+0x508], R6 ;  /* 0x0005080601007387 */ /* 0x0003e80000100a00 */
[----:B------:R-:W2:Y:S04]  /*16be0*/  LDL.LU.64 R56, [R1+0x20] ;  /* 0x0000200001387983 */ /* 0x000ea80000300a00 */
[----:B------:R-:W2:Y:S01]  /*16bf0*/  LDL.LU.64 R58, [R1+0x28] ;  /* 0x00002800013a7983 */ /* 0x000ea20000300a00 */
[-C--:B-1----:R-:W-:Y:S11]  /*16c00*/  HMMA.1688.F32.TF32 R4, R184, R52.reuse, R76 ;  /* 0x00000034b804723c */ /* 0x082ff6000008104c */
[----:B------:R-:W-:Y:S11]  /*16c10*/  @!UPT UIADD3 URZ, URZ, URZ, URZ ;  /* 0x0000003f3f3ff290 */ /* 0x000ff6000fffe03f */
[----:B------:R-:W-:Y:S01]  /*16c20*/  @!UPT UIADD3 URZ, URZ, URZ, URZ ;  /* 0x0000003f3f3ff290 */ /* 0x000fe2000fffe03f */
[----:B------:R-:W-:Y:S04]  /*16c30*/  STL.64 [R1+0xd0], R4 ;  /* 0x0000d00401007387 */ /* 0x000fe80000100a00 */
[----:B------:R1:W-:Y:S04]  /*16c40*/  STL.64 [R1+0xd8], R6 ;  /* 0x0000d80601007387 */ /* 0x0003e80000100a00 */
[----:B------:R-:W-:Y:S04]  /*16c50*/  STL.64 [R1+0x540], R12 ;  /* 0x0005400c01007387 */ /* 0x000fe80000100a00 */
[----:B------:R-:W-:Y:S04]  /*16c60*/  STL.64 [R1+0x548], R14 ;  /* 0x0005480e01007387 */ /* 0x000fe80000100a00 */
[----:B------:R-:W3:Y:S04]  /*16c70*/  LDL.LU.64 R60, [R1+0x6a0] ;  /* 0x0006a000013c7983 */ /* 0x000ee80000300a00 */
[----:B------:R-:W-:Y:S04]  /*16c80*/  STL.64 [R1+0xe0], R8 ;  /* 0x0000e00801007387 */ /* 0x000fe80000100a00 */
[----:B------:R-:W-:Y:S04]  /*16c90*/  STL.64 [R1+0xe8], R10 ;  /* 0x0000e80a01007387 */ /* 0x000fe80000100a00 */
[----:B------:R-:W3:Y:S01]  /*16ca0*/  LDL.LU.64 R62, [R1+0x6a8] ;  /* 0x0006a800013e7983 */ /* 0x000ee20000300a00 */
[----:B-1----:R-:W-:Y:S03]  /*16cb0*/  HMMA.1688.F32.TF32 R4, R236, R52, R232 ;  /* 0x00000034ec04723c */ /* 0x002fe600000810e8 */
[----:B------:R-:W1:Y:S04]  /*16cc0*/  LDSM.16.M88.4 R12, [R252+0xd000] ;  /* 0x00d00000fc0c783b */ /* 0x000e680000000200 */
[----:B------:R-:W1:Y:S11]  /*16cd0*/  LDSM.16.M88.4 R8, [R252+0xe000] ;  /* 0x00e00000fc08783b */ /* 0x000e760000000200 */
[----:B------:R-:W-:Y:S05]  /*16ce0*/  @!UPT UIADD3 URZ, URZ, URZ, URZ ;  /* 0x0000003f3f3ff290 */ /* 0x000fea000fffe03f */
[----:B------:R-:W-:Y:S04]  /*16cf0*/  STL.64 [R1+0x5a0], R4 ;  /* 0x0005a00401007387 */ /* 0x000fe80000100a00 */
[----:B------:R-:W-:Y:S04]  /*16d00*/  STL.64 [R1+0x5a8], R6 ;  /* 0x0005a80601007387 */ /* 0x000fe80000100a00 */
[----:B------:R-:W3:Y:S04]  /*16d10*/  LDL.LU.64 R152, [R1+0x690] ;  /* 0x0006900001987983 */ /* 0x000ee80000300a00 */
[----:B------:R-:W3:Y:S04]  /*16d20*/  LDL.LU.64 R154, [R1+0x698] ;  /* 0x00069800019a7983 */ /* 0x000ee80000300a00 */
[----:B------:R-:W3:Y:S04]  /*16d30*/  LDL.LU.64 R88, [R1+0x680] ;  /* 0x0006800001587983 */ /* 0x000ee80000300a00 */
[----:B------:R-:W3:Y:S04]  /*16d40*/  LDL.LU.64 R90, [R1+0x688] ;  /* 0x00068800015a7983 */ /* 0x000ee80000300a00 */
[----:B------:R4:W-:Y:S04]  /*16d50*/  STL.64 [R1+0x13a8], R54 ;  /* 0x0013a83601007387 */ /* 0x0009e80000100a00 */
[----:B------:R-:W-:Y:S04]  /*16d60*/  STL [R1+0x13d4], R50 ;  /* 0x0013d43201007387 */ /* 0x000fe80000100800 */
[----:B------:R-:W-:Y:S04]  /*16d70*/  STL [R1+0x13d0], R51 ;  /* 0x0013d03301007387 */ /* 0x000fe80000100800 */
[----:B------:R-:W-:Y:S04]  /*16d80*/  STL [R1+0x13dc], R46 ;  /* 0x0013dc2e01007387 */ /* 0x000fe80000100800 */
[----:B------:R-:W-:Y:S04]  /*16d90*/  STL [R1+0x13d8], R47 ;  /* 0x0013d82f01007387 */ /* 0x000fe80000100800 */
[----:B------:R-:W-:Y:S04]  /*16da0*/  STL [R1+0x13e0], R43 ;  /* 0x0013e02b01007387 */ /* 0x000fe80000100800 */
[----:B------:R-:W3:Y:S04]  /*16db0*/  LDL.LU.64 R84, [R1+0x670] ;  /* 0x0006700001547983 */ /* 0x000ee80000300a00 */
[----:B------:R-:W3:Y:S04]  /*16dc0*/  LDL.LU.64 R86, [R1+0x678] ;  /* 0x0006780001567983 */ /* 0x000ee80000300a00 */
[----:B------:R-:W1:Y:S01]  /*16dd0*/  LDSM.16.M88.4 R4, [R252+0xf000] ;  /* 0x00f00000fc04783b */ /* 0x000e620000000200 */
[C---:B----4-:R-:W-:Y:S11]  /*16de0*/  HMMA.1688.F32.TF32 R52, R160.reuse, R48, R64 ;  /* 0x00000030a034723c */ /* 0x050ff60000081040 */
[----:B------:R-:W-:Y:S11]  /*16df0*/  @!UPT UIADD3 URZ, URZ, URZ, URZ ;  /* 0x0000003f3f3ff290 */ /* 0x000ff6000fffe03f */
[----:B------:R-:W-:Y:S01]  /*16e00*/  @!UPT UIADD3 URZ, URZ, URZ, URZ ;  /* 0x0000003f3f3ff290 */ /* 0x000fe2000fffe03f */
[----:B------:R-:W-:Y:S04]  /*16e10*/  STL.64 [R1+0x30], R52 ;  /* 0x0000303401007387 */ /* 0x000fe80000100a00 */
[----:B------:R2:W-:Y:S04]  /*16e20*/  STL.64 [R1+0x38], R54 ;  /* 0x0000383601007387 */ /* 0x0005e80000100a00 */
[----:B------:R-:W4:Y:S04]  /*16e30*/  LDL.LU.64 R80, [R1+0x660] ;  /* 0x0006600001507983 */ /* 0x000f280000300a00 */
[----:B------:R-:W4:Y:S01]  /*16e40*/  LDL.LU.64 R82, [R1+0x668] ;  /* 0x0006680001527983 */ /* 0x000f220000300a00 */
[----:B--2---:R-:W-:Y:S03]  /*16e50*/  HMMA.1688.F32.TF32 R52, R160, R44, R56 ;  /* 0x0000002ca034723c */ /* 0x004fe60000081038 */
[----:B------:R-:W2:Y:S04]  /*16e60*/  LDL.LU.64 R72, [R1+0x650] ;  /* 0x0006500001487983 */ /* 0x000ea80000300a00 */
[----:B------:R-:W2:Y:S04]  /*16e70*/  LDL.LU.64 R74, [R1+0x658] ;  /* 0x00065800014a7983 */ /* 0x000ea80000300a00 */
[----:B------:R-:W2:Y:S04]  /*16e80*/  LDL.LU.64 R76, [R1+0x640] ;  /* 0x00064000014c7983 */ /* 0x000ea80000300a00 */
[----:B------:R-:W2:Y:S04]  /*16e90*/  LDL.LU.64 R78, [R1+0x648] ;  /* 0x00064800014e7983 */ /* 0x000ea80000300a00 */
[----:B------:R-:W1:Y:S04]  /*16ea0*/  LDL.LU.64 R68, [R1+0x630] ;  /* 0x0006300001447983 */ /* 0x000e680000300a00 */
[----:B------:R-:W1:Y:S01]  /*16eb0*/  LDL.LU.64 R70, [R1+0x638] ;  /* 0x0006380001467983 */ /* 0x000e620000300a00 */
[----:B------:R-:W-:-:S03]  /*16ec0*/  IMAD.MOV.U32 R51, RZ, RZ, R52 ;  /* 0x000000ffff337224 */ /* 0x000fc600078e0034 */
[----:B------:R-:W2:Y:S01]  /*16ed0*/  LDL.LU.64 R56, [R1+0x620] ;  /* 0x0006200001387983 */ /* 0x000ea20000300a00 */
[----:B------:R-:W-:Y:S02]  /*16ee0*/  IMAD.MOV.U32 R65, RZ, RZ, R53 ;  /* 0x000000ffff417224 */ /* 0x000fe400078e0035 */
[----:B------:R-:W-:Y:S01]  /*16ef0*/  IMAD.MOV.U32 R66, RZ, RZ, R54 ;  /* 0x000000ffff427224 */ /* 0x000fe200078e0036 */
[----:B------:R-:W2:Y:S01]  /*16f00*/  LDL.LU.64 R58, [R1+0x628] ;  /* 0x00062800013a7983 */ /* 0x000ea20000300a00 */
[----:B------:R-:W-:Y:S02]  /*16f10*/  IMAD.MOV.U32 R67, RZ, RZ, R55 ;  /* 0x000000ffff437224 */ /* 0x000fe400078e0037 */
[----:B---3--:R-:W-:Y:S11]  /*16f20*/  HMMA.1688.F32.TF32 R52, R160, R40, R60 ;  /* 0x00000028a034723c */ /* 0x008ff6000008103c */
[----:B------:R-:W-:Y:S11]  /*16f30*/  @!UPT UIADD3 URZ, URZ, URZ, URZ ;  /* 0x0000003f3f3ff290 */ /* 0x000ff6000fffe03f */
[----:B------:R-:W-:Y:S02]  /*16f40*/  @!UPT UIADD3 URZ, URZ, URZ, URZ ;  /* 0x0000003f3f3ff290 */ /* 0x000fe4000fffe03f */
[----:B------:R-:W-:Y:S02]  /*16f50*/  IMAD.MOV.U32 R61, RZ, RZ, R52 ;  /* 0x000000ffff3d7224 */ /* 0x000fe400078e0034 */
[----:B------:R-:W-:Y:S02]  /*16f60*/  IMAD.MOV.U32 R62, RZ, RZ, R53 ;  /* 0x000000ffff3e7224 */ /* 0x000fe400078e0035 */
[----:B------:R-:W-:Y:S01]  /*16f70*/  IMAD.MOV.U32 R63, RZ, RZ, R54 ;  /* 0x000000ffff3f7224 */ /* 0x000fe200078e0036 */
[----:B------:R-:W3:Y:S01]  /*16f80*/  LDL.LU.64 R52, [R1+0x610] ;  /* 0x0006100001347983 */ /* 0x000ee20000300a00 */
[----:B------:R-:W-:-:S03]  /*16f90*/  IMAD.MOV.U32 R3, RZ, RZ, R55 ;  /* 0x000000ffff037224 */ /* 0x000fc600078e0037 */
[----:B------:R-:W3:Y:S01]  /*16fa0*/  LDL.LU.64 R54, [R1+0x618] ;  /* 0x0006180001367983 */ /* 0x000ee20000300a00 */
[C---:B------:R-:W-:Y:S08]  /*16fb0*/  HMMA.1688.F32.TF32 R248, R160.reuse, R32, R88 ;  /* 0x00000020a0f8723c */ /* 0x040ff00000081058 */
[C---:B------:R-:W-:Y:S11]  /*16fc0*/  HMMA.1688.F32.TF32 R244, R160.reuse, R28, R84 ;  /* 0x0000001ca0f4723c */ /* 0x040ff60000081054 */
[----:B------:R-:W-:Y:S04]  /*16fd0*/  @!UPT UIADD3 URZ, URZ, URZ, URZ ;  /* 0x0000003f3f3ff290 */ /* 0x000fe8000fffe03f */
[----:B------:R-:W-:Y:S04]  /*16fe0*/  STL.64 [R1+0x1350], R250 ;  /* 0x001350fa01007387 */ /* 0x000fe80000100a00 */
[----:B------:R-:W-:Y:S04]  /*16ff0*/  STL.64 [R1+0x1348], R248 ;  /* 0x001348f801007387 */ /* 0x000fe80000100a00 */
[----:B------:R-:W-:Y:S04]  /*17000*/  STL.64 [R1+0x1360], R246 ;  /* 0x001360f601007387 */ /* 0x000fe80000100a00 */
[----:B------:R-:W-:Y:S01]  /*17010*/  STL.64 [R1+0x1358], R244 ;  /* 0x001358f401007387 */ /* 0x000fe20000100a00 */
[C---:B------:R-:W-:Y:S11]  /*17020*/  HMMA.1688.F32.TF32 R152, R160.reuse, R36, R152 ;  /* 0x00000024a098723c */ /* 0x040ff60000081098 */
[----:B------:R-:W-:Y:S11]  /*17030*/  @!UPT UIADD3 URZ, URZ, URZ, URZ ;  /* 0x0000003f3f3ff290 */ /* 0x000ff6000fffe03f */
[----:B------:R-:W-:Y:S02]  /*17040*/  @!UPT UIADD3 URZ, URZ, URZ, URZ ;  /* 0x0000003f3f3ff290 */ /* 0x000fe4000fffe03f */
[----:B------:R-:W-:Y:S02]  /*17050*/  IMAD.MOV.U32 R43, RZ, RZ, R152 ;  /* 0x000000ffff2b7224 */ /* 0x000fe400078e0098 */
[----:B------:R-:W-:Y:S02]  /*17060*/  IMAD.MOV.U32 R46, RZ, RZ, R153 ;  /* 0x000000ffff2e7224 */ /* 0x000fe400078e0099 */
[----:B------:R-:W-:Y:S02]  /*17070*/  IMAD.MOV.U32 R47, RZ, RZ, R154 ;  /* 0x000000ffff2f7224 */ /* 0x000fe400078e009a */
[----:B------:R-:W-:Y:S01]  /*17080*/  IMAD.MOV.U32 R50, RZ, RZ, R155 ;  /* 0x000000ffff327224 */ /* 0x000fe200078e009b */
[C---:B----4-:R-:W-:Y:S08]  /*17090*/  HMMA.1688.F32.TF32 R240, R160.reuse, R24, R80 ;  /* 0x00000018a0f0723c */ /* 0x050ff00000081050 */
[C---:B--2---:R-:W-:Y:S08]  /*170a0*/  HMMA.1688.F32.TF32 R72, R160.reuse, R20, R72 ;  /* 0x00000014a048723c */ /* 0x044ff00000081048 */
[C---:B------:R-:W-:Y:S08]  /*170b0*/  HMMA.1688.F32.TF32 R76, R160.reuse, R16, R76 ;  /* 0x00000010a04c723c */ /* 0x040ff0000008104c */
[C---:B-1----:R-:W-:Y:S08]  /*170c0*/  HMMA.1688.F32.TF32 R80, R160.reuse, R12, R68 ;  /* 0x0000000ca050723c */ /* 0x042ff00000081044 */
[----:B------:R-:W-:Y:S08]  /*170d0*/  HMMA.1688.F32.TF32 R84, R160, R8, R56 ;  /* 0x00000008a054723c */ /* 0x000ff00000081038 */
[----:B------:R-:W-:Y:S01]  /*170e0*/  HMMA.1688.F32.TF32 R56, R156, R48, R92 ;  /* 0x000000309c38723c */ /* 0x000fe2000008105c */
[----:B------:R-:W-:Y:S04]  /*170f0*/  STL.64 [R1+0x1370], R242 ;  /* 0x001370f201007387 */ /* 0x000fe80000100a00 */
[----:B------:R-:W-:Y:S04]  /*17100*/  STL.64 [R1+0x1368], R240 ;  /* 0x001368f001007387 */ /* 0x000fe80000100a00 */
[----:B------:R-:W-:Y:S04]  /*17110*/  STL.64 [R1+0x1380], R74 ;  /* 0x0013804a01007387 */ /* 0x000fe80000100a00 */
[----:B------:R-:W-:Y:S04]  /*17120*/  STL.64 [R1+0x1378], R72 ;  /* 0x0013784801007387 */ /* 0x000fe80000100a00 */
[----:B------:R-:W-:Y:S04]  /*17130*/  STL.64 [R1+0x1390], R78 ;  /* 0x0013904e01007387 */ /* 0x000fe80000100a00 */
[----:B------:R-:W-:Y:S01]  /*17140*/  STL.64 [R1+0x1388], R76 ;  /* 0x0013884c01007387 */ /* 0x000fe20000100a00 */
[----:B---3--:R-:W-:Y:S08]  /*17150*/  HMMA.1688.F32.TF32 R88, R160, R4, R52 ;  /* 0x00000004a058723c */ /* 0x008ff00000081034 */
[C---:B------:R-:W-:Y:S01]  /*17160*/  HMMA.1688.F32.TF32 R52, R156.reuse, R44, R136 ;  /* 0x0000002c9c34723c */ /* 0x040fe20000081088 */
[----:B------:R-:W-:Y:S04]  /*17170*/  STL.64 [R1+0x13a0], R82 ;  /* 0x0013a05201007387 */ /* 0x000fe80000100a00 */
[----:B------:R-:W-:Y:S04]  /*17180*/  STL.64 [R1+0x1398], R80 ;  /* 0x0013985001007387 */ /* 0x000fe80000100a00 */
[----:B------:R-:W-:Y:S01]  /*17190*/  STL.64 [R1+0x13f0], R86 ;  /* 0x0013f05601007387 */ /* 0x000fe20000100a00 */
[C---:B------:R-:W-:Y:S03]  /*171a0*/  HMMA.1688.F32.TF32 R68, R156.reuse, R40, R96 ;  /* 0x000000289c44723c */ /* 0x040fe60000081060 */
[----:B------:R-:W-:Y:S04]  /*171b0*/  STL.64 [R1+0x13e8], R84 ;  /* 0x0013e85401007387 */ /* 0x000fe80000100a00 */
[----:B------:R-:W-:Y:S04]  /*171c0*/  STL.64 [R1+0x1400], R90 ;  /* 0x0014005a01007387 */ /* 0x000fe80000100a00 */
[----:B------:R-:W-:Y:S04]  /*171d0*/  STL.64 [R1+0x13f8], R88 ;  /* 0x0013f85801007387 */ /* 0x000fe80000100a00 */
[----:B------:R-:W-:Y:S04]  /*171e0*/  STL.64 [R1+0x200], R56 ;  /* 0x0002003801007387 */ /* 0x000fe80000100a00 */
[----:B------:R1:W-:Y:S04]  /*171f0*/  STL.64 [R1+0x208], R58 ;  /* 0x0002083a01007387 */ /* 0x0003e80000100a00 */
[----:B------:R-:W-:Y:S04]  /*17200*/  STL.64 [R1+0x1e0], R52 ;  /* 0x0001e03401007387 */ /* 0x000fe80000100a00 */
[----:B------:R2:W-:Y:S01]  /*17210*/  STL.64 [R1+0x1e8], R54 ;  /* 0x0001e83601007387 */ /* 0x0005e20000100a00 */
[C---:B-1----:R-:W-:Y:S08]  /*17220*/  HMMA.1688.F32.TF32 R56, R156.reuse, R36, R100 ;  /* 0x000000249c38723c */ /* 0x042ff00000081064 */
[C---:B--2---:R-:W-:Y:S01]  /*17230*/  HMMA.1688.F32.TF32 R52, R156.reuse, R32, R104 ;  /* 0x000000209c34723c */ /* 0x044fe20000081068 */
[----:B------:R-:W-:Y:S04]  /*17240*/  STL.64 [R1+0x1c0], R68 ;  /* 0x0001c04401007387 */ /* 0x000fe80000100a00 */
[----:B------:R1:W-:Y:S10]  /*17250*/  STL.64 [R1+0x1c8], R70 ;  /* 0x0001c84601007387 */ /* 0x0003f40000100a00 */
[----:B------:R-:W-:Y:S01]  /*17260*/  STL.64 [R1+0x1b0], R56 ;  /* 0x0001b03801007387 */ /* 0x000fe20000100a00 */
[C---:B-1----:R-:W-:Y:S03]  /*17270*/  HMMA.1688.F32.TF32 R68, R156.reuse, R28, R108 ;  /* 0x0000001c9c44723c */ /* 0x042fe6000008106c */
[----:B------:R1:W-:Y:S04]  /*17280*/  STL.64 [R1+0x1b8], R58 ;  /* 0x0001b83a01007387 */ /* 0x0003e80000100a00 */
[----:B------:R-:W-:Y:S04]  /*17290*/  STL.64 [R1+0x170], R52 ;  /* 0x0001703401007387 */ /* 0x000fe80000100a00 */
[----:B------:R2:W-:Y:S01]  /*172a0*/  STL.64 [R1+0x178], R54 ;  /* 0x0001783601007387 */ /* 0x0005e20000100a00 */
[C---:B-1----:R-:W-:Y:S08]  /*172b0*/  HMMA.1688.F32.TF32 R56, R156.reuse, R24, R112 ;  /* 0x000000189c38723c */ /* 0x042ff00000081070 */
[C---:B--2---:R-:W-:Y:S03]  /*172c0*/  HMMA.1688.F32.TF32 R52, R156.reuse, R20, R132 ;  /* 0x000000149c34723c */ /* 0x044fe60000081084 */
[----:B------:R1:W-:Y:S04]  /*172d0*/  STL.64 [R1+0x160], R68 ;  /* 0x0001604401007387 */ /* 0x0003e80000100a00 */
[----:B------:R2:W-:Y:S04]  /*172e0*/  STL.64 [R1+0x168], R70 ;  /* 0x0001684601007387 */ /* 0x0005e80000100a00 */
[----:B-1----:R-:W3:Y:S04]  /*172f0*/  LDL.LU.64 R68, [R1+0x760] ;  /* 0x0007600001447983 */ /* 0x002ee80000300a00 */
[----:B------:R1:W-:Y:S04]  /*17300*/  STL.64 [R1+0x140], R56 ;  /* 0x0001403801007387 */ /* 0x0003e80000100a00 */
[----:B------:R4:W-:Y:S04]  /*17310*/  STL.64 [R1+0x148], R58 ;  /* 0x0001483a01007387 */ /* 0x0009e80000100a00 */
[----:B--2---:R-:W3:Y:S04]  /*17320*/  LDL.LU.64 R70, [R1+0x768] ;  /* 0x0007680001467983 */ /* 0x004ee80000300a00 */
[----:B------:R2:W-:Y:S04]  /*17330*/  STL.64 [R1+0x130], R52 ;  /* 0x0001303401007387 */ /* 0x0005e80000100a00 */
[----:B------:R1:W-:Y:S04]  /*17340*/  STL.64 [R1+0x138], R54 ;  /* 0x0001383601007387 */ /* 0x0003e80000100a00 */
[----:B------:R-:W3:Y:S04]  /*17350*/  LDL.LU.64 R92, [R1+0x750] ;  /* 0x00075000015c7983 */ /* 0x000ee80000300a00 */
        /* <DEDUP_REMOVED lines=25> */
[----:B-1----:R-:W3:Y:S04]  /*174f0*/  LDL.LU.64 R56, [R1+0x310] ;  /* 0x0003100001387983 */ /* 0x002ee80000300a00 */
[----:B----4-:R-:W4:Y:S04]  /*17500*/  LDL.LU.64 R58, [R1+0x318] ;  /* 0x00031800013a7983 */ /* 0x010f280000300a00 */
[----:B--2---:R-:W2:Y:S04]  /*17510*/  LDL.LU.64 R52, [R1+0x340] ;  /* 0x0003400001347983 */ /* 0x004ea80000300a00 */
[----:B------:R-:W2:Y:S01]  /*17520*/  LDL.LU.64 R54, [R1+0x348] ;  /* 0x0003480001367983 */ /* 0x000ea20000300a00 */
[C---:B------:R-:W-:Y:S11]  /*17530*/  HMMA.1688.F32.TF32 R76, R156.reuse, R16, R120 ;  /* 0x000000109c4c723c */ /* 0x040ff60000081078 */
[----:B------:R-:W-:Y:S11]  /*17540*/  @!UPT UIADD3 URZ, URZ, URZ, URZ ;  /* 0x0000003f3f3ff290 */ /* 0x000ff6000fffe03f */
[----:B------:R-:W-:Y:S01]  /*17550*/  @!UPT UIADD3 URZ, URZ, URZ, URZ ;  /* 0x0000003f3f3ff290 */ /* 0x000fe2000fffe03f */
[----:B------:R-:W-:Y:S04]  /*17560*/  STL.64 [R1+0x120], R76 ;  /* 0x0001204c01007387 */ /* 0x000fe80000100a00 */
[----:B------:R1:W-:Y:S01]  /*17570*/  STL.64 [R1+0x128], R78 ;  /* 0x0001284e01007387 */ /* 0x0003e20000100a00 */
[C---:B------:R-:W-:Y:S03]  /*17580*/  HMMA.1688.F32.TF32 R80, R156.reuse, R8, R128 ;  /* 0x000000089c50723c */ /* 0x040fe60000081080 */
[----:B------:R-:W2:Y:S04]  /*17590*/  LDL.LU.64 R88, [R1+0x390] ;  /* 0x0003900001587983 */ /* 0x000ea80000300a00 */
[----:B------:R-:W2:Y:S01]  /*175a0*/  LDL.LU.64 R90, [R1+0x398] ;  /* 0x00039800015a7983 */ /* 0x000ea20000300a00 */
[C---:B-1----:R-:W-:Y:S11]  /*175b0*/  HMMA.1688.F32.TF32 R76, R156.reuse, R12, R124 ;  /* 0x0000000c9c4c723c */ /* 0x042ff6000008107c */
[----:B------:R-:W-:Y:S11]  /*175c0*/  @!UPT UIADD3 URZ, URZ, URZ, URZ ;  /* 0x0000003f3f3ff290 */ /* 0x000ff6000fffe03f */
[----:B------:R-:W-:Y:S01]  /*175d0*/  @!UPT UIADD3 URZ, URZ, URZ, URZ ;  /* 0x0000003f3f3ff290 */ /* 0x000fe2000fffe03f */
[----:B------:R-:W-:Y:S04]  /*175e0*/  STL.64 [R1+0x110], R76 ;  /* 0x0001104c01007387 */ /* 0x000fe80000100a00 */
[----:B------:R1:W-:Y:S04]  /*175f0*/  STL.64 [R1+0x118], R78 ;  /* 0x0001184e01007387 */ /* 0x0003e80000100a00 */
[----:B------:R-:W2:Y:S01]  /*17600*/  LDL.LU.64 R84, [R1+0xb0] ;  /* 0x0000b00001547983 */ /* 0x000ea20000300a00 */
[----:B-1----:R-:W-:Y:S03]  /*17610*/  HMMA.1688.F32.TF32 R76, R156, R4, R116 ;  /* 0x000000049c4c723c */ /* 0x002fe60000081074 */
[----:B------:R1:W-:Y:S04]  /*17620*/  STL.64 [R1+0x100], R80 ;  /* 0x0001005001007387 */ /* 0x0003e80000100a00 */
[----:B------:R1:W-:Y:S04]  /*17630*/  STL.64 [R1+0x108], R82 ;  /* 0x0001085201007387 */ /* 0x0003e80000100a00 */
[----:B------:R-:W2:Y:S11]  /*17640*/  LDL.LU.64 R86, [R1+0xb8] ;  /* 0x0000b80001567983 */ /* 0x000eb60000300a00 */
[----:B------:R-:W-:Y:S01]  /*17650*/  @!UPT UIADD3 URZ, URZ, URZ, URZ ;  /* 0x0000003f3f3ff290 */ /* 0x000fe2000fffe03f */
[----:B------:R1:W-:Y:S04]  /*17660*/  STL.64 [R1+0xf0], R76 ;  /* 0x0000f04c01007387 */ /* 0x0003e80000100a00 */
[----:B------:R1:W-:Y:S04]  /*17670*/  STL.64 [R1+0xf8], R78 ;  /* 0x0000f84e01007387 */ /* 0x0003e80000100a00 */
[----:B-1----:R-:W2:Y:S04]  /*17680*/  LDL.LU.64 R80, [R1+0x90] ;  /* 0x0000900001507983 */ /* 0x002ea80000300a00 */
[----:B------:R-:W2:Y:S04]  /*17690*/  LDL.LU.64 R82, [R1+0x98] ;  /* 0x0000980001527983 */ /* 0x000ea80000300a00 */
[----:B------:R-:W2:Y:S04]  /*176a0*/  LDL.LU.64 R76, [R1+0x80] ;  /* 0x00008000014c7983 */ /* 0x000ea80000300a00 */
[----:B------:R-:W2:Y:S01]  /*176b0*/  LDL.LU.64 R78, [R1+0x88] ;  /* 0x00008800014e7983 */ /* 0x000ea20000300a00 */
[C---:B---3--:R-:W-:Y:S08]  /*176c0*/  HMMA.1688.F32.TF32 R68, R148.reuse, R48, R68 ;  /* 0x000000309444723c */ /* 0x048ff00000081044 */
[C---:B------:R-:W-:Y:S08]  /*176d0*/  HMMA.1688.F32.TF32 R92, R148.reuse, R44, R92 ;  /* 0x0000002c945c723c */ /* 0x040ff0000008105c */
[C---:B------:R-:W-:Y:S01]  /*176e0*/  HMMA.1688.F32.TF32 R100, R148.reuse, R40, R72 ;  /* 0x000000289464723c */ /* 0x040fe20000081048 */
[----:B------:R-:W3:Y:S04]  /*176f0*/  LDL.LU.64 R72, [R1+0x70] ;  /* 0x0000700001487983 */ /* 0x000ee80000300a00 */
[----:B------:R-:W3:Y:S03]  /*17700*/  LDL.LU.64 R74, [R1+0x78] ;  /* 0x00007800014a7983 */ /* 0x000ee60000300a00 */
[C---:B------:R-:W-:Y:S08]  /*17710*/  HMMA.1688.F32.TF32 R104, R148.reuse, R36, R104 ;  /* 0x000000249468723c */ /* 0x040ff00000081068 */
[C---:B------:R-:W-:Y:S08]  /*17720*/  HMMA.1688.F32.TF32 R108, R148.reuse, R32, R108 ;  /* 0x00000020946c723c */ /* 0x040ff0000008106c */
[C---:B------:R-:W-:Y:S08]  /*17730*/  HMMA.1688.F32.TF32 R112, R148.reuse, R28, R112 ;  /* 0x0000001c9470723c */ /* 0x040ff00000081070 */
[C---:B------:R-:W-:Y:S08]  /*17740*/  HMMA.1688.F32.TF32 R116, R148.reuse, R24, R176 ;  /* 0x000000189474723c */ /* 0x040ff000000810b0 */
[C---:B------:R-:W-:Y:S08]  /*17750*/  HMMA.1688.F32.TF32 R120, R148.reuse, R20, R172 ;  /* 0x000000149478723c */ /* 0x040ff000000810ac */
[C---:B------:R-:W-:Y:S08]  /*17760*/  HMMA.1688.F32.TF32 R124, R148.reuse, R16, R168 ;  /* 0x00000010947c723c */ /* 0x040ff000000810a8 */
[C---:B------:R-:W-:Y:S08]  /*17770*/  HMMA.1688.F32.TF32 R128, R148.reuse, R12, R164 ;  /* 0x0000000c9480723c */ /* 0x040ff000000810a4 */
[C---:B------:R-:W-:Y:S08]  /*17780*/  HMMA.1688.F32.TF32 R132, R148.reuse, R8, R160 ;  /* 0x000000089484723c */ /* 0x040ff000000810a0 */
[----:B------:R-:W-:Y:S08]  /*17790*/  HMMA.1688.F32.TF32 R136, R148, R4, R136 ;  /* 0x000000049488723c */ /* 0x000ff00000081088 */
[C---:B------:R-:W-:Y:S08]  /*177a0*/  HMMA.1688.F32.TF32 R152, R140.reuse, R48, R152 ;  /* 0x000000308c98723c */ /* 0x040ff00000081098 */
[C---:B------:R-:W-:Y:S08]  /*177b0*/  HMMA.1688.F32.TF32 R148, R140.reuse, R44, R96 ;  /* 0x0000002c8c94723c */ /* 0x040ff00000081060 */
[C---:B----4-:R-:W-:Y:S07]  /*177c0*/  HMMA.1688.F32.TF32 R96, R140.reuse, R40, R56 ;  /* 0x000000288c60723c */ /* 0x050fee0000081038 */
[----:B------:R-:W-:Y:S04]  /*177d0*/  STL.64 [R1+0x2f0], R152 ;  /* 0x0002f09801007387 */ /* 0x000fe80000100a00 */
[----:B------:R-:W-:Y:S04]  /*177e0*/  STL.64 [R1+0x2f8], R154 ;  /* 0x0002f89a01007387 */ /* 0x000fe80000100a00 */
[----:B------:R-:W4:Y:S04]  /*177f0*/  LDL.LU.64 R56, [R1+0x60] ;  /* 0x0000600001387983 */ /* 0x000f280000300a00 */
[----:B------:R-:W-:Y:S04]  /*17800*/  STL.64 [R1+0x300], R148 ;  /* 0x0003009401007387 */ /* 0x000fe80000100a00 */
[----:B------:R-:W-:Y:S04]  /*17810*/  STL.64 [R1+0x308], R150 ;  /* 0x0003089601007387 */ /* 0x000fe80000100a00 */
[----:B------:R-:W4:Y:S04]  /*17820*/  LDL.LU.64 R58, [R1+0x68] ;  /* 0x00006800013a7983 */ /* 0x000f280000300a00 */
[----:B------:R-:W-:Y:S04]  /*17830*/  STL.64 [R1+0x310], R96 ;  /* 0x0003106001007387 */ /* 0x000fe80000100a00 */
[----:B------:R2:W-:Y:S02]  /*17840*/  STL.64 [R1+0x318], R98 ;  /* 0x0003186201007387 */ /* 0x0005e40000100a00 */
[C---:B--2---:R-:W-:Y:S02]  /*17850*/  HMMA.1688.F32.TF32 R96, R140.reuse, R36, R52 ;  /* 0x000000248c60723c */ /* 0x044fe40000081034 */
[----:B------:R-:W2:Y:S04]  /*17860*/  LDL.LU.64 R52, [R1+0x50] ;  /* 0x0000500001347983 */ /* 0x000ea80000300a00 */
[----:B------:R-:W2:Y:S11]  /*17870*/  LDL.LU.64 R54, [R1+0x58] ;  /* 0x0000580001367983 */ /* 0x000eb60000300a00 */
[----:B------:R-:W-:Y:S06]  /*17880*/  @!UPT UIADD3 URZ, URZ, URZ, URZ ;  /* 0x0000003f3f3ff290 */ /* 0x000fec000fffe03f */
[----:B------:R-:W-:Y:S04]  /*17890*/  STL.64 [R1+0x340], R96 ;  /* 0x0003406001007387 */ /* 0x000fe80000100a00 */
[----:B------:R1:W-:Y:S02]  /*178a0*/  STL.64 [R1+0x348], R98 ;  /* 0x0003486201007387 */ /* 0x0003e40000100a00 */
[C---:B-1----:R-:W-:Y:S02]  /*178b0*/  HMMA.1688.F32.TF32 R96, R140.reuse, R32, R88 ;  /* 0x000000208c60723c */ /* 0x042fe40000081058 */
[----:B------:R-:W2:Y:S04]  /*178c0*/  LDL.LU.64 R88, [R1+0x40] ;  /* 0x0000400001587983 */ /* 0x000ea80000300a00 */
[----:B------:R-:W2:Y:S02]  /*178d0*/  LDL.LU.64 R90, [R1+0x48] ;  /* 0x00004800015a7983 */ /* 0x000ea40000300a00 */
[C---:B------:R-:W-:Y:S08]  /*178e0*/  HMMA.1688.F32.TF32 R84, R140.reuse, R28, R84 ;  /* 0x0000001c8c54723c */ /* 0x040ff00000081054 */
[C---:B------:R-:W-:Y:S08]  /*178f0*/  HMMA.1688.F32.TF32 R80, R140.reuse, R24, R80 ;  /* 0x000000188c50723c */ /* 0x040ff00000081050 */
[C---:B------:R-:W-:Y:S01]  /*17900*/  HMMA.1688.F32.TF32 R76, R140.reuse, R20, R76 ;  /* 0x000000148c4c723c */ /* 0x040fe2000008104c */
[----:B------:R-:W-:Y:S04]  /*17910*/  STL.64 [R1+0x3b0], R96 ;  /* 0x0003b06001007387 */ /* 0x000fe80000100a00 */
[----:B------:R-:W-:Y:S04]  /*17920*/  STL.64 [R1+0x3b8], R98 ;  /* 0x0003b86201007387 */ /* 0x000fe80000100a00 */
[----:B------:R1:W-:Y:S04]  /*17930*/  STL.64 [R1+0x3a0], R84 ;  /* 0x0003a05401007387 */ /* 0x0003e80000100a00 */
[----:B------:R1:W-:Y:S04]  /*17940*/  STL.64 [R1+0x3a8], R86 ;  /* 0x0003a85601007387 */ /* 0x0003e80000100a00 */
[----:B-1----:R-:W2:Y:S04]  /*17950*/  LDL.LU.64 R84, [R1+0x820] ;  /* 0x0008200001547983 */ /* 0x002ea80000300a00 */
[----:B------:R1:W-:Y:S04]  /*17960*/  STL.64 [R1+0x390], R80 ;  /* 0x0003905001007387 */ /* 0x0003e80000100a00 */
[----:B------:R1:W-:Y:S04]  /*17970*/  STL.64 [R1+0x398], R82 ;  /* 0x0003985201007387 */ /* 0x0003e80000100a00 */
[----:B------:R-:W2:Y:S04]  /*17980*/  LDL.LU.64 R86, [R1+0x828] ;  /* 0x0008280001567983 */ /* 0x000ea80000300a00 */
[----:B------:R3:W-:Y:S04]  /*17990*/  STL.64 [R1+0x380], R76 ;  /* 0x0003804c01007387 */ /* 0x0007e80000100a00 */
[----:B------:R3:W-:Y:S04]  /*179a0*/  STL.64 [R1+0x388], R78 ;  /* 0x0003884e01007387 */ /* 0x0007e80000100a00 */
[----:B-1----:R-:W2:Y:S04]  /*179b0*/  LDL.LU.64 R80, [R1+0x810] ;  /* 0x0008100001507983 */ /* 0x002ea80000300a00 */
[----:B------:R-:W2:Y:S01]  /*179c0*/  LDL.LU.64 R82, [R1+0x818] ;  /* 0x0008180001527983 */ /* 0x000ea20000300a00 */
[C---:B---3--:R-:W-:Y:S11]  /*179d0*/  HMMA.1688.F32.TF32 R72, R140.reuse, R16, R72 ;  /* 0x000000108c48723c */ /* 0x048ff60000081048 */
[----:B------:R-:W-:Y:S11]  /*179e0*/  @!UPT UIADD3 URZ, URZ, URZ, URZ ;  /* 0x0000003f3f3ff290 */ /* 0x000ff6000fffe03f */
[----:B------:R-:W-:Y:S01]  /*179f0*/  @!UPT UIADD3 URZ, URZ, URZ, URZ ;  /* 0x0000003f3f3ff290 */ /* 0x000fe2000fffe03f */
[----:B------:R1:W-:Y:S04]  /*17a00*/  STL.64 [R1+0x370], R72 ;  /* 0x0003704801007387 */ /* 0x0003e80000100a00 */
[----:B------:R3:W-:Y:S04]  /*17a10*/  STL.64 [R1+0x378], R74 ;  /* 0x0003784a01007387 */ /* 0x0007e80000100a00 */
[----:B------:R-:W2:Y:S04]  /*17a20*/  LDL.LU.64 R76, [R1+0x800] ;  /* 0x00080000014c7983 */ /* 0x000ea80000300a00 */
[----:B------:R-:W2:Y:S04]  /*17a30*/  LDL.LU.64 R78, [R1+0x808] ;  /* 0x00080800014e7983 */ /* 0x000ea80000300a00 */
[----:B-1----:R-:W2:Y:S04]  /*17a40*/  LDL.LU.64 R72, [R1+0x7f0] ;  /* 0x0007f00001487983 */ /* 0x002ea80000300a00 */
[----:B---3--:R-:W3:Y:S01]  /*17a50*/  LDL.LU.64 R74, [R1+0x7f8] ;  /* 0x0007f800014a7983 */ /* 0x008ee20000300a00 */
[C---:B----4-:R-:W-:Y:S08]  /*17a60*/  HMMA.1688.F32.TF32 R56, R140.reuse, R12, R56 ;  /* 0x0000000c8c38723c */ /* 0x050ff00000081038 */
[C---:B--2---:R-:W-:Y:S11]  /*17a70*/  HMMA.1688.F32.TF32 R52, R140.reuse, R8, R52 ;  /* 0x000000088c34723c */ /* 0x044ff60000081034 */
[----:B------:R-:W-:Y:S04]  /*17a80*/  @!UPT UIADD3 URZ, URZ, URZ, URZ ;  /* 0x0000003f3f3ff290 */ /* 0x000fe8000fffe03f */
[----:B------:R1:W-:Y:S04]  /*17a90*/  STL.64 [R1+0x360], R56 ;  /* 0x0003603801007387 */ /* 0x0003e80000100a00 */
[----:B------:R2:W-:Y:S04]  /*17aa0*/  STL.64 [R1+0x368], R58 ;  /* 0x0003683a01007387 */ /* 0x0005e80000100a00 */
[----:B-1----:R-:W4:Y:S04]  /*17ab0*/  LDL.LU.64 R56, [R1+0x7e0] ;  /* 0x0007e00001387983 */ /* 0x002f280000300a00 */
[----:B--2---:R-:W4:Y:S04]  /*17ac0*/  LDL.LU.64 R58, [R1+0x7e8] ;  /* 0x0007e800013a7983 */ /* 0x004f280000300a00 */
[----:B------:R1:W-:Y:S04]  /*17ad0*/  STL.64 [R1+0xb0], R52 ;  /* 0x0000b03401007387 */ /* 0x0003e80000100a00 */
[----:B------:R2:W-:Y:S04]  /*17ae0*/  STL.64 [R1+0xb8], R54 ;  /* 0x0000b83601007387 */ /* 0x0005e80000100a00 */
[----:B-1----:R-:W4:Y:S04]  /*17af0*/  LDL.LU.64 R52, [R1+0x7d0] ;  /* 0x0007d00001347983 */ /* 0x002f280000300a00 */
[----:B--2---:R-:W2:Y:S01]  /*17b00*/  LDL.LU.64 R54, [R1+0x7d8] ;  /* 0x0007d80001367983 */ /* 0x004ea20000300a00 */
[----:B------:R-:W-:Y:S03]  /*17b10*/  HMMA.1688.F32.TF32 R88, R140, R4, R88 ;  /* 0x000000048c58723c */ /* 0x000fe60000081058 */
[----:B------:R-:W2:Y:S04]  /*17b20*/  LDL.LU.64 R164, [R1+0x7c0] ;  /* 0x0007c00001a47983 */ /* 0x000ea80000300a00 */
[----:B------:R-:W2:Y:S11]  /*17b30*/  LDL.LU.64 R166, [R1+0x7c8] ;  /* 0x0007c80001a67983 */ /* 0x000eb60000300a00 */
[----:B------:R-:W-:Y:S05]  /*17b40*/  @!UPT UIADD3 URZ, URZ, URZ, URZ ;  /* 0x0000003f3f3ff290 */ /* 0x000fea000fffe03f */
[----:B------:R1:W-:Y:S04]  /*17b50*/  STL.64 [R1+0x90], R88 ;  /* 0x0000905801007387 */ /* 0x0003e80000100a00 */
[----:B------:R1:W-:Y:S04]  /*17b60*/  STL.64 [R1+0x98], R90 ;  /* 0x0000985a01007387 */ /* 0x0003e80000100a00 */
[----:B------:R-:W2:Y:S04]  /*17b70*/  LDL.LU.64 R168, [R1+0x7b0] ;  /* 0x0007b00001a87983 */ /* 0x000ea80000300a00 */
        /* <DEDUP_REMOVED lines=10> */
[----:B------:R-:W2:Y:S01]  /*17c20*/  LDL.LU.64 R194, [R1+0x588] ;  /* 0x0005880001c27983 */ /* 0x000ea20000300a00 */
[C---:B------:R-:W-:Y:S03]  /*17c30*/  HMMA.1688.F32.TF32 R96, R184.reuse, R48, R84 ;  /* 0x00000030b860723c */ /* 0x040fe60000081054 */
[----:B------:R-:W2:Y:S04]  /*17c40*/  LDL.LU.64 R188, [R1+0x410] ;  /* 0x0004100001bc7983 */ /* 0x000ea80000300a00 */
[----:B------:R-:W2:Y:S04]  /*17c50*/  LDL.LU.64 R190, [R1+0x418] ;  /* 0x0004180001be7983 */ /* 0x000ea80000300a00 */
[----:B-1----:R-:W2:Y:S01]  /*17c60*/  LDL.LU.64 R88, [R1+0x510] ;  /* 0x0005100001587983 */ /* 0x002ea20000300a00 */
[C---:B------:R-:W-:Y:S03]  /*17c70*/  HMMA.1688.F32.TF32 R140, R184.reuse, R44, R80 ;  /* 0x0000002cb88c723c */ /* 0x040fe60000081050 */
[----:B------:R-:W2:Y:S04]  /*17c80*/  LDL.LU.64 R90, [R1+0x518] ;  /* 0x00051800015a7983 */ /* 0x000ea80000300a00 */
[----:B------:R-:W2:Y:S04]  /*17c90*/  LDL.LU.64 R84, [R1+0x430] ;  /* 0x0004300001547983 */ /* 0x000ea80000300a00 */
[----:B------:R-:W2:Y:S04]  /*17ca0*/  LDL.LU.64 R86, [R1+0x438] ;  /* 0x0004380001567983 */ /* 0x000ea80000300a00 */
[----:B------:R-:W2:Y:S04]  /*17cb0*/  LDL.LU.64 R80, [R1+0x4f0] ;  /* 0x0004f00001507983 */ /* 0x000ea80000300a00 */
[----:B------:R-:W2:Y:S01]  /*17cc0*/  LDL.LU.64 R82, [R1+0x4f8] ;  /* 0x0004f80001527983 */ /* 0x000ea20000300a00 */
[C---:B------:R-:W-:Y:S03]  /*17cd0*/  HMMA.1688.F32.TF32 R148, R184.reuse, R40, R76 ;  /* 0x00000028b894723c */ /* 0x040fe6000008104c */
[----:B------:R-:W2:Y:S04]  /*17ce0*/  LDL.LU.64 R76, [R1+0x4d0] ;  /* 0x0004d000014c7983 */ /* 0x000ea80000300a00 */
[----:B------:R-:W2:Y:S01]  /*17cf0*/  LDL.LU.64 R78, [R1+0x4d8] ;  /* 0x0004d800014e7983 */ /* 0x000ea20000300a00 */
[C---:B---3--:R-:W-:Y:S03]  /*17d00*/  HMMA.1688.F32.TF32 R152, R184.reuse, R36, R72 ;  /* 0x00000024b898723c */ /* 0x048fe60000081048 */
[----:B------:R-:W3:Y:S04]  /*17d10*/  LDL.LU.64 R72, [R1+0x470] ;  /* 0x0004700001487983 */ /* 0x000ee80000300a00 */
[----:B------:R-:W3:Y:S01]  /*17d20*/  LDL.LU.64 R74, [R1+0x478] ;  /* 0x00047800014a7983 */ /* 0x000ee20000300a00 */
[C---:B----4-:R-:W-:Y:S03]  /*17d30*/  HMMA.1688.F32.TF32 R156, R184.reuse, R32, R56 ;  /* 0x00000020b89c723c */ /* 0x050fe60000081038 */
[----:B------:R-:W4:Y:S04]  /*17d40*/  LDL.LU.64 R56, [R1+0x480] ;  /* 0x0004800001387983 */ /* 0x000f280000300a00 */
[----:B------:R-:W4:Y:S01]  /*17d50*/  LDL.LU.64 R58, [R1+0x488] ;  /* 0x00048800013a7983 */ /* 0x000f220000300a00 */
[C---:B--2---:R-:W-:Y:S03]  /*17d60*/  HMMA.1688.F32.TF32 R160, R184.reuse, R28, R52 ;  /* 0x0000001cb8a0723c */ /* 0x044fe60000081034 */
[----:B------:R-:W2:Y:S04]  /*17d70*/  LDL.LU.64 R52, [R1+0x490] ;  /* 0x0004900001347983 */ /* 0x000ea80000300a00 */
[----:B------:R-:W2:Y:S04]  /*17d80*/  LDL.LU.64 R54, [R1+0x498] ;  /* 0x0004980001367983 */ /* 0x000ea80000300a00 */
[----:B------:R-:W2:Y:S04]  /*17d90*/  LDL R60, [R1+0x8fc] ;  /* 0x0008fc00013c7983 */ /* 0x000ea80000100800 */
[----:B------:R-:W2:Y:S01]  /*17da0*/  LDL R64, [R1+0x8f0] ;  /* 0x0008f00001407983 */ /* 0x000ea20000100800 */
[----:B------:R-:W-:Y:S08]  /*17db0*/  HMMA.1688.F32.TF32 R164, R184, R24, R164 ;  /* 0x00000018b8a4723c */ /* 0x000ff000000810a4 */
[C---:B------:R-:W-:Y:S08]  /*17dc0*/  HMMA.1688.F32.TF32 R192, R144.reuse, R48, R192 ;  /* 0x0000003090c0723c */ /* 0x040ff000000810c0 */
[C---:B------:R-:W-:Y:S08]  /*17dd0*/  HMMA.1688.F32.TF32 R188, R144.reuse, R44, R188 ;  /* 0x0000002c90bc723c */ /* 0x040ff000000810bc */
[C---:B------:R-:W-:Y:S08]  /*17de0*/  HMMA.1688.F32.TF32 R88, R144.reuse, R40, R88 ;  /* 0x000000289058723c */ /* 0x040ff00000081058 */
[C---:B------:R-:W-:Y:S08]  /*17df0*/  HMMA.1688.F32.TF32 R84, R144.reuse, R36, R84 ;  /* 0x000000249054723c */ /* 0x040ff00000081054 */
[C---:B------:R-:W-:Y:S01]  /*17e00*/  HMMA.1688.F32.TF32 R80, R144.reuse, R32, R80 ;  /* 0x000000209050723c */ /* 0x040fe20000081050 */
[----:B------:R-:W-:Y:S04]  /*17e10*/  STL.64 [R1+0x3e0], R192 ;  /* 0x0003e0c001007387 */ /* 0x000fe80000100a00 */
[----:B------:R-:W-:Y:S04]  /*17e20*/  STL.64 [R1+0x3e8], R194 ;  /* 0x0003e8c201007387 */ /* 0x000fe80000100a00 */
[----:B------:R1:W-:Y:S04]  /*17e30*/  STL.64 [R1+0x410], R188 ;  /* 0x000410bc01007387 */ /* 0x0003e80000100a00 */
[----:B------:R1:W-:Y:S04]  /*17e40*/  STL.64 [R1+0x418], R190 ;  /* 0x000418be01007387 */ /* 0x0003e80000100a00 */
[----:B------:R1:W-:Y:S04]  /*17e50*/  STL.64 [R1+0x420], R88 ;  /* 0x0004205801007387 */ /* 0x0003e80000100a00 */
[----:B------:R1:W-:Y:S04]  /*17e60*/  STL.64 [R1+0x428], R90 ;  /* 0x0004285a01007387 */ /* 0x0003e80000100a00 */
[----:B------:R1:W-:Y:S04]  /*17e70*/  STL.64 [R1+0x430], R84 ;  /* 0x0004305401007387 */ /* 0x0003e80000100a00 */
[----:B------:R1:W-:Y:S01]  /*17e80*/  STL.64 [R1+0x438], R86 ;  /* 0x0004385601007387 */ /* 0x0003e20000100a00 */
[C---:B------:R-:W-:Y:S08]  /*17e90*/  HMMA.1688.F32.TF32 R76, R144.reuse, R28, R76 ;  /* 0x0000001c904c723c */ /* 0x040ff0000008104c */
[----:B---3--:R-:W-:Y:S01]  /*17ea0*/  HMMA.1688.F32.TF32 R72, R144, R24, R72 ;  /* 0x000000189048723c */ /* 0x008fe20000081048 */
[----:B------:R2:W-:Y:S04]  /*17eb0*/  STL.64 [R1+0x440], R80 ;  /* 0x0004405001007387 */ /* 0x0005e80000100a00 */
[----:B------:R1:W-:Y:S10]  /*17ec0*/  STL.64 [R1+0x448], R82 ;  /* 0x0004485201007387 */ /* 0x0003f40000100a00 */
[----:B------:R1:W-:Y:S04]  /*17ed0*/  STL.64 [R1+0x450], R76 ;  /* 0x0004504c01007387 */ /* 0x0003e80000100a00 */
[----:B------:R1:W-:Y:S04]  /*17ee0*/  STL.64 [R1+0x458], R78 ;  /* 0x0004584e01007387 */ /* 0x0003e80000100a00 */
[----:B------:R1:W-:Y:S04]  /*17ef0*/  STL.64 [R1+0x470], R72 ;  /* 0x0004704801007387 */ /* 0x0003e80000100a00 */
[----:B------:R1:W-:Y:S04]  /*17f00*/  STL.64 [R1+0x478], R74 ;  /* 0x0004784a01007387 */ /* 0x0003e80000100a00 */
[----:B------:R-:W2:Y:S01]  /*17f10*/  LDL.LU.64 R224, [R1+0x4b0] ;  /* 0x0004b00001e07983 */ /* 0x000ea20000300a00 */
[C---:B------:R-:W-:Y:S08]  /*17f20*/  HMMA.1688.F32.TF32 R168, R184.reuse, R20, R168 ;  /* 0x00000014b8a8723c */ /* 0x040ff000000810a8 */
[C---:B------:R-:W-:Y:S08]  /*17f30*/  HMMA.1688.F32.TF32 R172, R184.reuse, R16, R172 ;  /* 0x00000010b8ac723c */ /* 0x040ff000000810ac */
[C---:B------:R-:W-:Y:S08]  /*17f40*/  HMMA.1688.F32.TF32 R176, R184.reuse, R12, R176 ;  /* 0x0000000cb8b0723c */ /* 0x040ff000000810b0 */
[C---:B------:R-:W-:Y:S08]  /*17f50*/  HMMA.1688.F32.TF32 R180, R184.reuse, R8, R180 ;  /* 0x00000008b8b4723c */ /* 0x040ff000000810b4 */
[----:B------:R-:W-:Y:S08]  /*17f60*/  HMMA.1688.F32.TF32 R184, R184, R4, R196 ;  /* 0x00000004b8b8723c */ /* 0x000ff000000810c4 */
[C---:B----4-:R-:W-:Y:S08]  /*17f70*/  HMMA.1688.F32.TF32 R56, R144.reuse, R20, R56 ;  /* 0x000000149038723c */ /* 0x050ff00000081038 */
[C---:B--2---:R-:W-:Y:S11]  /*17f80*/  HMMA.1688.F32.TF32 R52, R144.reuse, R16, R52 ;  /* 0x000000109034723c */ /* 0x044ff60000081034 */
[----:B------:R-:W-:Y:S04]  /*17f90*/  @!UPT UIADD3 URZ, URZ, URZ, URZ ;  /* 0x0000003f3f3ff290 */ /* 0x000fe8000fffe03f */
[----:B------:R2:W-:Y:S04]  /*17fa0*/  STL.64 [R1+0x480], R56 ;  /* 0x0004803801007387 */ /* 0x0005e80000100a00 */
[----:B------:R4:W-:Y:S04]  /*17fb0*/  STL.64 [R1+0x488], R58 ;  /* 0x0004883a01007387 */ /* 0x0009e80000100a00 */
[----:B------:R-:W3:Y:S04]  /*17fc0*/  LDL.LU.64 R226, [R1+0x4b8] ;  /* 0x0004b80001e27983 */ /* 0x000ee80000300a00 */
[----:B------:R-:W-:Y:S04]  /*17fd0*/  LDS R232, [R60+0x21000] ;  /* 0x021000003ce87984 */ /* 0x000fe80000000800 */
[----:B------:R-:W-:Y:S04]  /*17fe0*/  LDS R234, [R60+0x21800] ;  /* 0x021800003cea7984 */ /* 0x000fe80000000800 */
[----:B------:R-:W-:Y:S04]  /*17ff0*/  LDS R233, [R64+0x21000] ;  /* 0x0210000040e97984 */ /* 0x000fe80000000800 */
        /* <DEDUP_REMOVED lines=8> */
[----:B-1----:R-:W3:Y:S04]  /*18080*/  LDL.LU.64 R188, [R1+0x8d0] ;  /* 0x0008d00001bc7983 */ /* 0x002ee80000300a00 */
        /* <DEDUP_REMOVED lines=15> */
[----:B--2---:R-:W2:Y:S04]  /*18180*/  LDL.LU.64 R80, [R1+0x850] ;  /* 0x0008500001507983 */ /* 0x004ea80000300a00 */
[----:B------:R-:W2:Y:S04]  /*18190*/  LDL.LU.64 R82, [R1+0x858] ;  /* 0x0008580001527983 */ /* 0x000ea80000300a00 */
[----:B------:R-:W2:Y:S04]  /*181a0*/  LDL.LU.64 R76, [R1+0x840] ;  /* 0x00084000014c7983 */ /* 0x000ea80000300a00 */
[----:B------:R-:W2:Y:S04]  /*181b0*/  LDL.LU.64 R78, [R1+0x848] ;  /* 0x00084800014e7983 */ /* 0x000ea80000300a00 */
[----:B------:R-:W2:Y:S04]  /*181c0*/  LDL.LU.64 R72, [R1+0x830] ;  /* 0x0008300001487983 */ /* 0x000ea80000300a00 */
[----:B------:R-:W2:Y:S04]  /*181d0*/  LDL.LU.64 R74, [R1+0x838] ;  /* 0x00083800014a7983 */ /* 0x000ea80000300a00 */
[----:B------:R-:W2:Y:S04]  /*181e0*/  LDL.LU.64 R56, [R1+0x2b0] ;  /* 0x0002b00001387983 */ /* 0x000ea80000300a00 */
[----:B----4-:R-:W2:Y:S04]  /*181f0*/  LDL.LU.64 R58, [R1+0x2b8] ;  /* 0x0002b800013a7983 */ /* 0x010ea80000300a00 */
[----:B------:R-:W2:Y:S04]  /*18200*/  LDL.LU.64 R52, [R1+0x2a0] ;  /* 0x0002a00001347983 */ /* 0x000ea80000300a00 */
[----:B------:R-:W2:Y:S04]  /*18210*/  LDL.LU.64 R54, [R1+0x2a8] ;  /* 0x0002a80001367983 */ /* 0x000ea80000300a00 */
[----:B------:R-:W1:Y:S01]  /*18220*/  LDS R235, [R64+0x21800] ;  /* 0x0218000040eb7984 */ /* 0x000e620000000800 */
[C---:B---3--:R-:W-:Y:S08]  /*18230*/  HMMA.1688.F32.TF32 R224, R144.reuse, R12, R224 ;  /* 0x0000000c90e0723c */ /* 0x048ff000000810e0 */
[C---:B------:R-:W-:Y:S08]  /*18240*/  HMMA.1688.F32.TF32 R220, R144.reuse, R8, R220 ;  /* 0x0000000890dc723c */ /* 0x040ff000000810dc */
[----:B------:R-:W-:Y:S07]  /*18250*/  HMMA.1688.F32.TF32 R216, R144, R4, R216 ;  /* 0x0000000490d8723c */ /* 0x000fee00000810d8 */
[----:B------:R-:W-:Y:S04]  /*18260*/  STL.64 [R1+0x4b0], R224 ;  /* 0x0004b0e001007387 */ /* 0x000fe80000100a00 */
[----:B------:R-:W-:Y:S01]  /*18270*/  STL.64 [R1+0x4b8], R226 ;  /* 0x0004b8e201007387 */ /* 0x000fe20000100a00 */
[C---:B------:R-:W-:Y:S03]  /*18280*/  HMMA.1688.F32.TF32 R144, R228.reuse, R48, R212 ;  /* 0x00000030e490723c */ /* 0x040fe600000810d4 */
[----:B------:R-:W-:Y:S04]  /*18290*/  STL.64 [R1+0x4c0], R220 ;  /* 0x0004c0dc01007387 */ /* 0x000fe80000100a00 */
[----:B------:R-:W-:Y:S04]  /*182a0*/  STL.64 [R1+0x4c8], R222 ;  /* 0x0004c8de01007387 */ /* 0x000fe80000100a00 */
[----:B------:R-:W-:Y:S04]  /*182b0*/  STL.64 [R1+0x4a0], R216 ;  /* 0x0004a0d801007387 */ /* 0x000fe80000100a00 */
[----:B------:R3:W-:Y:S01]  /*182c0*/  STL.64 [R1+0x4a8], R218 ;  /* 0x0004a8da01007387 */ /* 0x0007e20000100a00 */
[C---:B------:R-:W-:Y:S08]  /*182d0*/  HMMA.1688.F32.TF32 R188, R228.reuse, R44, R188 ;  /* 0x0000002ce4bc723c */ /* 0x040ff000000810bc */
[C---:B------:R-:W-:Y:S08]  /*182e0*/  HMMA.1688.F32.TF32 R192, R228.reuse, R40, R192 ;  /* 0x00000028e4c0723c */ /* 0x040ff000000810c0 */
[C---:B------:R-:W-:Y:S01]  /*182f0*/  HMMA.1688.F32.TF32 R212, R228.reuse, R20, R88 ;  /* 0x00000014e4d4723c */ /* 0x040fe20000081058 */
[----:B------:R-:W4:Y:S07]  /*18300*/  LDL.LU.64 R88, [R1+0x290] ;  /* 0x0002900001587983 */ /* 0x000f2e0000300a00 */
[----:B---3--:R-:W-:Y:S08]  /*18310*/  HMMA.1688.F32.TF32 R216, R228, R16, R84 ;  /* 0x00000010e4d8723c */ /* 0x008ff00000081054 */
[C---:B--2---:R-:W-:Y:S08]  /*18320*/  HMMA.1688.F32.TF32 R56, R236.reuse, R48, R56 ;  /* 0x00000030ec38723c */ /* 0x044ff00000081038 */
[----:B------:R-:W-:Y:S11]  /*18330*/  HMMA.1688.F32.TF32 R52, R236, R44, R52 ;  /* 0x0000002cec34723c */ /* 0x000ff60000081034 */
[----:B------:R-:W-:Y:S04]  /*18340*/  @!UPT UIADD3 URZ, URZ, URZ, URZ ;  /* 0x0000003f3f3ff290 */ /* 0x000fe8000fffe03f */
[----:B------:R2:W-:Y:S04]  /*18350*/  STL.64 [R1+0x510], R56 ;  /* 0x0005103801007387 */ /* 0x0005e80000100a00 */
[----:B------:R3:W-:Y:S04]  /*18360*/  STL.64 [R1+0x518], R58 ;  /* 0x0005183a01007387 */ /* 0x0007e80000100a00 */
[----:B------:R-:W4:Y:S04]  /*18370*/  LDL.LU.64 R90, [R1+0x298] ;  /* 0x00029800015a7983 */ /* 0x000f280000300a00 */
[----:B------:R1:W-:Y:S04]  /*18380*/  STL.64 [R1+0x4f0], R52 ;  /* 0x0004f03401007387 */ /* 0x0003e80000100a00 */
[----:B------:R1:W-:Y:S04]  /*18390*/  STL.64 [R1+0x4f8], R54 ;  /* 0x0004f83601007387 */ /* 0x0003e80000100a00 */
[----:B------:R-:W4:Y:S04]  /*183a0*/  LDL.LU.64 R84, [R1+0x280] ;  /* 0x0002800001547983 */ /* 0x000f280000300a00 */
[----:B------:R-:W4:Y:S04]  /*183b0*/  LDL.LU.64 R86, [R1+0x288] ;  /* 0x0002880001567983 */ /* 0x000f280000300a00 */
[----:B------:R-:W4:Y:S04]  /*183c0*/  LDL.LU.64 R248, [R1+0x270] ;  /* 0x0002700001f87983 */ /* 0x000f280000300a00 */
[----:B------:R-:W4:Y:S04]  /*183d0*/  LDL.LU.64 R250, [R1+0x278] ;  /* 0x0002780001fa7983 */ /* 0x000f280000300a00 */
[----:B------:R-:W4:Y:S04]  /*183e0*/  LDL.LU.64 R244, [R1+0x250] ;  /* 0x0002500001f47983 */ /* 0x000f280000300a00 */
[----:B------:R-:W4:Y:S04]  /*183f0*/  LDL.LU.64 R246, [R1+0x258] ;  /* 0x0002580001f67983 */ /* 0x000f280000300a00 */
[----:B------:R-:W4:Y:S04]  /*18400*/  LDL.LU.64 R240, [R1+0x240] ;  /* 0x0002400001f07983 */ /* 0x000f280000300a00 */
[----:B------:R-:W4:Y:S01]  /*18410*/  LDL.LU.64 R242, [R1+0x248] ;  /* 0x0002480001f27983 */ /* 0x000f220000300a00 */
[C---:B------:R-:W-:Y:S03]  /*18420*/  HMMA.1688.F32.TF32 R220, R228.reuse, R12, R80 ;  /* 0x0000000ce4dc723c */ /* 0x040fe60000081050 */
[----:B------:R-:W4:Y:S04]  /*18430*/  LDL.LU.64 R80, [R1+0x230] ;  /* 0x0002300001507983 */ /* 0x000f280000300a00 */
[----:B------:R-:W4:Y:S01]  /*18440*/  LDL.LU.64 R82, [R1+0x238] ;  /* 0x0002380001527983 */ /* 0x000f220000300a00 */
[C---:B------:R-:W-:Y:S03]  /*18450*/  HMMA.1688.F32.TF32 R224, R228.reuse, R8, R76 ;  /* 0x00000008e4e0723c */ /* 0x040fe6000008104c */
[----:B------:R-:W4:Y:S04]  /*18460*/  LDL.LU.64 R76, [R1+0x220] ;  /* 0x00022000014c7983 */ /* 0x000f280000300a00 */
[----:B------:R-:W4:Y:S01]  /*18470*/  LDL.LU.64 R78, [R1+0x228] ;  /* 0x00022800014e7983 */ /* 0x000f220000300a00 */
[C---:B------:R-:W-:Y:S08]  /*18480*/  HMMA.1688.F32.TF32 R196, R228.reuse, R36, R196 ;  /* 0x00000024e4c4723c */ /* 0x040ff000000810c4 */
[C---:B------:R-:W-:Y:S08]  /*18490*/  HMMA.1688.F32.TF32 R200, R228.reuse, R32, R200 ;  /* 0x00000020e4c8723c */ /* 0x040ff000000810c8 */
[C---:B------:R-:W-:Y:S08]  /*184a0*/  HMMA.1688.F32.TF32 R204, R228.reuse, R28, R204 ;  /* 0x0000001ce4cc723c */ /* 0x040ff000000810cc */
[C---:B------:R-:W-:Y:S08]  /*184b0*/  HMMA.1688.F32.TF32 R208, R228.reuse, R24, R208 ;  /* 0x00000018e4d0723c */ /* 0x040ff000000810d0 */
[----:B------:R-:W-:Y:S01]  /*184c0*/  HMMA.1688.F32.TF32 R228, R228, R4, R72 ;  /* 0x00000004e4e4723c */ /* 0x000fe20000081048 */
[----:B------:R-:W4:Y:S04]  /*184d0*/  LDL.LU.64 R72, [R1+0x210] ;  /* 0x0002100001487983 */ /* 0x000f280000300a00 */
[----:B------:R-:W4:Y:S04]  /*184e0*/  LDL.LU.64 R74, [R1+0x218] ;  /* 0x00021800014a7983 */ /* 0x000f280000300a00 */
[----:B--2---:R-:W2:Y:S04]  /*184f0*/  LDL.LU.64 R56, [R1+0x1f0] ;  /* 0x0001f00001387983 */ /* 0x004ea80000300a00 */
[----:B---3--:R-:W2:Y:S04]  /*18500*/  LDL.LU.64 R58, [R1+0x1f8] ;  /* 0x0001f800013a7983 */ /* 0x008ea80000300a00 */
[----:B-1----:R-:W3:Y:S04]  /*18510*/  LDL.LU.64 R52, [R1+0x190] ;  /* 0x0001900001347983 */ /* 0x002ee80000300a00 */
[----:B------:R-:W3:Y:S01]  /*18520*/  LDL.LU.64 R54, [R1+0x198] ;  /* 0x0001980001367983 */ /* 0x000ee20000300a00 */
[C---:B----4-:R-:W-:Y:S08]  /*18530*/  HMMA.1688.F32.TF32 R88, R236.reuse, R40, R88 ;  /* 0x00000028ec58723c */ /* 0x050ff00000081058 */
[C---:B------:R-:W-:Y:S08]  /*18540*/  HMMA.1688.F32.TF32 R84, R236.reuse, R36, R84 ;  /* 0x00000024ec54723c */ /* 0x040ff00000081054 */
[C---:B------:R-:W-:Y:S08]  /*18550*/  HMMA.1688.F32.TF32 R248, R236.reuse, R32, R248 ;  /* 0x00000020ecf8723c */ /* 0x040ff000000810f8 */
[C---:B------:R-:W-:Y:S08]  /*18560*/  HMMA.1688.F32.TF32 R244, R236.reuse, R28, R244 ;  /* 0x0000001cecf4723c */ /* 0x040ff000000810f4 */
[C---:B------:R-:W-:Y:S08]  /*18570*/  HMMA.1688.F32.TF32 R240, R236.reuse, R24, R240 ;  /* 0x00000018ecf0723c */ /* 0x040ff000000810f0 */
[C---:B------:R-:W-:Y:S01]  /*18580*/  HMMA.1688.F32.TF32 R80, R236.reuse, R20, R80 ;  /* 0x00000014ec50723c */ /* 0x040fe20000081050 */
[----:B------:R-:W-:Y:S07]  /*18590*/  STL.64 [R1+0x4d0], R88 ;  /* 0x0004d05801007387 */ /* 0x000fee0000100a00 */
[----:B------:R-:W-:Y:S01]  /*185a0*/  HMMA.1688.F32.TF32 R76, R236, R16, R76 ;  /* 0x00000010ec4c723c */ /* 0x000fe2000008104c */
[----:B------:R1:W-:Y:S04]  /*185b0*/  STL.64 [R1+0x4d8], R90 ;  /* 0x0004d85a01007387 */ /* 0x0003e80000100a00 */
[----:B-1----:R-:W4:Y:S04]  /*185c0*/  LDL.LU.64 R90, [R1+0x1400] ;  /* 0x00140000015a7983 */ /* 0x002f280000300a00 */
[----:B------:R-:W4:Y:S04]  /*185d0*/  LDL.LU.64 R88, [R1+0x13f8] ;  /* 0x0013f80001587983 */ /* 0x000f280000300a00 */
[----:B------:R-:W-:Y:S01]  /*185e0*/  STL.64 [R1+0x2b0], R84 ;  /* 0x0002b05401007387 */ /* 0x000fe20000100a00 */
[----:B------:R-:W-:-:S03]  /*185f0*/  IMAD.MOV.U32 R0, RZ, RZ, R243 ;  /* 0x000000ffff007224 */ /* 0x000fc600078e00f3 */
[----:B------:R1:W-:Y:S01]  /*18600*/  STL.64 [R1+0x2b8], R86 ;  /* 0x0002b85601007387 */ /* 0x0003e20000100a00 */
[C---:B------:R-:W-:Y:S03]  /*18610*/  HMMA.1688.F32.TF32 R72, R236.reuse, R12, R72 ;  /* 0x0000000cec48723c */ /* 0x040fe60000081048 */
[----:B-1----:R-:W4:Y:S05]  /*18620*/  LDL.LU.64 R86, [R1+0x13f0] ;  /* 0x0013f00001567983 */ /* 0x002f2a0000300a00 */
[C---:B--2---:R-:W-:Y:S01]  /*18630*/  HMMA.1688.F32.TF32 R56, R236.reuse, R8, R56 ;  /* 0x00000008ec38723c */ /* 0x044fe20000081038 */
[----:B------:R-:W4:Y:S07]  /*18640*/  LDL.LU.64 R84, [R1+0x13e8] ;  /* 0x0013e80001547983 */ /* 0x000f2e0000300a00 */
[----:B---3--:R-:W-:Y:S01]  /*18650*/  HMMA.1688.F32.TF32 R52, R236, R4, R52 ;  /* 0x00000004ec34723c */ /* 0x008fe20000081034 */
[----:B------:R-:W-:Y:S01]  /*18660*/  STL.64 [R1+0x2a0], R248 ;  /* 0x0002a0f801007387 */ /* 0x000fe20000100a00 */
[----:B------:R-:W-:-:S03]  /*18670*/  IMAD.MOV.U32 R2, RZ, RZ, R242 ;  /* 0x000000ffff027224 */ /* 0x000fc600078e00f2 */
[----:B------:R-:W-:Y:S04]  /*18680*/  STL.64 [R1+0x2a8], R250 ;  /* 0x0002a8fa01007387 */ /* 0x000fe80000100a00 */
[----:B------:R-:W-:Y:S04]  /*18690*/  STL.64 [R1+0x290], R244 ;  /* 0x000290f401007387 */ /* 0x000fe80000100a00 */
[----:B------:R-:W-:Y:S04]  /*186a0*/  STL.64 [R1+0x298], R246 ;  /* 0x000298f601007387 */ /* 0x000fe80000100a00 */
[----:B------:R-:W-:Y:S04]  /*186b0*/  STL.64 [R1+0x280], R240 ;  /* 0x000280f001007387 */ /* 0x000fe80000100a00 */
[----:B------:R1:W-:Y:S04]  /*186c0*/  STL [R1+0x1334], R0 ;  /* 0x0013340001007387 */ /* 0x0003e80000100800 */
[----:B------:R2:W-:Y:S04]  /*186d0*/  STL [R1+0x1330], R2 ;  /* 0x0013300201007387 */ /* 0x0005e80000100800 */
[----:B------:R-:W-:Y:S04]  /*186e0*/  STL.64 [R1+0x80], R80 ;  /* 0x0000805001007387 */ /* 0x000fe80000100a00 */
[----:B------:R-:W-:Y:S04]  /*186f0*/  STL.64 [R1+0x88], R82 ;  /* 0x0000885201007387 */ /* 0x000fe80000100a00 */
[----:B------:R-:W-:Y:S04]  /*18700*/  STL.64 [R1+0x70], R76 ;  /* 0x0000704c01007387 */ /* 0x000fe80000100a00 */
[----:B------:R-:W-:Y:S04]  /*18710*/  STL.64 [R1+0x78], R78 ;  /* 0x0000784e01007387 */ /* 0x000fe80000100a00 */
[----:B------:R-:W-:Y:S04]  /*18720*/  STL.64 [R1+0x60], R72 ;  /* 0x0000604801007387 */ /* 0x000fe80000100a00 */
[----:B------:R-:W-:Y:S01]  /*18730*/  STL.64 [R1+0x68], R74 ;  /* 0x0000684a01007387 */ /* 0x000fe20000100a00 */
[----:B-1----:R-:W-:-:S03]  /*18740*/  IMAD.MOV.U32 R0, RZ, RZ, R57 ;  /* 0x000000ffff007224 */ /* 0x002fc600078e0039 */
[----:B------:R1:W-:Y:S01]  /*18750*/  STL [R1+0x50], R56 ;  /* 0x0000503801007387 */ /* 0x0003e20000100800 */
[----:B--2---:R-:W-:Y:S02]  /*18760*/  IMAD.MOV.U32 R2, RZ, RZ, R58 ;  /* 0x000000ffff027224 */ /* 0x004fe400078e003a */
[----:B------:R-:W-:Y:S01]  /*18770*/  IMAD.MOV.U32 R252, RZ, RZ, R59 ;  /* 0x000000fffffc7224 */ /* 0x000fe200078e003b */
[----:B------:R-:W-:Y:S01]  /*18780*/  LDS R236, [R60+0x21080] ;  /* 0x021080003cec7984 */ /* 0x000fe20000000800 */
[----:B------:R-:W-:-:S03]  /*18790*/  IMAD.MOV.U32 R243, RZ, RZ, R67 ;  /* 0x000000fffff37224 */ /* 0x000fc600078e0043 */
[----:B------:R-:W-:Y:S04]  /*187a0*/  LDS R238, [R60+0x21880] ;  /* 0x021880003cee7984 */ /* 0x000fe80000000800 */
[----:B-1----:R-:W2:Y:S04]  /*187b0*/  LDL.LU R56, [R1+0x3c0] ;  /* 0x0003c00001387983 */ /* 0x002ea80000300800 */
[----:B------:R1:W-:Y:S04]  /*187c0*/  STL.64 [R1+0x40], R52 ;  /* 0x0000403401007387 */ /* 0x0003e80000100a00 */
[----:B------:R3:W-:Y:S04]  /*187d0*/  STL.64 [R1+0x48], R54 ;  /* 0x0000483601007387 */ /* 0x0007e80000100a00 */
[----:B------:R-:W2:Y:S04]  /*187e0*/  LDL.LU R57, [R1+0x3c4] ;  /* 0x0003c40001397983 */ /* 0x000ea80000300800 */
[----:B------:R-:W2:Y:S04]  /*187f0*/  LDL.LU R58, [R1+0x3c8] ;  /* 0x0003c800013a7983 */ /* 0x000ea80000300800 */
[----:B------:R-:W2:Y:S04]  /*18800*/  LDL.LU R59, [R1+0x3cc] ;  /* 0x0003cc00013b7983 */ /* 0x000ea80000300800 */
[----:B-1----:R-:W2:Y:S04]  /*18810*/  LDL.LU R52, [R1+0x260] ;  /* 0x0002600001347983 */ /* 0x002ea80000300800 */
[----:B------:R-:W2:Y:S04]  /*18820*/  LDL.LU R53, [R1+0x264] ;  /* 0x0002640001357983 */ /* 0x000ea80000300800 */
[----:B---3--:R-:W3:Y:S04]  /*18830*/  LDL.LU R54, [R1+0x268] ;  /* 0x0002680001367983 */ /* 0x008ee80000300800 */
[----:B------:R-:W3:Y:S01]  /*18840*/  LDL.LU R55, [R1+0x26c] ;  /* 0x00026c0001377983 */ /* 0x000ee20000300800 */
[----:B------:R-:W-:-:S03]  /*18850*/  IMAD.MOV.U32 R248, RZ, RZ, R43 ;  /* 0x000000fffff87224 */ /* 0x000fc600078e002b */
[----:B------:R-:W2:Y:S01]  /*18860*/  LDL.LU R80, [R1+0x180] ;  /* 0x0001800001507983 */ /* 0x000ea20000300800 */
[----:B------:R-:W-:-:S03]  /*18870*/  IMAD.MOV.U32 R249, RZ, RZ, R46 ;  /* 0x000000fffff97224 */ /* 0x000fc600078e002e */
[----:B------:R-:W2:Y:S01]  /*18880*/  LDL.LU R81, [R1+0x184] ;  /* 0x0001840001517983 */ /* 0x000ea20000300800 */
[----:B------:R-:W-:-:S03]  /*18890*/  IMAD.MOV.U32 R250, RZ, RZ, R47 ;  /* 0x000000fffffa7224 */ /* 0x000fc600078e002f */
[----:B------:R-:W2:Y:S01]  /*188a0*/  LDL.LU R82, [R1+0x188] ;  /* 0x0001880001527983 */ /* 0x000ea20000300800 */
[----:B------:R-:W-:-:S03]  /*188b0*/  IMAD.MOV.U32 R251, RZ, RZ, R50 ;  /* 0x000000fffffb7224 */ /* 0x000fc600078e0032 */
        /* <DEDUP_REMOVED lines=8> */
[----:B------:R-:W2:Y:S01]  /*18940*/  LDL.LU R79, [R1+0xcc] ;  /* 0x0000cc00014f7983 */ /* 0x000ea20000300800 */
[----:B------:R-:W-:-:S03]  /*18950*/  IMAD.MOV.U32 R240, RZ, RZ, R51 ;  /* 0x000000fffff07224 */ /* 0x000fc600078e0033 */
[----:B------:R-:W2:Y:S01]  /*18960*/  LDL.LU R72, [R1+0x30] ;  /* 0x0000300001487983 */ /* 0x000ea20000300800 */
[----:B------:R-:W-:-:S03]  /*18970*/  IMAD.MOV.U32 R241, RZ, RZ, R65 ;  /* 0x000000fffff17224 */ /* 0x000fc600078e0041 */
[----:B------:R-:W2:Y:S01]  /*18980*/  LDL.LU R73, [R1+0x34] ;  /* 0x0000340001497983 */ /* 0x000ea20000300800 */
[----:B------:R-:W-:-:S03]  /*18990*/  IMAD.MOV.U32 R242, RZ, RZ, R66 ;  /* 0x000000fffff27224 */ /* 0x000fc600078e0042 */
        /* <DEDUP_REMOVED lines=9> */
[----:B------:R-:W3:Y:S04]  /*18a30*/  LDL.LU R61, [R1+0x13c0] ;  /* 0x0013c000013d7983 */ /* 0x000ee80000300800 */
[----:B------:R-:W3:Y:S04]  /*18a40*/  LDL.LU R62, [R1+0x13bc] ;  /* 0x0013bc00013e7983 */ /* 0x000ee80000300800 */
[----:B------:R-:W3:Y:S04]  /*18a50*/  LDL.LU R63, [R1+0x13b8] ;  /* 0x0013b800013f7983 */ /* 0x000ee80000300800 */
[----:B------:R-:W-:Y:S04]  /*18a60*/  LDS R237, [R64+0x21080] ;  /* 0x0210800040ed7984 */ /* 0x000fe80000000800 */
[----:B------:R-:W1:Y:S01]  /*18a70*/  LDS R239, [R64+0x21880] ;  /* 0x0218800040ef7984 */ /* 0x000e620000000800 */
[C---:B--2---:R-:W-:Y:S08]  /*18a80*/  HMMA.1688.F32.TF32 R56, R232.reuse, R66, R56 ;  /* 0x00000042e838723c */ /* 0x044ff00000081038 */
[----:B---3--:R-:W-:Y:S11]  /*18a90*/  HMMA.1688.F32.TF32 R52, R232, R62, R52 ;  /* 0x0000003ee834723c */ /* 0x008ff60000081034 */
[----:B------:R-:W-:Y:S04]  /*18aa0*/  @!UPT UIADD3 URZ, URZ, URZ, URZ ;  /* 0x0000003f3f3ff290 */ /* 0x000fe8000fffe03f */
[----:B------:R2:W-:Y:S01]  /*18ab0*/  STL [R1+0x198], R58 ;  /* 0x0001983a01007387 */ /* 0x0005e20000100800 */
[----:B------:R-:W-:Y:S02]  /*18ac0*/  IMAD.MOV.U32 R37, RZ, RZ, R57 ;  /* 0x000000ffff257224 */ /* 0x000fe400078e0039 */
[----:B------:R-:W-:Y:S02]  /*18ad0*/  IMAD.MOV.U32 R57, RZ, RZ, R59 ;  /* 0x000000ffff397224 */ /* 0x000fe400078e003b */
[----:B------:R-:W-:Y:S01]  /*18ae0*/  IMAD.MOV.U32 R36, RZ, RZ, R56 ;  /* 0x000000ffff247224 */ /* 0x000fe200078e0038 */
[----:B--2---:R-:W2:Y:S03]  /*18af0*/  LDL.LU.64 R58, [R1+0x13b0] ;  /* 0x0013b000013a7983 */ /* 0x004ea60000300a00 */
[----:B------:R-:W-:Y:S02]  /*18b00*/  IMAD.MOV.U32 R45, RZ, RZ, R53 ;  /* 0x000000ffff2d7224 */ /* 0x000fe400078e0035 */
[----:B------:R-:W-:-:S02]  /*18b10*/  IMAD.MOV.U32 R56, RZ, RZ, R54 ;  /* 0x000000ffff387224 */ /* 0x000fc400078e0036 */
[----:B------:R-:W-:Y:S02]  /*18b20*/  IMAD.MOV.U32 R53, RZ, RZ, R55 ;  /* 0x000000ffff357224 */ /* 0x000fe400078e0037 */
[----:B------:R-:W3:Y:S01]  /*18b30*/  LDL.LU.64 R54, [R1+0x13a8] ;  /* 0x0013a80001367983 */ /* 0x000ee20000300a00 */
[----:B------:R-:W-:Y:S01]  /*18b40*/  IMAD.MOV.U32 R247, RZ, RZ, R3 ;  /* 0x000000fffff77224 */ /* 0x000fe200078e0003 */
[C---:B------:R-:W-:Y:S08]  /*18b50*/  HMMA.1688.F32.TF32 R72, R232.reuse, R50, R72 ;  /* 0x00000032e848723c */ /* 0x040ff00000081048 */
[C---:B------:R-:W-:Y:S08]  /*18b60*/  HMMA.1688.F32.TF32 R240, R232.reuse, R46, R240 ;  /* 0x0000002ee8f0723c */ /* 0x040ff000000810f0 */
[C---:B------:R-:W-:Y:S08]  /*18b70*/  HMMA.1688.F32.TF32 R244, R232.reuse, R42, R244 ;  /* 0x0000002ae8f4723c */ /* 0x040ff000000810f4 */
[----:B------:R-:W-:Y:S01]  /*18b80*/  HMMA.1688.F32.TF32 R248, R232, R38, R248 ;  /* 0x00000026e8f8723c */ /* 0x000fe200000810f8 */
[----:B------:R-:W-:-:S02]  /*18b90*/  IMAD.MOV.U32 R44, RZ, RZ, R52 ;  /* 0x000000ffff2c7224 */ /* 0x000fc400078e0034 */
[----:B------:R-:W-:Y:S02]  /*18ba0*/  IMAD.MOV.U32 R13, RZ, RZ, R74 ;  /* 0x000000ffff0d7224 */ /* 0x000fe400078e004a */
[----:B------:R-:W-:Y:S02]  /*18bb0*/  IMAD.MOV.U32 R12, RZ, RZ, R75 ;  /* 0x000000ffff0c7224 */ /* 0x000fe400078e004b */
[----:B------:R-:W-:Y:S02]  /*18bc0*/  IMAD.MOV.U32 R17, RZ, RZ, R72 ;  /* 0x000000ffff117224 */ /* 0x000fe400078e0048 */
[----:B------:R-:W-:Y:S02]  /*18bd0*/  IMAD.MOV.U32 R16, RZ, RZ, R73 ;  /* 0x000000ffff107224 */ /* 0x000fe400078e0049 */
[----:B------:R-:W-:Y:S02]  /*18be0*/  IMAD.MOV.U32 R5, RZ, RZ, R242 ;  /* 0x000000ffff057224 */ /* 0x000fe400078e00f2 */
[----:B------:R-:W-:-:S02]  /*18bf0*/  IMAD.MOV.U32 R4, RZ, RZ, R243 ;  /* 0x000000ffff047224 */ /* 0x000fc400078e00f3 */
[----:B------:R-:W-:Y:S02]  /*18c00*/  IMAD.MOV.U32 R9, RZ, RZ, R240 ;  /* 0x000000ffff097224 */ /* 0x000fe400078e00f0 */
[----:B------:R-:W-:Y:S01]  /*18c10*/  IMAD.MOV.U32 R8, RZ, RZ, R241 ;  /* 0x000000ffff087224 */ /* 0x000fe200078e00f1 */
[C---:B--2---:R-:W-:Y:S08]  /*18c20*/  HMMA.1688.F32.TF32 R80, R232.reuse, R58, R80 ;  /* 0x0000003ae850723c */ /* 0x044ff00000081050 */
[----:B---3--:R-:W-:Y:S11]  /*18c30*/  HMMA.1688.F32.TF32 R76, R232, R54, R76 ;  /* 0x00000036e84c723c */ /* 0x008ff6000008104c */
[----:B------:R-:W-:Y:S05]  /*18c40*/  @!UPT UIADD3 URZ, URZ, URZ, URZ ;  /* 0x0000003f3f3ff290 */ /* 0x000fea000fffe03f */
[----:B------:R-:W-:Y:S02]  /*18c50*/  IMAD.MOV.U32 R52, RZ, RZ, R82 ;  /* 0x000000ffff347224 */ /* 0x000fe400078e0052 */
[----:B------:R-:W-:Y:S02]  /*18c60*/  IMAD.MOV.U32 R3, RZ, RZ, R83 ;  /* 0x000000ffff037224 */ /* 0x000fe400078e0053 */
[----:B------:R-:W-:Y:S01]  /*18c70*/  IMAD.MOV.U32 R48, RZ, RZ, R80 ;  /* 0x000000ffff307224 */ /* 0x000fe200078e0050 */
[----:B------:R-:W2:Y:S01]  /*18c80*/  LDL.LU.64 R82, [R1+0x13a0] ;  /* 0x0013a00001527983 */ /* 0x000ea20000300a00 */
[----:B------:R-:W-:-:S03]  /*18c90*/  IMAD.MOV.U32 R49, RZ, RZ, R81 ;  /* 0x000000ffff317224 */ /* 0x000fc600078e0051 */
[----:B------:R-:W2:Y:S01]  /*18ca0*/  LDL.LU.64 R80, [R1+0x1398] ;  /* 0x0013980001507983 */ /* 0x000ea20000300a00 */
[----:B------:R-:W-:Y:S02]  /*18cb0*/  IMAD.MOV.U32 R29, RZ, RZ, R78 ;  /* 0x000000ffff1d7224 */ /* 0x000fe400078e004e */
[----:B------:R-:W-:Y:S02]  /*18cc0*/  IMAD.MOV.U32 R28, RZ, RZ, R79 ;  /* 0x000000ffff1c7224 */ /* 0x000fe400078e004f */
[----:B------:R-:W-:Y:S01]  /*18cd0*/  IMAD.MOV.U32 R33, RZ, RZ, R76 ;  /* 0x000000ffff217224 */ /* 0x000fe200078e004c */
[----:B------:R-:W3:Y:S01]  /*18ce0*/  LDL.LU.64 R78, [R1+0x1390] ;  /* 0x00139000014e7983 */ /* 0x000ee20000300a00 */
[----:B------:R-:W-:-:S03]  /*18cf0*/  IMAD.MOV.U32 R32, RZ, RZ, R77 ;  /* 0x000000ffff207224 */ /* 0x000fc600078e004d */
[----:B------:R-:W3:Y:S04]  /*18d00*/  LDL.LU.64 R76, [R1+0x1388] ;  /* 0x00138800014c7983 */ /* 0x000ee80000300a00 */
[----:B------:R-:W2:Y:S04]  /*18d10*/  LDL.LU.64 R74, [R1+0x1380] ;  /* 0x00138000014a7983 */ /* 0x000ea80000300a00 */
[----:B------:R-:W2:Y:S04]  /*18d20*/  LDL.LU.64 R72, [R1+0x1378] ;  /* 0x0013780001487983 */ /* 0x000ea80000300a00 */
[----:B------:R-:W2:Y:S04]  /*18d30*/  LDL.LU.64 R242, [R1+0x1370] ;  /* 0x0013700001f27983 */ /* 0x000ea80000300a00 */
[----:B------:R-:W2:Y:S04]  /*18d40*/  LDL.LU.64 R240, [R1+0x1368] ;  /* 0x0013680001f07983 */ /* 0x000ea80000300a00 */
[----:B------:R-:W-:Y:S04]  /*18d50*/  STL.64 [R1+0x690], R244 ;  /* 0x000690f401007387 */ /* 0x000fe80000100a00 */
[----:B------:R1:W-:Y:S04]  /*18d60*/  STL.64 [R1+0x698], R246 ;  /* 0x000698f601007387 */ /* 0x0003e80000100a00 */
[----:B-1----:R-:W3:Y:S04]  /*18d70*/  LDL.LU.64 R246, [R1+0x1360] ;  /* 0x0013600001f67983 */ /* 0x002ee80000300a00 */
[----:B------:R-:W3:Y:S04]  /*18d80*/  LDL.LU.64 R244, [R1+0x1358] ;  /* 0x0013580001f47983 */ /* 0x000ee80000300a00 */
[----:B------:R-:W-:Y:S04]  /*18d90*/  STL.64 [R1+0x680], R248 ;  /* 0x000680f801007387 */ /* 0x000fe80000100a00 */
[----:B------:R1:W-:Y:S04]  /*18da0*/  STL.64 [R1+0x688], R250 ;  /* 0x000688fa01007387 */ /* 0x0003e80000100a00 */
[----:B-1----:R-:W4:Y:S04]  /*18db0*/  LDL.LU.64 R250, [R1+0x1350] ;  /* 0x0013500001fa7983 */ /* 0x002f280000300a00 */
[----:B------:R-:W4:Y:S01]  /*18dc0*/  LDL.LU.64 R248, [R1+0x1348] ;  /* 0x0013480001f87983 */ /* 0x000f220000300a00 */
[C---:B--2---:R-:W-:Y:S08]  /*18dd0*/  HMMA.1688.F32.TF32 R240, R232.reuse, R26, R240 ;  /* 0x0000001ae8f0723c */ /* 0x044ff000000810f0 */
[C---:B------:R-:W-:Y:S08]  /*18de0*/  HMMA.1688.F32.TF32 R72, R232.reuse, R22, R72 ;  /* 0x00000016e848723c */ /* 0x040ff00000081048 */
[C---:B---3--:R-:W-:Y:S08]  /*18df0*/  HMMA.1688.F32.TF32 R244, R232.reuse, R30, R244 ;  /* 0x0000001ee8f4723c */ /* 0x048ff000000810f4 */
[C---:B----4-:R-:W-:Y:S11]  /*18e00*/  HMMA.1688.F32.TF32 R248, R232.reuse, R34, R248 ;  /* 0x00000022e8f8723c */ /* 0x050ff600000810f8 */
[----:B------:R-:W-:Y:S11]  /*18e10*/  @!UPT UIADD3 URZ, URZ, URZ, URZ ;  /* 0x0000003f3f3ff290 */ /* 0x000ff6000fffe03f */
[----:B------:R-:W-:Y:S01]  /*18e20*/  @!UPT UIADD3 URZ, URZ, URZ, URZ ;  /* 0x0000003f3f3ff290 */ /* 0x000fe2000fffe03f */
[----:B------:R1:W-:Y:S04]  /*18e30*/  STL.64 [R1+0x670], R248 ;  /* 0x000670f801007387 */ /* 0x0003e80000100a00 */
[----:B------:R2:W-:Y:S04]  /*18e40*/  STL.64 [R1+0x678], R250 ;  /* 0x000678fa01007387 */ /* 0x0005e80000100a00 */
[----:B-1----:R-:W3:Y:S04]  /*18e50*/  LDL.LU R248, [R1+0x2d0] ;  /* 0x0002d00001f87983 */ /* 0x002ee80000300800 */
[----:B------:R-:W3:Y:S04]  /*18e60*/  LDL.LU R249, [R1+0x2d4] ;  /* 0x0002d40001f97983 */ /* 0x000ee80000300800 */
[----:B--2---:R-:W3:Y:S04]  /*18e70*/  LDL.LU R250, [R1+0x2d8] ;  /* 0x0002d80001fa7983 */ /* 0x004ee80000300800 */
[----:B------:R-:W3:Y:S04]  /*18e80*/  LDL.LU R251, [R1+0x2dc] ;  /* 0x0002dc0001fb7983 */ /* 0x000ee80000300800 */
[----:B------:R1:W-:Y:S04]  /*18e90*/  STL.64 [R1+0x660], R244 ;  /* 0x000660f401007387 */ /* 0x0003e80000100a00 */
[----:B------:R2:W-:Y:S04]  /*18ea0*/  STL.64 [R1+0x668], R246 ;  /* 0x000668f601007387 */ /* 0x0005e80000100a00 */
[----:B-1----:R-:W4:Y:S04]  /*18eb0*/  LDL.LU R244, [R1+0x150] ;  /* 0x0001500001f47983 */ /* 0x002f280000300800 */
[----:B------:R-:W4:Y:S04]  /*18ec0*/  LDL.LU R245, [R1+0x154] ;  /* 0x0001540001f57983 */ /* 0x000f280000300800 */
[----:B--2---:R-:W4:Y:S04]  /*18ed0*/  LDL.LU R246, [R1+0x158] ;  /* 0x0001580001f67983 */ /* 0x004f280000300800 */
[----:B------:R-:W4:Y:S04]  /*18ee0*/  LDL.LU R247, [R1+0x15c] ;  /* 0x00015c0001f77983 */ /* 0x000f280000300800 */
[----:B------:R1:W-:Y:S04]  /*18ef0*/  STL.64 [R1+0x650], R240 ;  /* 0x000650f001007387 */ /* 0x0003e80000100a00 */
[----:B------:R2:W-:Y:S01]  /*18f00*/  STL.64 [R1+0x658], R242 ;  /* 0x000658f201007387 */ /* 0x0005e20000100a00 */
[C---:B------:R-:W-:Y:S03]  /*18f10*/  HMMA.1688.F32.TF32 R76, R232.reuse, R18, R76 ;  /* 0x00000012e84c723c */ /* 0x040fe6000008104c */
[----:B-1----:R-:W4:Y:S04]  /*18f20*/  LDL.LU R240, [R1+0x350] ;  /* 0x0003500001f07983 */ /* 0x002f280000300800 */
[----:B------:R-:W4:Y:S04]  /*18f30*/  LDL.LU R241, [R1+0x354] ;  /* 0x0003540001f17983 */ /* 0x000f280000300800 */
[----:B--2---:R-:W4:Y:S04]  /*18f40*/  LDL.LU R242, [R1+0x358] ;  /* 0x0003580001f27983 */ /* 0x004f280000300800 */
[----:B------:R-:W4:Y:S04]  /*18f50*/  LDL.LU R243, [R1+0x35c] ;  /* 0x00035c0001f37983 */ /* 0x000f280000300800 */
[----:B------:R-:W-:Y:S04]  /*18f60*/  STL.64 [R1+0x640], R72 ;  /* 0x0006404801007387 */ /* 0x000fe80000100a00 */
[----:B------:R1:W-:Y:S02]  /*18f70*/  STL.64 [R1+0x648], R74 ;  /* 0x0006484a01007387 */ /* 0x0003e40000100a00 */
[----:B-1----:R-:W-:Y:S02]  /*18f80*/  HMMA.1688.F32.TF32 R72, R232, R14, R80 ;  /* 0x0000000ee848723c */ /* 0x002fe40000081050 */
[----:B------:R1:W-:Y:S04]  /*18f90*/  STL.64 [R1+0x630], R76 ;  /* 0x0006304c01007387 */ /* 0x0003e80000100a00 */
[----:B------:R2:W-:Y:S04]  /*18fa0*/  STL.64 [R1+0x638], R78 ;  /* 0x0006384e01007387 */ /* 0x0005e80000100a00 */
[----:B-1----:R-:W4:Y:S01]  /*18fb0*/  LDL.LU R76, [R1+0xa0] ;  /* 0x0000a000014c7983 */ /* 0x002f220000300800 */
[----:B--2---:R-:W-:-:S02]  /*18fc0*/  IMAD.MOV.U32 R78, RZ, RZ, R61 ;  /* 0x000000ffff4e7224 */ /* 0x004fc400078e003d */
[----:B------:R-:W-:-:S10]  /*18fd0*/  IMAD.MOV.U32 R79, RZ, RZ, R65 ;  /* 0x000000ffff4f7224 */ /* 0x000fd400078e0041 */
[----:B------:R-:W-:Y:S04]  /*18fe0*/  STL.64 [R1+0x620], R72 ;  /* 0x0006204801007387 */ /* 0x000fe80000100a00 */
[----:B------:R1:W-:Y:S04]  /*18ff0*/  STL.64 [R1+0x628], R74 ;  /* 0x0006284a01007387 */ /* 0x0003e80000100a00 */
[----:B------:R-:W2:Y:S04]  /*19000*/  LDL.LU R77, [R1+0xa4] ;  /* 0x0000a400014d7983 */ /* 0x000ea80000300800 */
[----:B------:R-:W2:Y:S04]  /*19010*/  LDL.LU R61, [R1+0x1340] ;  /* 0x00134000013d7983 */ /* 0x000ea80000300800 */
[----:B------:R-:W2:Y:S01]  /*19020*/  LDL.LU R65, [R1+0x133c] ;  /* 0x00133c0001417983 */ /* 0x000ea20000300800 */
[C---:B------:R-:W-:Y:S03]  /*19030*/  HMMA.1688.F32.TF32 R80, R232.reuse, R10, R84 ;  /* 0x0000000ae850723c */ /* 0x040fe60000081054 */
[----:B------:R-:W-:Y:S04]  /*19040*/  LDS R84, [R60+0x21100] ;  /* 0x021100003c547984 */ /* 0x000fe80000000800 */
[----:B------:R-:W-:Y:S01]  /*19050*/  LDS R86, [R60+0x21900] ;  /* 0x021900003c567984 */ /* 0x000fe20000000800 */
[----:B-1----:R-:W-:Y:S03]  /*19060*/  HMMA.1688.F32.TF32 R72, R232, R6, R88 ;  /* 0x00000006e848723c */ /* 0x002fe60000081058 */
[----:B------:R-:W-:Y:S04]  /*19070*/  LDS R85, [R64+0x21100] ;  /* 0x0211000040557984 */ /* 0x000fe80000000800 */
[----:B------:R-:W1:Y:S08]  /*19080*/  LDS R87, [R64+0x21900] ;  /* 0x0219000040577984 */ /* 0x000e700000000800 */
[----:B------:R-:W-:Y:S04]  /*19090*/  STL.64 [R1+0x610], R80 ;  /* 0x0006105001007387 */ /* 0x000fe80000100a00 */
[----:B------:R-:W-:Y:S04]  /*190a0*/  STL.64 [R1+0x618], R82 ;  /* 0x0006185201007387 */ /* 0x000fe80000100a00 */
[----:B------:R-:W-:Y:S04]  /*190b0*/  STL.64 [R1+0x600], R72 ;  /* 0x0006004801007387 */ /* 0x000fe80000100a00 */
[----:B------:R4:W-:Y:S01]  /*190c0*/  STL.64 [R1+0x608], R74 ;  /* 0x0006084a01007387 */ /* 0x0009e20000100a00 */
[C---:B---3--:R-:W-:Y:S08]  /*190d0*/  HMMA.1688.F32.TF32 R248, R236.reuse, R62, R248 ;  /* 0x0000003eecf8723c */ /* 0x048ff000000810f8 */
[----:B----4-:R-:W-:Y:S11]  /*190e0*/  HMMA.1688.F32.TF32 R72, R236, R66, R240 ;  /* 0x00000042ec48723c */ /* 0x010ff600000810f0 */
[----:B------:R-:W-:Y:S11]  /*190f0*/  @!UPT UIADD3 URZ, URZ, URZ, URZ ;  /* 0x0000003f3f3ff290 */ /* 0x000ff6000fffe03f */
[----:B------:R-:W-:Y:S02]  /*19100*/  @!UPT UIADD3 URZ, URZ, URZ, URZ ;  /* 0x0000003f3f3ff290 */ /* 0x000fe4000fffe03f */
[----:B------:R-:W-:Y:S02]  /*19110*/  IMAD.MOV.U32 R233, RZ, RZ, R74 ;  /* 0x000000ffffe97224 */ /* 0x000fe400078e004a */
[----:B------:R-:W-:-:S05]  /*19120*/  IMAD.MOV.U32 R232, RZ, RZ, R75 ;  /* 0x000000ffffe87224 */ /* 0x000fca00078e004b */
[----:B------:R-:W-:Y:S04]  /*19130*/  STL.64 [R1+0x1218], R232 ;  /* 0x001218e801007387 */ /* 0x000fe80000100a00 */
[----:B------:R-:W-:Y:S04]  /*19140*/  STL.64 [R1+0x1228], R250 ;  /* 0x001228fa01007387 */ /* 0x000fe80000100a00 */
[----:B------:R-:W-:Y:S04]  /*19150*/  STL.64 [R1+0x1220], R248 ;  /* 0x001220f801007387 */ /* 0x000fe80000100a00 */
[----:B------:R-:W1:Y:S04]  /*19160*/  LDL.LU R240, [R1+0x1a0] ;  /* 0x0001a00001f07983 */ /* 0x000e680000300800 */
[----:B------:R-:W1:Y:S01]  /*19170*/  LDL.LU R241, [R1+0x1a4] ;  /* 0x0001a40001f17983 */ /* 0x000e620000300800 */
[----:B--2---:R-:W-:-:S03]  /*19180*/  IMAD.MOV.U32 R242, RZ, RZ, R65 ;  /* 0x000000fffff27224 */ /* 0x004fc600078e0041 */
[----:B------:R-:W2:Y:S01]  /*19190*/  LDL.LU R65, [R1+0x1338] ;  /* 0x0013380001417983 */ /* 0x000ea20000300800 */
[----:B------:R-:W-:-:S03]  /*191a0*/  IMAD.MOV.U32 R40, RZ, RZ, R72 ;  /* 0x000000ffff287224 */ /* 0x000fc600078e0048 */
[----:B------:R-:W1:Y:S01]  /*191b0*/  LDL.LU R80, [R1+0x3d0] ;  /* 0x0003d00001507983 */ /* 0x000e620000300800 */
[----:B------:R-:W-:-:S03]  /*191c0*/  IMAD.MOV.U32 R41, RZ, RZ, R73 ;  /* 0x000000ffff297224 */ /* 0x000fc600078e0049 */
[----:B------:R-:W1:Y:S04]  /*191d0*/  LDL.LU R81, [R1+0x3d4] ;  /* 0x0003d40001517983 */ /* 0x000e680000300800 */
[----:B------:R-:W1:Y:S04]  /*191e0*/  LDL.LU R82, [R1+0x3d8] ;  /* 0x0003d80001527983 */ /* 0x000e680000300800 */
[----:B------:R-:W1:Y:S04]  /*191f0*/  LDL.LU R83, [R1+0x3dc] ;  /* 0x0003dc0001537983 */ /* 0x000e680000300800 */
[----:B------:R-:W4:Y:S04]  /*19200*/  LDL.LU R72, [R1+0x2e0] ;  /* 0x0002e00001487983 */ /* 0x000f280000300800 */
[----:B------:R-:W4:Y:S04]  /*19210*/  LDL.LU R73, [R1+0x2e4] ;  /* 0x0002e40001497983 */ /* 0x000f280000300800 */
[----:B------:R-:W4:Y:S01]  /*19220*/  LDL.LU R74, [R1+0x2e8] ;  /* 0x0002e800014a7983 */ /* 0x000f220000300800 */
[C---:B------:R-:W-:Y:S08]  /*19230*/  HMMA.1688.F32.TF32 R76, R236.reuse, R54, R76 ;  /* 0x00000036ec4c723c */ /* 0x040ff0000008104c */
[C---:B------:R-:W-:Y:S08]  /*19240*/  HMMA.1688.F32.TF32 R244, R236.reuse, R58, R244 ;  /* 0x0000003aecf4723c */ /* 0x040ff000000810f4 */
[----:B------:R-:W-:Y:S08]  /*19250*/  HMMA.1688.F32.TF32 R88, R236, R50, R68 ;  /* 0x00000032ec58723c */ /* 0x000ff00000081044 */
[----:B------:R-:W-:-:S02]  /*19260*/  IMAD.MOV.U32 R25, RZ, RZ, R76 ;  /* 0x000000ffff197224 */ /* 0x000fc400078e004c */
[----:B------:R-:W-:Y:S02]  /*19270*/  IMAD.MOV.U32 R24, RZ, RZ, R77 ;  /* 0x000000ffff187224 */ /* 0x000fe400078e004d */
[----:B------:R-:W-:Y:S02]  /*19280*/  IMAD.MOV.U32 R21, RZ, RZ, R78 ;  /* 0x000000ffff157224 */ /* 0x000fe400078e004e */
[----:B------:R-:W-:Y:S02]  /*19290*/  IMAD.MOV.U32 R20, RZ, RZ, R79 ;  /* 0x000000ffff147224 */ /* 0x000fe400078e004f */
[C---:B------:R-:W-:Y:S01]  /*192a0*/  HMMA.1688.F32.TF32 R76, R236.reuse, R46, R92 ;  /* 0x0000002eec4c723c */ /* 0x040fe2000008105c */
[----:B------:R-:W-:Y:S07]  /*192b0*/  STL.64 [R1+0x1238], R246 ;  /* 0x001238f601007387 */ /* 0x000fee0000100a00 */
[----:B------:R-:W-:Y:S01]  /*192c0*/  HMMA.1688.F32.TF32 R68, R236, R42, R100 ;  /* 0x0000002aec44723c */ /* 0x000fe20000081064 */
[----:B------:R-:W-:Y:S04]  /*192d0*/  STL.64 [R1+0x1230], R244 ;  /* 0x001230f401007387 */ /* 0x000fe80000100a00 */
[----:B------:R-:W-:Y:S04]  /*192e0*/  STL.64 [R1+0x750], R88 ;  /* 0x0007505801007387 */ /* 0x000fe80000100a00 */
[----:B------:R3:W-:Y:S01]  /*192f0*/  STL.64 [R1+0x758], R90 ;  /* 0x0007585a01007387 */ /* 0x0007e20000100a00 */
[----:B------:R-:W-:-:S03]  /*19300*/  IMAD.MOV.U32 R243, RZ, RZ, R61 ;  /* 0x000000fffff37224 */ /* 0x000fc600078e003d */
[----:B------:R-:W-:Y:S04]  /*19310*/  LDS R92, [R60+0x21180] ;  /* 0x021180003c5c7984 */ /* 0x000fe80000000800 */
[----:B------:R-:W-:Y:S01]  /*19320*/  LDS R94, [R60+0x21980] ;  /* 0x021980003c5e7984 */ /* 0x000fe20000000800 */
[----:B---3--:R-:W-:Y:S03]  /*19330*/  HMMA.1688.F32.TF32 R88, R236, R26, R116 ;  /* 0x0000001aec58723c */ /* 0x008fe60000081074 */
[----:B------:R-:W-:Y:S04]  /*19340*/  LDS R93, [R64+0x21180] ;  /* 0x02118000405d7984 */ /* 0x000fe80000000800 */
[----:B------:R-:W3:Y:S01]  /*19350*/  LDS R95, [R64+0x21980] ;  /* 0x02198000405f7984 */ /* 0x000ee20000000800 */
[----:B--2---:R-:W-:-:S03]  /*19360*/  IMAD.MOV.U32 R75, RZ, RZ, R65 ;  /* 0x000000ffff4b7224 */ /* 0x004fc600078e0041 */
[----:B------:R-:W2:Y:S04]  /*19370*/  LDL R65, [R1+0x8f4] ;  /* 0x0008f40001417983 */ /* 0x000ea80000100800 */
[----:B------:R-:W-:Y:S04]  /*19380*/  STL.64 [R1+0x740], R76 ;  /* 0x0007404c01007387 */ /* 0x000fe80000100a00 */
[----:B------:R1:W-:Y:S04]  /*19390*/  STL.64 [R1+0x748], R78 ;  /* 0x0007484e01007387 */ /* 0x0003e80000100a00 */
[----:B------:R-:W-:Y:S04]  /*193a0*/  STL.64 [R1+0x730], R68 ;  /* 0x0007304401007387 */ /* 0x000fe80000100a00 */
[----:B------:R3:W-:Y:S01]  /*193b0*/  STL.64 [R1+0x738], R70 ;  /* 0x0007384601007387 */ /* 0x0007e20000100a00 */
[C---:B-1----:R-:W-:Y:S03]  /*193c0*/  HMMA.1688.F32.TF32 R76, R236.reuse, R38, R104 ;  /* 0x00000026ec4c723c */ /* 0x042fe60000081068 */
[----:B------:R-:W2:Y:S05]  /*193d0*/  LDL R61, [R1+0x8f8] ;  /* 0x0008f800013d7983 */ /* 0x000eaa0000100800 */
[C---:B---3--:R-:W-:Y:S11]  /*193e0*/  HMMA.1688.F32.TF32 R68, R236.reuse, R34, R108 ;  /* 0x00000022ec44723c */ /* 0x048ff6000008106c */
[----:B------:R-:W-:Y:S04]  /*193f0*/  @!UPT UIADD3 URZ, URZ, URZ, URZ ;  /* 0x0000003f3f3ff290 */ /* 0x000fe8000fffe03f */
[----:B------:R-:W-:Y:S04]  /*19400*/  STL.64 [R1+0x720], R76 ;  /* 0x0007204c01007387 */ /* 0x000fe80000100a00 */
[----:B------:R1:W-:Y:S04]  /*19410*/  STL.64 [R1+0x728], R78 ;  /* 0x0007284e01007387 */ /* 0x0003e80000100a00 */
[----:B------:R-:W-:Y:S04]  /*19420*/  STL.64 [R1+0x710], R68 ;  /* 0x0007104401007387 */ /* 0x000fe80000100a00 */
[----:B------:R3:W-:Y:S01]  /*19430*/  STL.64 [R1+0x718], R70 ;  /* 0x0007184601007387 */ /* 0x0007e20000100a00 */
[C---:B-1----:R-:W-:Y:S08]  /*19440*/  HMMA.1688.F32.TF32 R76, R236.reuse, R30, R112 ;  /* 0x0000001eec4c723c */ /* 0x042ff00000081070 */
[C---:B---3--:R-:W-:Y:S11]  /*19450*/  HMMA.1688.F32.TF32 R68, R236.reuse, R22, R120 ;  /* 0x00000016ec44723c */ /* 0x048ff60000081078 */
[----:B------:R-:W-:Y:S04]  /*19460*/  @!UPT UIADD3 URZ, URZ, URZ, URZ ;  /* 0x0000003f3f3ff290 */ /* 0x000fe8000fffe03f */
[----:B------:R-:W-:Y:S04]  /*19470*/  STL.64 [R1+0x700], R76 ;  /* 0x0007004c01007387 */ /* 0x000fe80000100a00 */
[----:B------:R1:W-:Y:S04]  /*19480*/  STL.64 [R1+0x708], R78 ;  /* 0x0007084e01007387 */ /* 0x0003e80000100a00 */
[----:B------:R-:W-:Y:S04]  /*19490*/  STL.64 [R1+0x6f0], R88 ;  /* 0x0006f05801007387 */ /* 0x000fe80000100a00 */
[----:B------:R3:W-:Y:S01]  /*194a0*/  STL.64 [R1+0x6f8], R90 ;  /* 0x0006f85a01007387 */ /* 0x0007e20000100a00 */
[C---:B-1----:R-:W-:Y:S03]  /*194b0*/  HMMA.1688.F32.TF32 R76, R236.reuse, R18, R124 ;  /* 0x00000012ec4c723c */ /* 0x042fe6000008107c */
[----:B------:R-:W-:Y:S04]  /*194c0*/  STL.64 [R1+0x6e0], R68 ;  /* 0x0006e04401007387 */ /* 0x000fe80000100a00 */
[----:B------:R1:W-:Y:S01]  /*194d0*/  STL.64 [R1+0x6e8], R70 ;  /* 0x0006e84601007387 */ /* 0x0003e20000100a00 */
[C---:B---3--:R-:W-:Y:S08]  /*194e0*/  HMMA.1688.F32.TF32 R88, R236.reuse, R14, R128 ;  /* 0x0000000eec58723c */ /* 0x048ff00000081080 */
[C---:B-1----:R-:W-:Y:S07]  /*194f0*/  HMMA.1688.F32.TF32 R68, R236.reuse, R10, R132 ;  /* 0x0000000aec44723c */ /* 0x042fee0000081084 */
[----:B------:R1:W-:Y:S04]  /*19500*/  STL.64 [R1+0x6d0], R76 ;  /* 0x0006d04c01007387 */ /* 0x0003e80000100a00 */
[----:B------:R3:W-:Y:S04]  /*19510*/  STL.64 [R1+0x6d8], R78 ;  /* 0x0006d84e01007387 */ /* 0x0007e80000100a00 */
[----:B-1----:R-:W2:Y:S04]  /*19520*/  LDL.LU R76, [R1+0xd0] ;  /* 0x0000d000014c7983 */ /* 0x002ea80000300800 */
[----:B------:R-:W-:Y:S04]  /*19530*/  STL.64 [R1+0x6c0], R88 ;  /* 0x0006c05801007387 */ /* 0x000fe80000100a00 */
[----:B------:R-:W-:Y:S04]  /*19540*/  STL.64 [R1+0x6c8], R90 ;  /* 0x0006c85a01007387 */ /* 0x000fe80000100a00 */
[----:B------:R-:W-:Y:S04]  /*19550*/  STL.64 [R1+0x6b0], R68 ;  /* 0x0006b04401007387 */ /* 0x000fe80000100a00 */
[----:B------:R1:W-:Y:S04]  /*19560*/  STL.64 [R1+0x6b8], R70 ;  /* 0x0006b84601007387 */ /* 0x0003e80000100a00 */
[----:B------:R-:W2:Y:S04]  /*19570*/  LDL.LU R77, [R1+0xd4] ;  /* 0x0000d400014d7983 */ /* 0x000ea80000300800 */
[----:B---3--:R-:W3:Y:S04]  /*19580*/  LDL.LU R78, [R1+0xd8] ;  /* 0x0000d800014e7983 */ /* 0x008ee80000300800 */
[----:B------:R-:W3:Y:S01]  /*19590*/  LDL.LU R79, [R1+0xdc] ;  /* 0x0000dc00014f7983 */ /* 0x000ee20000300800 */
[----:B-1----:R-:W-:Y:S08]  /*195a0*/  HMMA.1688.F32.TF32 R68, R236, R6, R136 ;  /* 0x00000006ec44723c */ /* 0x002ff00000081088 */
[C---:B------:R-:W-:Y:S11]  /*195b0*/  HMMA.1688.F32.TF32 R80, R84.reuse, R66, R80 ;  /* 0x000000425450723c */ /* 0x040ff60000081050 */
[----:B------:R-:W-:Y:S04]  /*195c0*/  @!UPT UIADD3 URZ, URZ, URZ, URZ ;  /* 0x0000003f3f3ff290 */ /* 0x000fe8000fffe03f */
[----:B------:R-:W-:Y:S04]  /*195d0*/  STL.64 [R1+0x6a0], R68 ;  /* 0x0006a04401007387 */ /* 0x000fe80000100a00 */
[----:B------:R4:W-:Y:S02]  /*195e0*/  STL.64 [R1+0x6a8], R70 ;  /* 0x0006a84601007387 */ /* 0x0009e40000100a00 */
[C---:B----4-:R-:W-:Y:S02]  /*195f0*/  HMMA.1688.F32.TF32 R68, R84.reuse, R62, R72 ;  /* 0x0000003e5444723c */ /* 0x050fe40000081048 */
[----:B------:R-:W-:Y:S04]  /*19600*/  STL.64 [R1+0x1248], R82 ;  /* 0x0012485201007387 */ /* 0x000fe80000100a00 */
[----:B------:R-:W-:Y:S02]  /*19610*/  STL.64 [R1+0x1240], R80 ;  /* 0x0012405001007387 */ /* 0x000fe40000100a00 */
[C---:B------:R-:W-:Y:S11]  /*19620*/  HMMA.1688.F32.TF32 R72, R84.reuse, R58, R240 ;  /* 0x0000003a5448723c */ /* 0x040ff600000810f0 */
[----:B------:R-:W-:Y:S04]  /*19630*/  @!UPT UIADD3 URZ, URZ, URZ, URZ ;  /* 0x0000003f3f3ff290 */ /* 0x000fe8000fffe03f */
[----:B------:R-:W-:Y:S04]  /*19640*/  STL.64 [R1+0x1258], R70 ;  /* 0x0012584601007387 */ /* 0x000fe80000100a00 */
[----:B------:R1:W-:Y:S04]  /*19650*/  STL.64 [R1+0x1250], R68 ;  /* 0x0012504401007387 */ /* 0x0003e80000100a00 */
        /* <DEDUP_REMOVED lines=16> */
[----:B------:R-:W-:Y:S04]  /*19760*/  STL.64 [R1+0x1268], R74 ;  /* 0x0012684a01007387 */ /* 0x000fe80000100a00 */
[----:B------:R2:W-:Y:S01]  /*19770*/  STL.64 [R1+0x1260], R72 ;  /* 0x0012604801007387 */ /* 0x0005e20000100a00 */
[C---:B-1----:R-:W-:Y:S03]  /*19780*/  HMMA.1688.F32.TF32 R68, R84.reuse, R42, R148 ;  /* 0x0000002a5444723c */ /* 0x042fe60000081094 */
[----:B--2---:R-:W-:Y:S04]  /*19790*/  LDS R128, [R65+0x21000] ;  /* 0x0210000041807984 */ /* 0x004fe80000000800 */
[----:B------:R-:W-:Y:S01]  /*197a0*/  LDS R130, [R65+0x21800] ;  /* 0x0218000041827984 */ /* 0x000fe20000000800 */
[C---:B------:R-:W-:Y:S03]  /*197b0*/  HMMA.1688.F32.TF32 R72, R84.reuse, R46, R140 ;  /* 0x0000002e5448723c */ /* 0x040fe6000008108c */
[----:B------:R-:W-:Y:S04]  /*197c0*/  LDS R136, [R65+0x21080] ;  /* 0x0210800041887984 */ /* 0x000fe80000000800 */
[----:B------:R-:W-:Y:S04]  /*197d0*/  LDS R138, [R65+0x21880] ;  /* 0x02188000418a7984 */ /* 0x000fe80000000800 */
[----:B------:R-:W-:Y:S04]  /*197e0*/  LDS R129, [R61+0x21000] ;  /* 0x021000003d817984 */ /* 0x000fe80000000800 */
[----:B------:R-:W1:Y:S04]  /*197f0*/  LDS R131, [R61+0x21800] ;  /* 0x021800003d837984 */ /* 0x000e680000000800 */
[----:B------:R-:W-:Y:S04]  /*19800*/  LDS R137, [R61+0x21080] ;  /* 0x021080003d897984 */ /* 0x000fe80000000800 */
[----:B------:R-:W2:Y:S04]  /*19810*/  LDS R139, [R61+0x21880] ;  /* 0x021880003d8b7984 */ /* 0x000ea80000000800 */
[----:B------:R-:W-:Y:S04]  /*19820*/  LDS R140, [R65+0x21180] ;  /* 0x02118000418c7984 */ /* 0x000fe80000000800 */
[----:B------:R-:W-:Y:S04]  /*19830*/  LDS R142, [R65+0x21980] ;  /* 0x02198000418e7984 */ /* 0x000fe80000000800 */
[----:B------:R-:W-:Y:S04]  /*19840*/  LDS R141, [R61+0x21180] ;  /* 0x021180003d8d7984 */ /* 0x000fe80000000800 */
[----:B------:R-:W-:Y:S01]  /*19850*/  LDS R143, [R61+0x21980] ;  /* 0x021980003d8f7984 */ /* 0x000fe20000000800 */
[C---:B---3--:R-:W-:Y:S11]  /*19860*/  HMMA.1688.F32.TF32 R76, R84.reuse, R54, R76 ;  /* 0x00000036544c723c */ /* 0x048ff6000008104c */
[----:B------:R-:W-:Y:S11]  /*19870*/  @!UPT UIADD3 URZ, URZ, URZ, URZ ;  /* 0x0000003f3f3ff290 */ /* 0x000ff6000fffe03f */
[----:B------:R-:W-:Y:S01]  /*19880*/  @!UPT UIADD3 URZ, URZ, URZ, URZ ;  /* 0x0000003f3f3ff290 */ /* 0x000fe2000fffe03f */
[----:B------:R-:W-:Y:S04]  /*19890*/  STL.64 [R1+0x1278], R78 ;  /* 0x0012784e01007387 */ /* 0x000fe80000100a00 */
[----:B------:R3:W-:Y:S02]  /*198a0*/  STL.64 [R1+0x1270], R76 ;  /* 0x0012704c01007387 */ /* 0x0007e40000100a00 */
[C---:B---3--:R-:W-:Y:S11]  /*198b0*/  HMMA.1688.F32.TF32 R76, R84.reuse, R50, R96 ;  /* 0x00000032544c723c */ /* 0x048ff60000081060 */
[----:B------:R-:W-:Y:S11]  /*198c0*/  @!UPT UIADD3 URZ, URZ, URZ, URZ ;  /* 0x0000003f3f3ff290 */ /* 0x000ff6000fffe03f */
[----:B------:R-:W-:Y:S01]  /*198d0*/  @!UPT UIADD3 URZ, URZ, URZ, URZ ;  /* 0x0000003f3f3ff290 */ /* 0x000fe2000fffe03f */
[----:B------:R-:W-:Y:S04]  /*198e0*/  STL.64 [R1+0x810], R76 ;  /* 0x0008104c01007387 */ /* 0x000fe80000100a00 */
[----:B------:R3:W-:Y:S04]  /*198f0*/  STL.64 [R1+0x818], R78 ;  /* 0x0008184e01007387 */ /* 0x0007e80000100a00 */
[----:B------:R-:W-:Y:S04]  /*19900*/  STL.64 [R1+0x800], R72 ;  /* 0x0008004801007387 */ /* 0x000fe80000100a00 */
[----:B------:R1:W-:Y:S01]  /*19910*/  STL.64 [R1+0x808], R74 ;  /* 0x0008084a01007387 */ /* 0x0003e20000100a00 */
[C---:B---3--:R-:W-:Y:S03]  /*19920*/  HMMA.1688.F32.TF32 R76, R84.reuse, R38, R152 ;  /* 0x00000026544c723c */ /* 0x048fe60000081098 */
[----:B------:R-:W-:Y:S04]  /*19930*/  STL.64 [R1+0x7f0], R68 ;  /* 0x0007f04401007387 */ /* 0x000fe80000100a00 */
[----:B------:R3:W-:Y:S01]  /*19940*/  STL.64 [R1+0x7f8], R70 ;  /* 0x0007f84601007387 */ /* 0x0007e20000100a00 */
[C---:B-1----:R-:W-:Y:S08]  /*19950*/  HMMA.1688.F32.TF32 R72, R84.reuse, R34, R156 ;  /* 0x000000225448723c */ /* 0x042ff0000008109c */
[C---:B---3--:R-:W-:Y:S07]  /*19960*/  HMMA.1688.F32.TF32 R68, R84.reuse, R30, R160 ;  /* 0x0000001e5444723c */ /* 0x048fee00000810a0 */
        /* <DEDUP_REMOVED lines=17> */
[----:B-1----:R-:W-:Y:S08]  /*19a80*/  HMMA.1688.F32.TF32 R68, R84, R6, R184 ;  /* 0x000000065444723c */ /* 0x002ff000000810b8 */
[C---:B----4-:R-:W-:Y:S01]  /*19a90*/  HMMA.1688.F32.TF32 R88, R92.reuse, R66, R88 ;  /* 0x000000425c58723c */ /* 0x050fe20000081058 */
[----:B------:R-:W-:Y:S07]  /*19aa0*/  STL.64 [R1+0x780], R76 ;  /* 0x0007804c01007387 */ /* 0x000fee0000100a00 */
[C---:B------:R-:W-:Y:S01]  /*19ab0*/  HMMA.1688.F32.TF32 R84, R92.reuse, R62, R248 ;  /* 0x0000003e5c54723c */ /* 0x040fe200000810f8 */
[----:B------:R1:W-:Y:S07]  /*19ac0*/  STL.64 [R1+0x788], R78 ;  /* 0x0007884e01007387 */ /* 0x0003ee0000100a00 */
[C---:B------:R-:W-:Y:S01]  /*19ad0*/  HMMA.1688.F32.TF32 R148, R92.reuse, R58, R232 ;  /* 0x0000003a5c94723c */ /* 0x040fe200000810e8 */
[----:B------:R-:W-:Y:S07]  /*19ae0*/  STL.64 [R1+0x770], R72 ;  /* 0x0007704801007387 */ /* 0x000fee0000100a00 */
[C---:B------:R-:W-:Y:S01]  /*19af0*/  HMMA.1688.F32.TF32 R152, R92.reuse, R54, R240 ;  /* 0x000000365c98723c */ /* 0x040fe200000810f0 */
[----:B------:R3:W-:Y:S04]  /*19b00*/  STL.64 [R1+0x778], R74 ;  /* 0x0007784a01007387 */ /* 0x0007e80000100a00 */
[----:B------:R-:W-:Y:S03]  /*19b10*/  STL.64 [R1+0x760], R68 ;  /* 0x0007604401007387 */ /* 0x000fe60000100a00 */
[C---:B-1----:R-:W-:Y:S01]  /*19b20*/  HMMA.1688.F32.TF32 R76, R92.reuse, R50, R144 ;  /* 0x000000325c4c723c */ /* 0x042fe20000081090 */
[----:B------:R1:W-:Y:S04]  /*19b30*/  STL.64 [R1+0x768], R70 ;  /* 0x0007684601007387 */ /* 0x0003e80000100a00 */
[----:B------:R-:W-:Y:S03]  /*19b40*/  LDS R144, [R65+0x21100] ;  /* 0x0211000041907984 */ /* 0x000fe60000000800 */
[C---:B---3--:R-:W-:Y:S01]  /*19b50*/  HMMA.1688.F32.TF32 R72, R92.reuse, R46, R188 ;  /* 0x0000002e5c48723c */ /* 0x048fe200000810bc */
[----:B------:R-:W-:Y:S04]  /*19b60*/  LDS R146, [R65+0x21900] ;  /* 0x0219000041927984 */ /* 0x000fe80000000800 */
[----:B------:R-:W-:Y:S03]  /*19b70*/  LDS R145, [R61+0x21100] ;  /* 0x021100003d917984 */ /* 0x000fe60000000800 */
[C---:B-1----:R-:W-:Y:S01]  /*19b80*/  HMMA.1688.F32.TF32 R68, R92.reuse, R42, R192 ;  /* 0x0000002a5c44723c */ /* 0x042fe200000810c0 */
[----:B------:R-:W-:Y:S04]  /*19b90*/  STL.64 [R1+0x1288], R90 ;  /* 0x0012885a01007387 */ /* 0x000fe80000100a00 */
        /* <DEDUP_REMOVED lines=8> */
[----:B------:R1:W-:Y:S04]  /*19c20*/  STL.64 [R1+0x8d8], R78 ;  /* 0x0008d84e01007387 */ /* 0x0003e80000100a00 */
[----:B------:R-:W-:Y:S04]  /*19c30*/  STL.64 [R1+0x8c0], R72 ;  /* 0x0008c04801007387 */ /* 0x000fe80000100a00 */
[----:B------:R3:W-:Y:S01]  /*19c40*/  STL.64 [R1+0x8c8], R74 ;  /* 0x0008c84a01007387 */ /* 0x0007e20000100a00 */
[C---:B-1----:R-:W-:Y:S03]  /*19c50*/  HMMA.1688.F32.TF32 R76, R92.reuse, R38, R196 ;  /* 0x000000265c4c723c */ /* 0x042fe600000810c4 */
[----:B------:R-:W-:Y:S04]  /*19c60*/  STL.64 [R1+0x8b0], R68 ;  /* 0x0008b04401007387 */ /* 0x000fe80000100a00 */
[----:B------:R1:W-:Y:S01]  /*19c70*/  STL.64 [R1+0x8b8], R70 ;  /* 0x0008b84601007387 */ /* 0x0003e20000100a00 */
[C---:B---3--:R-:W-:Y:S03]  /*19c80*/  HMMA.1688.F32.TF32 R72, R92.reuse, R34, R200 ;  /* 0x000000225c48723c */ /* 0x048fe600000810c8 */
[----:B------:R-:W3:Y:S05]  /*19c90*/  LDS R147, [R61+0x21900] ;  /* 0x021900003d937984 */ /* 0x000eea0000000800 */
        /* <DEDUP_REMOVED lines=8> */
[C---:B----4-:R-:W-:Y:S08]  /*19d20*/  HMMA.1688.F32.TF32 R72, R92.reuse, R22, R212 ;  /* 0x000000165c48723c */ /* 0x050ff000000810d4 */
        /* <DEDUP_REMOVED lines=9> */
[----:B-1----:R-:W-:Y:S07]  /*19dc0*/  HMMA.1688.F32.TF32 R68, R92, R6, R228 ;  /* 0x000000065c44723c */ /* 0x002fee00000810e4 */
[----:B------:R-:W-:Y:S04]  /*19dd0*/  STL.64 [R1+0x840], R76 ;  /* 0x0008404c01007387 */ /* 0x000fe80000100a00 */
[----:B------:R-:W-:Y:S04]  /*19de0*/  STL.64 [R1+0x848], R78 ;  /* 0x0008484e01007387 */ /* 0x000fe80000100a00 */
[----:B------:R-:W4:Y:S04]  /*19df0*/  LDL.LU R232, [R1+0x130] ;  /* 0x0001300001e87983 */ /* 0x000f280000300800 */
[----:B------:R1:W-:Y:S04]  /*19e00*/  STL.64 [R1+0x830], R72 ;  /* 0x0008304801007387 */ /* 0x0003e80000100a00 */
[----:B------:R1:W-:Y:S04]  /*19e10*/  STL.64 [R1+0x838], R74 ;  /* 0x0008384a01007387 */ /* 0x0003e80000100a00 */
[----:B------:R1:W-:Y:S04]  /*19e20*/  STL.64 [R1+0x820], R68 ;  /* 0x0008204401007387 */ /* 0x0003e80000100a00 */
[----:B------:R1:W-:Y:S04]  /*19e30*/  STL.64 [R1+0x828], R70 ;  /* 0x0008284601007387 */ /* 0x0003e80000100a00 */
[----:B------:R-:W4:Y:S04]  /*19e40*/  LDL.LU R233, [R1+0x134] ;  /* 0x0001340001e97983 */ /* 0x000f280000300800 */
[----:B------:R-:W4:Y:S04]  /*19e50*/  LDL.LU R234, [R1+0x138] ;  /* 0x0001380001ea7983 */ /* 0x000f280000300800 */
[----:B------:R-:W4:Y:S04]  /*19e60*/  LDL.LU R235, [R1+0x13c] ;  /* 0x00013c0001eb7983 */ /* 0x000f280000300800 */
        /* <DEDUP_REMOVED lines=16> */
[----:B------:R-:W3:Y:S04]  /*19f70*/  LDL.LU R236, [R1+0x4e0] ;  /* 0x0004e00001ec7983 */ /* 0x000ee80000300800 */
[----:B------:R-:W3:Y:S04]  /*19f80*/  LDL.LU R237, [R1+0x4e4] ;  /* 0x0004e40001ed7983 */ /* 0x000ee80000300800 */
[----:B------:R-:W3:Y:S04]  /*19f90*/  LDL.LU R238, [R1+0x4e8] ;  /* 0x0004e80001ee7983 */ /* 0x000ee80000300800 */
[----:B------:R-:W3:Y:S04]  /*19fa0*/  LDL.LU R239, [R1+0x4ec] ;  /* 0x0004ec0001ef7983 */ /* 0x000ee80000300800 */
        /* <DEDUP_REMOVED lines=27> */
[----:B------:R-:W4:Y:S01]  /*1a160*/  LDL.LU R243, [R1+0x12c] ;  /* 0x00012c0001f37983 */ /* 0x000f220000300800 */
[C---:B--2---:R-:W-:Y:S08]  /*1a170*/  HMMA.1688.F32.TF32 R204, R128.reuse, R54, R120 ;  /* 0x0000003680cc723c */ /* 0x044ff00000081078 */
[C---:B---3--:R-:W-:Y:S08]  /*1a180*/  HMMA.1688.F32.TF32 R192, R128.reuse, R66, R236 ;  /* 0x0000004280c0723c */ /* 0x048ff000000810ec */
[C---:B----4-:R-:W-:Y:S08]  /*1a190*/  HMMA.1688.F32.TF32 R196, R128.reuse, R62, R132 ;  /* 0x0000003e80c4723c */ /* 0x050ff00000081084 */
[C---:B------:R-:W-:Y:S07]  /*1a1a0*/  HMMA.1688.F32.TF32 R200, R128.reuse, R58, R124 ;  /* 0x0000003a80c8723c */ /* 0x040fee000008107c */
[----:B------:R-:W-:Y:S01]  /*1a1b0*/  STL.64 [R1+0x12c8], R194 ;  /* 0x0012c8c201007387 */ /* 0x000fe20000100a00 */
[C---:B------:R-:W-:Y:S03]  /*1a1c0*/  HMMA.1688.F32.TF32 R236, R128.reuse, R50, R116 ;  /* 0x0000003280ec723c */ /* 0x040fe60000081074 */
[----:B------:R-:W-:Y:S05]  /*1a1d0*/  STL.64 [R1+0x12c0], R192 ;  /* 0x0012c0c001007387 */ /* 0x000fea0000100a00 */
[C---:B------:R-:W-:Y:S01]  /*1a1e0*/  HMMA.1688.F32.TF32 R92, R128.reuse, R46, R112 ;  /* 0x0000002e805c723c */ /* 0x040fe20000081070 */
[----:B------:R-:W-:Y:S07]  /*1a1f0*/  STL.64 [R1+0x12d8], R198 ;  /* 0x0012d8c601007387 */ /* 0x000fee0000100a00 */
[C---:B------:R-:W-:Y:S01]  /*1a200*/  HMMA.1688.F32.TF32 R96, R128.reuse, R42, R108 ;  /* 0x0000002a8060723c */ /* 0x040fe2000008106c */
        /* <DEDUP_REMOVED lines=8> */
[----:B------:R-:W-:Y:S01]  /*1a290*/  STL.64 [R1+0x1310], R92 ;  /* 0x0013105c01007387 */ /* 0x000fe20000100a00 */
[C---:B------:R-:W-:Y:S03]  /*1a2a0*/  HMMA.1688.F32.TF32 R120, R128.reuse, R18, R240 ;  /* 0x000000128078723c */ /* 0x040fe600000810f0 */
[----:B------:R-:W-:Y:S04]  /*1a2b0*/  STL.64 [R1+0x1328], R98 ;  /* 0x0013286201007387 */ /* 0x000fe80000100a00 */
[----:B------:R-:W-:Y:S04]  /*1a2c0*/  STL.64 [R1+0x1320], R96 ;  /* 0x0013206001007387 */ /* 0x000fe80000100a00 */
[----:B------:R-:W2:Y:S04]  /*1a2d0*/  LDL.LU R240, [R1+0x300] ;  /* 0x0003000001f07983 */ /* 0x000ea80000300800 */
[----:B------:R-:W2:Y:S04]  /*1a2e0*/  LDL.LU R241, [R1+0x304] ;  /* 0x0003040001f17983 */ /* 0x000ea80000300800 */
[----:B------:R-:W2:Y:S04]  /*1a2f0*/  LDL.LU R242, [R1+0x308] ;  /* 0x0003080001f27983 */ /* 0x000ea80000300800 */
[----:B------:R-:W2:Y:S04]  /*1a300*/  LDL.LU R243, [R1+0x30c] ;  /* 0x00030c0001f37983 */ /* 0x000ea80000300800 */
[----:B------:R-:W3:Y:S04]  /*1a310*/  LDL.LU R108, [R1+0x110] ;  /* 0x00011000016c7983 */ /* 0x000ee80000300800 */
[----:B------:R-:W3:Y:S04]  /*1a320*/  LDL.LU R109, [R1+0x114] ;  /* 0x00011400016d7983 */ /* 0x000ee80000300800 */
[----:B------:R-:W3:Y:S04]  /*1a330*/  LDL.LU R110, [R1+0x118] ;  /* 0x00011800016e7983 */ /* 0x000ee80000300800 */
[----:B------:R-:W3:Y:S01]  /*1a340*/  LDL.LU R111, [R1+0x11c] ;  /* 0x00011c00016f7983 */ /* 0x000ee20000300800 */
[C---:B------:R-:W-:Y:S03]  /*1a350*/  HMMA.1688.F32.TF32 R116, R128.reuse, R22, R232 ;  /* 0x000000168074723c */ /* 0x040fe600000810e8 */
[----:B------:R-:W4:Y:S04]  /*1a360*/  LDL.LU R124, [R1+0x100] ;  /* 0x00010000017c7983 */ /* 0x000f280000300800 */
[----:B------:R-:W4:Y:S04]  /*1a370*/  LDL.LU R125, [R1+0x104] ;  /* 0x00010400017d7983 */ /* 0x000f280000300800 */
[----:B------:R-:W4:Y:S04]  /*1a380*/  LDL.LU R126, [R1+0x108] ;  /* 0x00010800017e7983 */ /* 0x000f280000300800 */
[----:B------:R-:W4:Y:S04]  /*1a390*/  LDL.LU R127, [R1+0x10c] ;  /* 0x00010c00017f7983 */ /* 0x000f280000300800 */
[----:B------:R-:W2:Y:S04]  /*1a3a0*/  LDL.LU R232, [R1+0x2f0] ;  /* 0x0002f00001e87983 */ /* 0x000ea80000300800 */
[----:B------:R-:W2:Y:S04]  /*1a3b0*/  LDL.LU R233, [R1+0x2f4] ;  /* 0x0002f40001e97983 */ /* 0x000ea80000300800 */
[----:B------:R-:W2:Y:S04]  /*1a3c0*/  LDL.LU R234, [R1+0x2f8] ;  /* 0x0002f80001ea7983 */ /* 0x000ea80000300800 */
[----:B------:R-:W2:Y:S04]  /*1a3d0*/  LDL.LU R235, [R1+0x2fc] ;  /* 0x0002fc0001eb7983 */ /* 0x000ea80000300800 */
[----:B-1----:R-:W2:Y:S04]  /*1a3e0*/  LDL.LU R72, [R1+0xf0] ;  /* 0x0000f00001487983 */ /* 0x002ea80000300800 */
[----:B------:R-:W2:Y:S04]  /*1a3f0*/  LDL.LU R73, [R1+0xf4] ;  /* 0x0000f40001497983 */ /* 0x000ea80000300800 */
[----:B------:R-:W2:Y:S04]  /*1a400*/  LDL.LU R74, [R1+0xf8] ;  /* 0x0000f800014a7983 */ /* 0x000ea80000300800 */
[----:B------:R-:W2:Y:S01]  /*1a410*/  LDL.LU R75, [R1+0xfc] ;  /* 0x0000fc00014b7983 */ /* 0x000ea20000300800 */
[C---:B------:R-:W-:Y:S03]  /*1a420*/  HMMA.1688.F32.TF32 R132, R128.reuse, R30, R244 ;  /* 0x0000001e8084723c */ /* 0x040fe600000810f4 */
        /* <DEDUP_REMOVED lines=17> */
[C---:B------:R-:W-:Y:S08]  /*1a540*/  HMMA.1688.F32.TF32 R100, R128.reuse, R38, R100 ;  /* 0x000000268064723c */ /* 0x040ff00000081064 */
[C---:B------:R-:W-:Y:S01]  /*1a550*/  HMMA.1688.F32.TF32 R104, R128.reuse, R34, R104 ;  /* 0x000000228068723c */ /* 0x040fe20000081068 */
[----:B------:R-:W-:Y:S04]  /*1a560*/  STL [R1+0x11d4], R120 ;  /* 0x0011d47801007387 */ /* 0x000fe80000100800 */
[----:B------:R-:W-:Y:S04]  /*1a570*/  STL [R1+0x11d0], R121 ;  /* 0x0011d07901007387 */ /* 0x000fe80000100800 */
[----:B------:R-:W-:Y:S04]  /*1a580*/  STL [R1+0x11cc], R122 ;  /* 0x0011cc7a01007387 */ /* 0x000fe80000100800 */
[----:B------:R-:W-:Y:S01]  /*1a590*/  STL [R1+0x11c8], R123 ;  /* 0x0011c87b01007387 */ /* 0x000fe20000100800 */
[C---:B---3--:R-:W-:Y:S08]  /*1a5a0*/  HMMA.1688.F32.TF32 R108, R128.reuse, R14, R108 ;  /* 0x0000000e806c723c */ /* 0x048ff0000008106c */
[C---:B----4-:R-:W-:Y:S11]  /*1a5b0*/  HMMA.1688.F32.TF32 R124, R128.reuse, R10, R124 ;  /* 0x0000000a807c723c */ /* 0x050ff6000008107c */
[----:B------:R-:W-:Y:S04]  /*1a5c0*/  @!UPT UIADD3 URZ, URZ, URZ, URZ ;  /* 0x0000003f3f3ff290 */ /* 0x000fe8000fffe03f */
[----:B------:R-:W-:Y:S04]  /*1a5d0*/  STL [R1+0x11e4], R108 ;  /* 0x0011e46c01007387 */ /* 0x000fe80000100800 */
[----:B------:R-:W-:Y:S04]  /*1a5e0*/  STL [R1+0x11e0], R109 ;  /* 0x0011e06d01007387 */ /* 0x000fe80000100800 */
[----:B------:R-:W-:Y:S01]  /*1a5f0*/  STL [R1+0x11dc], R110 ;  /* 0x0011dc6e01007387 */ /* 0x000fe20000100800 */
[----:B--2---:R-:W-:Y:S08]  /*1a600*/  HMMA.1688.F32.TF32 R128, R128, R6, R72 ;  /* 0x000000068080723c */ /* 0x004ff00000081048 */
[C---:B------:R-:W-:Y:S01]  /*1a610*/  HMMA.1688.F32.TF32 R72, R136.reuse, R50, R232 ;  /* 0x000000328848723c */ /* 0x040fe200000810e8 */
[----:B------:R-:W-:Y:S04]  /*1a620*/  STL [R1+0x11d8], R111 ;  /* 0x0011d86f01007387 */ /* 0x000fe80000100800 */
[----:B------:R-:W-:Y:S04]  /*1a630*/  STL [R1+0x11f0], R124 ;  /* 0x0011f07c01007387 */ /* 0x000fe80000100800 */
[----:B------:R-:W-:Y:S04]  /*1a640*/  STL [R1+0x11ec], R125 ;  /* 0x0011ec7d01007387 */ /* 0x000fe80000100800 */
[----:B------:R-:W-:Y:S04]  /*1a650*/  STL [R1+0x11e8], R126 ;  /* 0x0011e87e01007387 */ /* 0x000fe80000100800 */
[----:B------:R-:W-:Y:S04]  /*1a660*/  STL [R1+0x11c4], R127 ;  /* 0x0011c47f01007387 */ /* 0x000fe80000100800 */
[----:B------:R-:W-:Y:S04]  /*1a670*/  STL [R1+0x11fc], R128 ;  /* 0x0011fc8001007387 */ /* 0x000fe80000100800 */
[----:B------:R-:W-:Y:S01]  /*1a680*/  STL [R1+0x11f8], R129 ;  /* 0x0011f88101007387 */ /* 0x000fe20000100800 */
[C---:B------:R-:W-:Y:S03]  /*1a690*/  HMMA.1688.F32.TF32 R208, R136.reuse, R66, R68 ;  /* 0x0000004288d0723c */ /* 0x040fe60000081044 */
[----:B------:R-:W-:Y:S04]  /*1a6a0*/  STL [R1+0x11f4], R130 ;  /* 0x0011f48201007387 */ /* 0x000fe80000100800 */
[----:B------:R-:W-:Y:S01]  /*1a6b0*/  STL [R1+0x11c0], R131 ;  /* 0x0011c08301007387 */ /* 0x000fe20000100800 */
[C---:B------:R-:W-:Y:S03]  /*1a6c0*/  HMMA.1688.F32.TF32 R68, R136.reuse, R46, R240 ;  /* 0x0000002e8844723c */ /* 0x040fe600000810f0 */
[----:B------:R1:W-:Y:S04]  /*1a6d0*/  STL.64 [R1+0x100], R72 ;  /* 0x0001004801007387 */ /* 0x0003e80000100a00 */
[----:B------:R2:W-:Y:S04]  /*1a6e0*/  STL.64 [R1+0x108], R74 ;  /* 0x0001084a01007387 */ /* 0x0005e80000100a00 */
        /* <DEDUP_REMOVED lines=8> */
[----:B------:R-:W4:Y:S01]  /*1a770*/  LDL.LU R235, [R1+0x57c] ;  /* 0x00057c0001eb7983 */ /* 0x000f220000300800 */
[C---:B------:R-:W-:Y:S03]  /*1a780*/  HMMA.1688.F32.TF32 R164, R136.reuse, R58, R244 ;  /* 0x0000003a88a4723c */ /* 0x040fe600000810f4 */
[----:B------:R-:W3:Y:S04]  /*1a790*/  LDL.LU R248, [R1+0x590] ;  /* 0x0005900001f87983 */ /* 0x000ee80000300800 */
[----:B------:R-:W3:Y:S04]  /*1a7a0*/  LDL.LU R249, [R1+0x594] ;  /* 0x0005940001f97983 */ /* 0x000ee80000300800 */
[----:B------:R-:W3:Y:S04]  /*1a7b0*/  LDL.LU R250, [R1+0x598] ;  /* 0x0005980001fa7983 */ /* 0x000ee80000300800 */
[----:B------:R-:W3:Y:S01]  /*1a7c0*/  LDL.LU R251, [R1+0x59c] ;  /* 0x00059c0001fb7983 */ /* 0x000ee20000300800 */
[----:B------:R-:W-:Y:S03]  /*1a7d0*/  HMMA.1688.F32.TF32 R160, R136, R62, R80 ;  /* 0x0000003e88a0723c */ /* 0x000fe60000081050 */
        /* <DEDUP_REMOVED lines=10> */
[----:B--2---:R-:W3:Y:S04]  /*1a880*/  LDL.LU R74, [R1+0x368] ;  /* 0x00036800014a7983 */ /* 0x004ee80000300800 */
[----:B------:R-:W3:Y:S04]  /*1a890*/  LDL.LU R75, [R1+0x36c] ;  /* 0x00036c00014b7983 */ /* 0x000ee80000300800 */
        /* <DEDUP_REMOVED lines=26> */
[----:B------:R-:W-:-:S03]  /*1aa40*/  IMAD.MOV.U32 R109, RZ, RZ, R68 ;  /* 0x000000ffff6d7224 */ /* 0x000fc600078e0044 */
[----:B------:R-:W4:Y:S01]  /*1aa50*/  LDL.LU R158, [R1+0x388] ;  /* 0x00038800019e7983 */ /* 0x000f220000300800 */
[----:B------:R-:W-:-:S03]  /*1aa60*/  IMAD.MOV.U32 R110, RZ, RZ, R69 ;  /* 0x000000ffff6e7224 */ /* 0x000fc600078e0045 */
[----:B------:R-:W4:Y:S01]  /*1aa70*/  LDL.LU R159, [R1+0x38c] ;  /* 0x00038c00019f7983 */ /* 0x000f220000300800 */
[----:B------:R-:W-:-:S03]  /*1aa80*/  IMAD.MOV.U32 R111, RZ, RZ, R70 ;  /* 0x000000ffff6f7224 */ /* 0x000fc600078e0046 */
[----:B------:R-:W4:Y:S01]  /*1aa90*/  LDL.LU R68, [R1+0xb0] ;  /* 0x0000b00001447983 */ /* 0x000f220000300800 */
[----:B------:R-:W-:-:S03]  /*1aaa0*/  IMAD.MOV.U32 R120, RZ, RZ, R71 ;  /* 0x000000ffff787224 */ /* 0x000fc600078e0047 */
[----:B------:R-:W4:Y:S04]  /*1aab0*/  LDL.LU R69, [R1+0xb4] ;  /* 0x0000b40001457983 */ /* 0x000f280000300800 */
[----:B------:R-:W4:Y:S04]  /*1aac0*/  LDL.LU R70, [R1+0xb8] ;  /* 0x0000b80001467983 */ /* 0x000f280000300800 */
[----:B------:R-:W4:Y:S04]  /*1aad0*/  LDL.LU R71, [R1+0xbc] ;  /* 0x0000bc0001477983 */ /* 0x000f280000300800 */
[----:B------:R-:W-:Y:S04]  /*1aae0*/  STL [R1+0x120c], R120 ;  /* 0x00120c7801007387 */ /* 0x000fe80000100800 */
[----:B------:R-:W-:Y:S04]  /*1aaf0*/  STL [R1+0x1208], R111 ;  /* 0x0012086f01007387 */ /* 0x000fe80000100800 */
[----:B------:R-:W-:Y:S04]  /*1ab00*/  STL [R1+0x1204], R110 ;  /* 0x0012046e01007387 */ /* 0x000fe80000100800 */
[----:B------:R1:W-:Y:S01]  /*1ab10*/  STL [R1+0x1200], R109 ;  /* 0x0012006d01007387 */ /* 0x0003e20000100800 */
[C---:B--2---:R-:W-:Y:S11]  /*1ab20*/  HMMA.1688.F32.TF32 R84, R136.reuse, R42, R88 ;  /* 0x0000002a8854723c */ /* 0x044ff60000081058 */
[----:B------:R-:W-:Y:S11]  /*1ab30*/  @!UPT UIADD3 URZ, URZ, URZ, URZ ;  /* 0x0000003f3f3ff290 */ /* 0x000ff6000fffe03f */
[----:B------:R-:W-:Y:S02]  /*1ab40*/  @!UPT UIADD3 URZ, URZ, URZ, URZ ;  /* 0x0000003f3f3ff290 */ /* 0x000fe4000fffe03f */
[----:B------:R-:W-:Y:S02]  /*1ab50*/  IMAD.MOV.U32 R121, RZ, RZ, R84 ;  /* 0x000000ffff797224 */ /* 0x000fe400078e0054 */
[----:B------:R-:W-:Y:S02]  /*1ab60*/  IMAD.MOV.U32 R122, RZ, RZ, R85 ;  /* 0x000000ffff7a7224 */ /* 0x000fe400078e0055 */
[----:B------:R-:W-:Y:S02]  /*1ab70*/  IMAD.MOV.U32 R123, RZ, RZ, R86 ;  /* 0x000000ffff7b7224 */ /* 0x000fe400078e0056 */
[----:B------:R-:W-:Y:S02]  /*1ab80*/  IMAD.MOV.U32 R127, RZ, RZ, R87 ;  /* 0x000000ffff7f7224 */ /* 0x000fe400078e0057 */
[C---:B---3--:R-:W-:Y:S11]  /*1ab90*/  HMMA.1688.F32.TF32 R84, R136.reuse, R38, R184 ;  /* 0x000000268854723c */ /* 0x048ff600000810b8 */
[----:B------:R-:W-:Y:S11]  /*1aba0*/  @!UPT UIADD3 URZ, URZ, URZ, URZ ;  /* 0x0000003f3f3ff290 */ /* 0x000ff6000fffe03f */
[----:B------:R-:W-:Y:S02]  /*1abb0*/  @!UPT UIADD3 URZ, URZ, URZ, URZ ;  /* 0x0000003f3f3ff290 */ /* 0x000fe4000fffe03f */
[----:B------:R-:W-:Y:S02]  /*1abc0*/  IMAD.MOV.U32 R124, RZ, RZ, R84 ;  /* 0x000000ffff7c7224 */ /* 0x000fe400078e0054 */
[----:B------:R-:W-:Y:S02]  /*1abd0*/  IMAD.MOV.U32 R125, RZ, RZ, R85 ;  /* 0x000000ffff7d7224 */ /* 0x000fe400078e0055 */
[----:B------:R-:W-:Y:S02]  /*1abe0*/  IMAD.MOV.U32 R126, RZ, RZ, R86 ;  /* 0x000000ffff7e7224 */ /* 0x000fe400078e0056 */
[----:B------:R-:W-:Y:S02]  /*1abf0*/  IMAD.MOV.U32 R108, RZ, RZ, R87 ;  /* 0x000000ffff6c7224 */ /* 0x000fe400078e0057 */
[C---:B----4-:R-:W-:Y:S11]  /*1ac00*/  HMMA.1688.F32.TF32 R84, R136.reuse, R34, R180 ;  /* 0x000000228854723c */ /* 0x050ff600000810b4 */
[----:B------:R-:W-:Y:S11]  /*1ac10*/  @!UPT UIADD3 URZ, URZ, URZ, URZ ;  /* 0x0000003f3f3ff290 */ /* 0x000ff6000fffe03f */
[----:B------:R-:W-:Y:S02]  /*1ac20*/  @!UPT UIADD3 URZ, URZ, URZ, URZ ;  /* 0x0000003f3f3ff290 */ /* 0x000fe4000fffe03f */
[----:B-1----:R-:W-:Y:S02]  /*1ac30*/  IMAD.MOV.U32 R109, RZ, RZ, R84 ;  /* 0x000000ffff6d7224 */ /* 0x002fe400078e0054 */
[----:B------:R-:W-:Y:S02]  /*1ac40*/  IMAD.MOV.U32 R128, RZ, RZ, R85 ;  /* 0x000000ffff807224 */ /* 0x000fe400078e0055 */
[----:B------:R-:W-:Y:S02]  /*1ac50*/  IMAD.MOV.U32 R129, RZ, RZ, R86 ;  /* 0x000000ffff817224 */ /* 0x000fe400078e0056 */
[----:B------:R-:W-:Y:S02]  /*1ac60*/  IMAD.MOV.U32 R130, RZ, RZ, R87 ;  /* 0x000000ffff827224 */ /* 0x000fe400078e0057 */
[C---:B------:R-:W-:Y:S01]  /*1ac70*/  HMMA.1688.F32.TF32 R84, R136.reuse, R30, R176 ;  /* 0x0000001e8854723c */ /* 0x040fe200000810b0 */
[----:B------:R1:W-:Y:S11]  /*1ac80*/  STL [R1+0x1210], R121 ;  /* 0x0012107901007387 */ /* 0x0003f60000100800 */
[----:B------:R-:W-:Y:S11]  /*1ac90*/  @!UPT UIADD3 URZ, URZ, URZ, URZ ;  /* 0x0000003f3f3ff290 */ /* 0x000ff6000fffe03f */
[----:B------:R-:W-:Y:S01]  /*1aca0*/  @!UPT UIADD3 URZ, URZ, URZ, URZ ;  /* 0x0000003f3f3ff290 */ /* 0x000fe2000fffe03f */
[----:B-1----:R-:W-:Y:S02]  /*1acb0*/  IMAD.MOV.U32 R121, RZ, RZ, R84 ;  /* 0x000000ffff797224 */ /* 0x002fe400078e0054 */
[----:B------:R-:W-:Y:S02]  /*1acc0*/  IMAD.MOV.U32 R120, RZ, RZ, R85 ;  /* 0x000000ffff787224 */ /* 0x000fe400078e0055 */
[----:B------:R-:W-:Y:S02]  /*1acd0*/  IMAD.MOV.U32 R111, RZ, RZ, R86 ;  /* 0x000000ffff6f7224 */ /* 0x000fe400078e0056 */
[----:B------:R-:W-:Y:S02]  /*1ace0*/  IMAD.MOV.U32 R110, RZ, RZ, R87 ;  /* 0x000000ffff6e7224 */ /* 0x000fe400078e0057 */
[C---:B------:R-:W-:Y:S08]  /*1acf0*/  HMMA.1688.F32.TF32 R84, R136.reuse, R26, R172 ;  /* 0x0000001a8854723c */ /* 0x040ff000000810ac */
[----:B------:R-:W-:Y:S11]  /*1ad00*/  HMMA.1688.F32.TF32 R88, R136, R22, R156 ;  /* 0x000000168858723c */ /* 0x000ff6000008109c */
[----:B------:R-:W-:Y:S04]  /*1ad10*/  @!UPT UIADD3 URZ, URZ, URZ, URZ ;  /* 0x0000003f3f3ff290 */ /* 0x000fe8000fffe03f */
[----:B------:R-:W-:Y:S01]  /*1ad20*/  STL [R1+0x184], R85 ;  /* 0x0001845501007387 */ /* 0x000fe20000100800 */
[----:B------:R-:W-:-:S03]  /*1ad30*/  IMAD.MOV.U32 R131, RZ, RZ, R84 ;  /* 0x000000ffff837224 */ /* 0x000fc600078e0054 */
[----:B------:R1:W-:Y:S02]  /*1ad40*/  STL.64 [R1+0x188], R86 ;  /* 0x0001885601007387 */ /* 0x0003e40000100a00 */
[C---:B-1----:R-:W-:Y:S08]  /*1ad50*/  HMMA.1688.F32.TF32 R84, R136.reuse, R18, R76 ;  /* 0x000000128854723c */ /* 0x042ff0000008104c */
[C---:B------:R-:W-:Y:S08]  /*1ad60*/  HMMA.1688.F32.TF32 R76, R136.reuse, R14, R72 ;  /* 0x0000000e884c723c */ /* 0x040ff00000081048 */
[C---:B------:R-:W-:Y:S08]  /*1ad70*/  HMMA.1688.F32.TF32 R72, R136.reuse, R10, R68 ;  /* 0x0000000a8848723c */ /* 0x040ff00000081044 */
[----:B------:R-:W-:Y:S01]  /*1ad80*/  HMMA.1688.F32.TF32 R68, R136, R6, R80 ;  /* 0x000000068844723c */ /* 0x000fe20000081050 */
        /* <DEDUP_REMOVED lines=9> */
[----:B------:R1:W-:Y:S04]  /*1ae20*/  STL.64 [R1+0x220], R68 ;  /* 0x0002204401007387 */ /* 0x0003e80000100a00 */
[----:B------:R2:W-:Y:S04]  /*1ae30*/  STL.64 [R1+0x228], R70 ;  /* 0x0002284601007387 */ /* 0x0005e80000100a00 */
        /* <DEDUP_REMOVED lines=8> */
[----:B------:R-:W3:Y:S04]  /*1aec0*/  LDL.LU R188, [R1+0x70] ;  /* 0x0000700001bc7983 */ /* 0x000ee80000300800 */
[----:B------:R-:W3:Y:S04]  /*1aed0*/  LDL.LU R189, [R1+0x74] ;  /* 0x0000740001bd7983 */ /* 0x000ee80000300800 */
[----:B------:R-:W3:Y:S04]  /*1aee0*/  LDL.LU R190, [R1+0x78] ;  /* 0x0000780001be7983 */ /* 0x000ee80000300800 */
[----:B------:R-:W3:Y:S01]  /*1aef0*/  LDL.LU R191, [R1+0x7c] ;  /* 0x00007c0001bf7983 */ /* 0x000ee20000300800 */
[C---:B------:R-:W-:Y:S03]  /*1af00*/  HMMA.1688.F32.TF32 R176, R144.reuse, R58, R232 ;  /* 0x0000003a90b0723c */ /* 0x040fe600000810e8 */
        /* <DEDUP_REMOVED lines=85> */
[----:B------:R-:W-:Y:S03]  /*1b460*/  HMMA.1688.F32.TF32 R172, R144, R62, R248 ;  /* 0x0000003e90ac723c */ /* 0x000fe600000810f8 */
        /* <DEDUP_REMOVED lines=13> */
[----:B------:R-:W4:Y:S04]  /*1b540*/  LDL.LU R2, [R1+0x1330] ;  /* 0x0013300001027983 */ /* 0x000f280000300800 */
[----:B------:R-:W4:Y:S01]  /*1b550*/  LDL R252, [R1+0x900] ;  /* 0x0009000001fc7983 */ /* 0x000f220000100800 */
[C---:B--2---:R-:W-:Y:S08]  /*1b560*/  HMMA.1688.F32.TF32 R88, R144.reuse, R10, R88 ;  /* 0x0000000a9058723c */ /* 0x044ff00000081058 */
[C---:B---3--:R-:W-:Y:S08]  /*1b570*/  HMMA.1688.F32.TF32 R148, R144.reuse, R18, R148 ;  /* 0x000000129094723c */ /* 0x048ff00000081094 */
[C---:B----4-:R-:W-:Y:S08]  /*1b580*/  HMMA.1688.F32.TF32 R152, R144.reuse, R22, R152 ;  /* 0x000000169098723c */ /* 0x050ff00000081098 */
[C---:B------:R-:W-:Y:S08]  /*1b590*/  HMMA.1688.F32.TF32 R192, R144.reuse, R26, R192 ;  /* 0x0000001a90c0723c */ /* 0x040ff000000810c0 */
[C---:B------:R-:W-:Y:S08]  /*1b5a0*/  HMMA.1688.F32.TF32 R200, R144.reuse, R34, R200 ;  /* 0x0000002290c8723c */ /* 0x040ff000000810c8 */
[C---:B------:R-:W-:Y:S08]  /*1b5b0*/  HMMA.1688.F32.TF32 R204, R144.reuse, R38, R204 ;  /* 0x0000002690cc723c */ /* 0x040ff000000810cc */
[C---:B------:R-:W-:Y:S08]  /*1b5c0*/  HMMA.1688.F32.TF32 R236, R144.reuse, R42, R236 ;  /* 0x0000002a90ec723c */ /* 0x040ff000000810ec */
[C---:B------:R-:W-:Y:S08]  /*1b5d0*/  HMMA.1688.F32.TF32 R96, R144.reuse, R50, R96 ;  /* 0x000000329060723c */ /* 0x040ff00000081060 */
[C---:B------:R-:W-:Y:S11]  /*1b5e0*/  HMMA.1688.F32.TF32 R92, R144.reuse, R46, R92 ;  /* 0x0000002e905c723c */ /* 0x040ff6000008105c */
[----:B------:R-:W-:Y:S04]  /*1b5f0*/  @!UPT UIADD3 URZ, URZ, URZ, URZ ;  /* 0x0000003f3f3ff290 */ /* 0x000fe8000fffe03f */
[----:B------:R-:W-:Y:S04]  /*1b600*/  STL.64 [R1+0x240], R96 ;  /* 0x0002406001007387 */ /* 0x000fe80000100a00 */
[----:B------:R1:W-:Y:S01]  /*1b610*/  STL.64 [R1+0x248], R98 ;  /* 0x0002486201007387 */ /* 0x0003e20000100a00 */
[C---:B------:R-:W-:Y:S03]  /*1b620*/  HMMA.1688.F32.TF32 R196, R144.reuse, R30, R196 ;  /* 0x0000001e90c4723c */ /* 0x040fe600000810c4 */
[----:B-1----:R-:W2:Y:S04]  /*1b630*/  LDL.LU.64 R98, [R1+0x1328] ;  /* 0x0013280001627983 */ /* 0x002ea80000300a00 */
[----:B------:R-:W2:Y:S04]  /*1b640*/  LDL.LU.64 R96, [R1+0x1320] ;  /* 0x0013200001607983 */ /* 0x000ea80000300a00 */
[----:B------:R-:W-:Y:S04]  /*1b650*/  STL.64 [R1+0x250], R92 ;  /* 0x0002505c01007387 */ /* 0x000fe80000100a00 */
[----:B------:R1:W-:Y:S01]  /*1b660*/  STL.64 [R1+0x258], R94 ;  /* 0x0002585e01007387 */ /* 0x0003e20000100a00 */
[C---:B------:R-:W-:Y:S03]  /*1b670*/  HMMA.1688.F32.TF32 R84, R144.reuse, R14, R84 ;  /* 0x0000000e9054723c */ /* 0x040fe60000081054 */
[----:B-1----:R-:W3:Y:S04]  /*1b680*/  LDL.LU.64 R94, [R1+0x1318] ;  /* 0x00131800015e7983 */ /* 0x002ee80000300a00 */
[----:B------:R-:W3:Y:S04]  /*1b690*/  LDL.LU.64 R92, [R1+0x1310] ;  /* 0x00131000015c7983 */ /* 0x000ee80000300a00 */
[----:B------:R-:W-:Y:S04]  /*1b6a0*/  STL.64 [R1+0x260], R236 ;  /* 0x000260ec01007387 */ /* 0x000fe80000100a00 */
[----:B------:R1:W-:Y:S04]  /*1b6b0*/  STL.64 [R1+0x268], R238 ;  /* 0x000268ee01007387 */ /* 0x0003e80000100a00 */
[----:B-1----:R-:W4:Y:S04]  /*1b6c0*/  LDL.LU.64 R238, [R1+0x1308] ;  /* 0x0013080001ee7983 */ /* 0x002f280000300a00 */
[----:B------:R-:W4:Y:S04]  /*1b6d0*/  LDL.LU.64 R236, [R1+0x1300] ;  /* 0x0013000001ec7983 */ /* 0x000f280000300a00 */
[----:B------:R-:W-:Y:S04]  /*1b6e0*/  STL.64 [R1+0x270], R204 ;  /* 0x000270cc01007387 */ /* 0x000fe80000100a00 */
[----:B------:R1:W-:Y:S01]  /*1b6f0*/  STL.64 [R1+0x278], R206 ;  /* 0x000278ce01007387 */ /* 0x0003e20000100a00 */
[----:B------:R-:W-:Y:S03]  /*1b700*/  HMMA.1688.F32.TF32 R144, R144, R6, R76 ;  /* 0x000000069090723c */ /* 0x000fe6000008104c */
[----:B-1----:R-:W2:Y:S04]  /*1b710*/  LDL.LU.64 R206, [R1+0x12f8] ;  /* 0x0012f80001ce7983 */ /* 0x002ea80000300a00 */
[----:B------:R-:W2:Y:S04]  /*1b720*/  LDL.LU.64 R204, [R1+0x12f0] ;  /* 0x0012f00001cc7983 */ /* 0x000ea80000300a00 */
[----:B------:R-:W-:Y:S04]  /*1b730*/  STL.64 [R1+0x2f0], R200 ;  /* 0x0002f0c801007387 */ /* 0x000fe80000100a00 */
[----:B------:R1:W-:Y:S04]  /*1b740*/  STL.64 [R1+0x2f8], R202 ;  /* 0x0002f8ca01007387 */ /* 0x0003e80000100a00 */
        /* <DEDUP_REMOVED lines=26> */
[----:B------:R-:W2:Y:S04]  /*1b8f0*/  LDL.LU.64 R78, [R1+0x1278] ;  /* 0x00127800014e7983 */ /* 0x000ea80000300a00 */
[----:B------:R-:W2:Y:S04]  /*1b900*/  LDL.LU.64 R76, [R1+0x1270] ;  /* 0x00127000014c7983 */ /* 0x000ea80000300a00 */
[----:B------:R1:W-:Y:S04]  /*1b910*/  STL.64 [R1+0x440], R144 ;  /* 0x0004409001007387 */ /* 0x0003e80000100a00 */
[----:B------:R1:W-:Y:S04]  /*1b920*/  STL.64 [R1+0x448], R146 ;  /* 0x0004489201007387 */ /* 0x0003e80000100a00 */
[----:B-1----:R-:W2:Y:S04]  /*1b930*/  LDL.LU R144, [R1+0x280] ;  /* 0x0002800001907983 */ /* 0x002ea80000300800 */
[----:B------:R-:W2:Y:S01]  /*1b940*/  LDL.LU R145, [R1+0x284] ;  /* 0x0002840001917983 */ /* 0x000ea20000300800 */
[C---:B------:R-:W-:Y:S08]  /*1b950*/  HMMA.1688.F32.TF32 R72, R140.reuse, R50, R72 ;  /* 0x000000328c48723c */ /* 0x040ff00000081048 */
[----:B------:R-:W-:Y:S01]  /*1b960*/  HMMA.1688.F32.TF32 R68, R140, R46, R68 ;  /* 0x0000002e8c44723c */ /* 0x000fe20000081044 */
[----:B------:R-:W-:-:S07]  /*1b970*/  IMAD.MOV.U32 R146, RZ, RZ, R2 ;  /* 0x000000ffff927224 */ /* 0x000fce00078e0002 */
[----:B------:R-:W-:Y:S01]  /*1b980*/  HMMA.1688.F32.TF32 R80, R140, R42, R80 ;  /* 0x0000002a8c50723c */ /* 0x000fe20000081050 */
[----:B------:R-:W-:-:S07]  /*1b990*/  IMAD.MOV.U32 R147, RZ, RZ, R0 ;  /* 0x000000ffff937224 */ /* 0x000fce00078e0000 */
[C---:B------:R-:W-:Y:S08]  /*1b9a0*/  HMMA.1688.F32.TF32 R244, R140.reuse, R38, R244 ;  /* 0x000000268cf4723c */ /* 0x040ff000000810f4 */
[C---:B------:R-:W-:Y:S08]  /*1b9b0*/  HMMA.1688.F32.TF32 R248, R140.reuse, R34, R248 ;  /* 0x000000228cf8723c */ /* 0x040ff000000810f8 */
[C---:B------:R-:W-:Y:S08]  /*1b9c0*/  HMMA.1688.F32.TF32 R232, R140.reuse, R30, R232 ;  /* 0x0000001e8ce8723c */ /* 0x040ff000000810e8 */
[C---:B------:R-:W-:Y:S01]  /*1b9d0*/  HMMA.1688.F32.TF32 R216, R140.reuse, R66, R216 ;  /* 0x000000428cd8723c */ /* 0x040fe200000810d8 */
[----:B------:R-:W3:Y:S04]  /*1b9e0*/  LDL R66, [R1+0xdc0] ;  /* 0x000dc00001427983 */ /* 0x000ee80000100800 */
[----:B------:R-:W-:Y:S04]  /*1b9f0*/  STL.64 [R1+0x510], R72 ;  /* 0x0005104801007387 */ /* 0x000fe80000100a00 */
[----:B------:R1:W-:Y:S04]  /*1ba00*/  STL.64 [R1+0x518], R74 ;  /* 0x0005184a01007387 */ /* 0x0003e80000100a00 */
[----:B-1----:R-:W4:Y:S04]  /*1ba10*/  LDL.LU.64 R74, [R1+0x1268] ;  /* 0x00126800014a7983 */ /* 0x002f280000300a00 */
[----:B------:R-:W4:Y:S04]  /*1ba20*/  LDL.LU.64 R72, [R1+0x1260] ;  /* 0x0012600001487983 */ /* 0x000f280000300a00 */
        /* <DEDUP_REMOVED lines=16> */
[----:B------:R1:W-:Y:S04]  /*1bb30*/  STL.64 [R1+0x4a0], R232 ;  /* 0x0004a0e801007387 */ /* 0x0003e80000100a00 */
[----:B------:R-:W-:Y:S01]  /*1bb40*/  STL.64 [R1+0x4a8], R234 ;  /* 0x0004a8ea01007387 */ /* 0x000fe20000100a00 */
[C---:B------:R-:W-:Y:S03]  /*1bb50*/  HMMA.1688.F32.TF32 R184, R140.reuse, R14, R184 ;  /* 0x0000000e8cb8723c */ /* 0x040fe600000810b8 */
[----:B------:R-:W-:Y:S04]  /*1bb60*/  LDS R235, [R64+0x22980] ;  /* 0x0229800040eb7984 */ /* 0x000fe80000000800 */
[----:B-1----:R-:W4:Y:S01]  /*1bb70*/  LDL.LU.64 R232, [R1+0x1218] ;  /* 0x0012180001e87983 */ /* 0x002f220000300a00 */
[C---:B--2---:R-:W-:Y:S03]  /*1bb80*/  HMMA.1688.F32.TF32 R144, R140.reuse, R26, R144 ;  /* 0x0000001a8c90723c */ /* 0x044fe60000081090 */
[----:B------:R-:W-:Y:S11]  /*1bb90*/  LDS R234, [R60+0x22980] ;  /* 0x022980003cea7984 */ /* 0x000ff60000000800 */
[----:B------:R-:W-:Y:S09]  /*1bba0*/  @!UPT UIADD3 URZ, URZ, URZ, URZ ;  /* 0x0000003f3f3ff290 */ /* 0x000ff2000fffe03f */
[----:B------:R1:W-:Y:S01]  /*1bbb0*/  STL.64 [R1+0x490], R144 ;  /* 0x0004909001007387 */ /* 0x0003e20000100a00 */
[----:B------:R-:W-:Y:S02]  /*1bbc0*/  IMAD.MOV.U32 R2, RZ, RZ, R146 ;  /* 0x000000ffff027224 */ /* 0x000fe400078e0092 */
[----:B------:R-:W-:Y:S02]  /*1bbd0*/  IMAD.MOV.U32 R0, RZ, RZ, R147 ;  /* 0x000000ffff007224 */ /* 0x000fe400078e0093 */
[C---:B-1----:R-:W-:Y:S08]  /*1bbe0*/  HMMA.1688.F32.TF32 R144, R140.reuse, R22, R136 ;  /* 0x000000168c90723c */ /* 0x042ff00000081088 */
[----:B------:R-:W-:Y:S01]  /*1bbf0*/  HMMA.1688.F32.TF32 R136, R140, R18, R188 ;  /* 0x000000128c88723c */ /* 0x000fe200000810bc */
[----:B------:R-:W-:Y:S04]  /*1bc00*/  LDS R188, [R65+0x22100] ;  /* 0x0221000041bc7984 */ /* 0x000fe80000000800 */
[----:B------:R-:W-:Y:S01]  /*1bc10*/  LDS R190, [R65+0x22900] ;  /* 0x0229000041be7984 */ /* 0x000fe20000000800 */
[----:B---3--:R-:W-:-:S02]  /*1bc20*/  IMAD R252, R252, 0x10000, R66 ;  /* 0x00010000fcfc7824 */ /* 0x008fc400078e0242 */
[C---:B------:R-:W-:Y:S01]  /*1bc30*/  HMMA.1688.F32.TF32 R220, R140.reuse, R62, R220 ;  /* 0x0000003e8cdc723c */ /* 0x040fe200000810dc */
[----:B------:R-:W-:Y:S07]  /*1bc40*/  LDS R189, [R61+0x22100] ;  /* 0x022100003dbd7984 */ /* 0x000fee0000000800 */
[C---:B------:R-:W-:Y:S01]  /*1bc50*/  HMMA.1688.F32.TF32 R224, R140.reuse, R58, R224 ;  /* 0x0000003a8ce0723c */ /* 0x040fe200000810e0 */
[----:B------:R-:W-:Y:S04]  /*1bc60*/  STL.64 [R1+0x480], R144 ;  /* 0x0004809001007387 */ /* 0x000fe80000100a00 */
[----:B------:R1:W-:Y:S04]  /*1bc70*/  STL.64 [R1+0x488], R146 ;  /* 0x0004889201007387 */ /* 0x0003e80000100a00 */
[----:B------:R-:W-:Y:S04]  /*1bc80*/  STL.64 [R1+0x450], R136 ;  /* 0x0004508801007387 */ /* 0x000fe80000100a00 */
[----:B------:R2:W-:Y:S01]  /*1bc90*/  STL.64 [R1+0x458], R138 ;  /* 0x0004588a01007387 */ /* 0x0005e20000100a00 */
[C---:B-1----:R-:W-:Y:S03]  /*1bca0*/  HMMA.1688.F32.TF32 R144, R140.reuse, R10, R156 ;  /* 0x0000000a8c90723c */ /* 0x042fe6000008109c */
[----:B------:R-:W-:Y:S05]  /*1bcb0*/  LDS R191, [R61+0x22900] ;  /* 0x022900003dbf7984 */ /* 0x000fea0000000800 */
[C---:B--2---:R-:W-:Y:S01]  /*1bcc0*/  HMMA.1688.F32.TF32 R136, R140.reuse, R6, R240 ;  /* 0x000000068c88723c */ /* 0x044fe200000810f0 */
[----:B------:R-:W-:Y:S04]  /*1bcd0*/  STL.64 [R1+0x420], R184 ;  /* 0x000420b801007387 */ /* 0x000fe80000100a00 */
[----:B------:R-:W-:Y:S03]  /*1bce0*/  STL.64 [R1+0x428], R186 ;  /* 0x000428ba01007387 */ /* 0x000fe60000100a00 */
[----:B------:R-:W-:Y:S01]  /*1bcf0*/  HMMA.1688.F32.TF32 R228, R140, R54, R228 ;  /* 0x000000368ce4723c */ /* 0x000fe200000810e4 */
[----:B------:R-:W-:Y:S04]  /*1bd00*/  LDS R157, [R64+0x22000] ;  /* 0x02200000409d7984 */ /* 0x000fe80000000800 */
[----:B------:R-:W-:Y:S04]  /*1bd10*/  LDS R159, [R64+0x22800] ;  /* 0x02280000409f7984 */ /* 0x000fe80000000800 */
[----:B------:R-:W-:Y:S04]  /*1bd20*/  STL.64 [R1+0x3c0], R144 ;  /* 0x0003c09001007387 */ /* 0x000fe80000100a00 */
[----:B------:R-:W-:Y:S04]  /*1bd30*/  STL.64 [R1+0x3c8], R146 ;  /* 0x0003c89201007387 */ /* 0x000fe80000100a00 */
[----:B------:R-:W-:Y:S04]  /*1bd40*/  STL.64 [R1+0x3e0], R136 ;  /* 0x0003e08801007387 */ /* 0x000fe80000100a00 */
[----:B------:R-:W-:Y:S04]  /*1bd50*/  STL.64 [R1+0x3e8], R138 ;  /* 0x0003e88a01007387 */ /* 0x000fe80000100a00 */
[----:B------:R-:W2:Y:S04]  /*1bd60*/  LDL.LU R38, [R1+0x198] ;  /* 0x0001980001267983 */ /* 0x000ea80000300800 */
[----:B------:R-:W-:Y:S04]  /*1bd70*/  LDS R144, [R65+0x22000] ;  /* 0x0220000041907984 */ /* 0x000fe80000000800 */
        /* <DEDUP_REMOVED lines=10> */
[----:B------:R-:W-:Y:S01]  /*1be20*/  LDS R158, [R60+0x22800] ;  /* 0x022800003c9e7984 */ /* 0x000fe20000000800 */
[----:B------:R-:W-:-:S03]  /*1be30*/  IMAD.MOV.U32 R39, RZ, RZ, R57 ;  /* 0x000000ffff277224 */ /* 0x000fc600078e0039 */
[----:B------:R-:W-:Y:S01]  /*1be40*/  LDS R145, [R61+0x22000] ;  /* 0x022000003d917984 */ /* 0x000fe20000000800 */
[----:B------:R-:W-:-:S03]  /*1be50*/  IMAD.MOV.U32 R46, RZ, RZ, R56 ;  /* 0x000000ffff2e7224 */ /* 0x000fc600078e0038 */
[----:B------:R-:W-:Y:S04]  /*1be60*/  LDS R147, [R61+0x22800] ;  /* 0x022800003d937984 */ /* 0x000fe80000000800 */
[----:B------:R-:W-:Y:S04]  /*1be70*/  LDS R136, [R60+0x22080] ;  /* 0x022080003c887984 */ /* 0x000fe80000000800 */
[----:B------:R-:W-:Y:S04]  /*1be80*/  LDS R138, [R60+0x22880] ;  /* 0x022880003c8a7984 */ /* 0x000fe80000000800 */
[----:B------:R-:W-:Y:S01]  /*1be90*/  LDS R141, [R61+0x22080] ;  /* 0x022080003d8d7984 */ /* 0x000fe20000000800 */
[----:B----4-:R-:W-:-:S03]  /*1bea0*/  IMAD.MOV.U32 R42, RZ, RZ, R233 ;  /* 0x000000ffff2a7224 */ /* 0x010fc600078e00e9 */
[----:B------:R-:W-:Y:S04]  /*1beb0*/  LDS R233, [R64+0x22180] ;  /* 0x0221800040e97984 */ /* 0x000fe80000000800 */
[----:B------:R-:W1:Y:S01]  /*1bec0*/  LDSM.16.M88.4 R64, [R252] ;  /* 0x00000000fc40783b */ /* 0x000e620000000200 */
[----:B------:R-:W-:-:S03]  /*1bed0*/  IMAD.MOV.U32 R43, RZ, RZ, R232 ;  /* 0x000000ffff2b7224 */ /* 0x000fc600078e00e8 */
[----:B------:R-:W-:Y:S04]  /*1bee0*/  LDS R143, [R61+0x22880] ;  /* 0x022880003d8f7984 */ /* 0x000fe80000000800 */
[----:B------:R-:W-:Y:S04]  /*1bef0*/  LDS R184, [R60+0x22100] ;  /* 0x022100003cb87984 */ /* 0x000fe80000000800 */
[----:B------:R-:W-:Y:S04]  /*1bf00*/  LDS R186, [R60+0x22900] ;  /* 0x022900003cba7984 */ /* 0x000fe80000000800 */
[----:B------:R-:W-:Y:S04]  /*1bf10*/  LDS R232, [R60+0x22180] ;  /* 0x022180003ce87984 */ /* 0x000fe80000000800 */
[----:B------:R-:W-:Y:S04]  /*1bf20*/  LDS R241, [R61+0x22180] ;  /* 0x022180003df17984 */ /* 0x000fe80000000800 */
[----:B------:R-:W-:Y:S01]  /*1bf30*/  LDS R243, [R61+0x22980] ;  /* 0x022980003df37984 */ /* 0x000fe20000000800 */
[----:B------:R-:W-:-:S03]  /*1bf40*/  IMAD.MOV.U32 R47, RZ, RZ, R53 ;  /* 0x000000ffff2f7224 */ /* 0x000fc600078e0035 */
[----:B------:R-:W3:Y:S01]  /*1bf50*/  LDSM.16.M88.4 R60, [R252+0x1000] ;  /* 0x00100000fc3c783b */ /* 0x000ee20000000200 */
[----:B------:R-:W-:-:S03]  /*1bf60*/  IMAD.MOV.U32 R50, RZ, RZ, R52 ;  /* 0x000000ffff327224 */ /* 0x000fc600078e0034 */
[----:B------:R-:W4:Y:S04]  /*1bf70*/  LDSM.16.M88.4 R56, [R252+0x2000] ;  /* 0x00200000fc38783b */ /* 0x000f280000000200 */
[----:B------:R-:W4:Y:S04]  /*1bf80*/  LDSM.16.M88.4 R52, [R252+0x3000] ;  /* 0x00300000fc34783b */ /* 0x000f280000000200 */
[----:B-1----:R-:W-:Y:S04]  /*1bf90*/  STL [R1+0x1164], R66 ;  /* 0x0011644201007387 */ /* 0x002fe80000100800 */
[----:B------:R-:W-:Y:S04]  /*1bfa0*/  STL [R1+0x1160], R67 ;  /* 0x0011604301007387 */ /* 0x000fe80000100800 */
[----:B---3--:R-:W-:Y:S04]  /*1bfb0*/  STL [R1+0x116c], R62 ;  /* 0x00116c3e01007387 */ /* 0x008fe80000100800 */
[----:B------:R-:W-:Y:S04]  /*1bfc0*/  STL [R1+0x1168], R63 ;  /* 0x0011683f01007387 */ /* 0x000fe80000100800 */
[----:B----4-:R-:W-:Y:S04]  /*1bfd0*/  STL [R1+0x1174], R58 ;  /* 0x0011743a01007387 */ /* 0x010fe80000100800 */
[----:B------:R-:W-:Y:S04]  /*1bfe0*/  STL [R1+0x1170], R59 ;  /* 0x0011703b01007387 */ /* 0x000fe80000100800 */
[----:B------:R-:W-:Y:S04]  /*1bff0*/  STL [R1+0x117c], R54 ;  /* 0x00117c3601007387 */ /* 0x000fe80000100800 */
[----:B------:R-:W-:Y:S01]  /*1c000*/  STL [R1+0x1178], R55 ;  /* 0x0011783701007387 */ /* 0x000fe20000100800 */
[----:B------:R-:W-:Y:S01]  /*1c010*/  HMMA.1688.F32.TF32 R80, R184, R64, R80 ;  /* 0x00000040b850723c */ /* 0x000fe20000081050 */
[----:B------:R-:W-:-:S07]  /*1c020*/  IMAD.MOV.U32 R51, RZ, RZ, R3 ;  /* 0x000000ffff337224 */ /* 0x000fce00078e0003 */
[-C--:B--2---:R-:W-:Y:S11]  /*1c030*/  HMMA.1688.F32.TF32 R36, R156, R64.reuse, R36 ;  /* 0x000000409c24723c */ /* 0x084ff60000081024 */
[----:B------:R-:W-:Y:S11]  /*1c040*/  @!UPT UIADD3 URZ, URZ, URZ, URZ ;  /* 0x0000003f3f3ff290 */ /* 0x000ff6000fffe03f */
[----:B------:R-:W-:Y:S01]  /*1c050*/  @!UPT UIADD3 URZ, URZ, URZ, URZ ;  /* 0x0000003f3f3ff290 */ /* 0x000fe2000fffe03f */
[----:B------:R-:W-:Y:S04]  /*1c060*/  STL.64 [R1+0x400], R36 ;  /* 0x0004002401007387 */ /* 0x000fe80000100a00 */
[----:B------:R1:W-:Y:S02]  /*1c070*/  STL.64 [R1+0x408], R38 ;  /* 0x0004082601007387 */ /* 0x0003e40000100a00 */
[-C--:B-1----:R-:W-:Y:S08]  /*1c080*/  HMMA.1688.F32.TF32 R36, R136, R64.reuse, R40 ;  /* 0x000000408824723c */ /* 0x082ff00000081028 */
[-C--:B------:R-:W-:Y:S11]  /*1c090*/  HMMA.1688.F32.TF32 R40, R232, R64.reuse, R88 ;  /* 0x00000040e828723c */ /* 0x080ff60000081058 */
[----:B------:R-:W-:Y:S04]  /*1c0a0*/  @!UPT UIADD3 URZ, URZ, URZ, URZ ;  /* 0x0000003f3f3ff290 */ /* 0x000fe8000fffe03f */
[----:B------:R-:W-:Y:S04]  /*1c0b0*/  STL.64 [R1+0x3f0], R36 ;  /* 0x0003f02401007387 */ /* 0x000fe80000100a00 */
[----:B------:R1:W-:Y:S02]  /*1c0c0*/  STL.64 [R1+0x3f8], R38 ;  /* 0x0003f82601007387 */ /* 0x0003e40000100a00 */
[-C--:B-1----:R-:W-:Y:S02]  /*1c0d0*/  HMMA.1688.F32.TF32 R36, R144, R64.reuse, R192 ;  /* 0x000000409024723c */ /* 0x082fe400000810c0 */
[----:B------:R-:W-:Y:S04]  /*1c0e0*/  STL.64 [R1+0x410], R80 ;  /* 0x0004105001007387 */ /* 0x000fe80000100a00 */
[----:B------:R1:W-:Y:S04]  /*1c0f0*/  STL.64 [R1+0x418], R82 ;  /* 0x0004185201007387 */ /* 0x0003e80000100a00 */
[----:B------:R-:W-:Y:S04]  /*1c100*/  STL.64 [R1+0x470], R40 ;  /* 0x0004702801007387 */ /* 0x000fe80000100a00 */
[----:B------:R2:W-:Y:S01]  /*1c110*/  STL.64 [R1+0x478], R42 ;  /* 0x0004782a01007387 */ /* 0x0005e20000100a00 */
[-C--:B-1----:R-:W-:Y:S08]  /*1c120*/  HMMA.1688.F32.TF32 R80, R140, R64.reuse, R208 ;  /* 0x000000408c50723c */ /* 0x082ff000000810d0 */
[----:B------:R-:W-:Y:S01]  /*1c130*/  STL.64 [R1+0x4e0], R36 ;  /* 0x0004e02401007387 */ /* 0x000fe20000100a00 */
[-C--:B--2---:R-:W-:Y:S03]  /*1c140*/  HMMA.1688.F32.TF32 R40, R188, R64.reuse, R212 ;  /* 0x00000040bc28723c */ /* 0x084fe600000810d4 */
[----:B------:R1:W-:Y:S05]  /*1c150*/  STL.64 [R1+0x4e8], R38 ;  /* 0x0004e82601007387 */ /* 0x0003ea0000100a00 */
[----:B-1----:R-:W-:Y:S06]  /*1c160*/  HMMA.1688.F32.TF32 R36, R240, R64, R216 ;  /* 0x00000040f024723c */ /* 0x002fec00000810d8 */
[----:B------:R-:W-:Y:S04]  /*1c170*/  STL.64 [R1+0x590], R80 ;  /* 0x0005905001007387 */ /* 0x000fe80000100a00 */
[----:B------:R1:W-:Y:S11]  /*1c180*/  STL.64 [R1+0x598], R82 ;  /* 0x0005985201007387 */ /* 0x0003f60000100a00 */
[----:B------:R-:W-:Y:S02]  /*1c190*/  @!UPT UIADD3 URZ, URZ, URZ, URZ ;  /* 0x0000003f3f3ff290 */ /* 0x000fe4000fffe03f */
[----:B------:R-:W-:Y:S01]  /*1c1a0*/  STL.64 [R1+0x5e0], R36 ;  /* 0x0005e02401007387 */ /* 0x000fe20000100a00 */
[----:B------:R-:W-:-:S03]  /*1c1b0*/  IMAD.MOV.U32 R3, RZ, RZ, R39 ;  /* 0x000000ffff037224 */ /* 0x000fc600078e0027 */
[----:B------:R-:W-:Y:S04]  /*1c1c0*/  STL.64 [R1+0x5d0], R40 ;  /* 0x0005d02801007387 */ /* 0x000fe80000100a00 */
[----:B------:R-:W-:Y:S04]  /*1c1d0*/  STL.64 [R1+0x5d8], R42 ;  /* 0x0005d82a01007387 */ /* 0x000fe80000100a00 */
[----:B------:R2:W-:Y:S01]  /*1c1e0*/  STL [R1+0x5e8], R38 ;  /* 0x0005e82601007387 */ /* 0x0005e20000100800 */
[----:B-1----:R-:W-:Y:S02]  /*1c1f0*/  IMAD.MOV.U32 R82, RZ, RZ, R5 ;  /* 0x000000ffff527224 */ /* 0x002fe400078e0005 */
[----:B------:R-:W-:Y:S01]  /*1c200*/  IMAD.MOV.U32 R83, RZ, RZ, R4 ;  /* 0x000000ffff537224 */ /* 0x000fe200078e0004 */
[----:B------:R-:W-:Y:S01]  /*1c210*/  LDSM.16.M88.4 R40, [R252+0x6000] ;  /* 0x00600000fc28783b */ /* 0x000fe20000000200 */
[----:B--2---:R-:W-:Y:S07]  /*1c220*/  HMMA.1688.F32.TF32 R36, R156, R60, R44 ;  /* 0x0000003c9c24723c */ /* 0x004fee000008102c */
[----:B------:R-:W-:-:S02]  /*1c230*/  IMAD.MOV.U32 R46, RZ, RZ, R29 ;  /* 0x000000ffff2e7224 */ /* 0x000fc400078e001d */
[----:B------:R-:W-:Y:S02]  /*1c240*/  IMAD.MOV.U32 R47, RZ, RZ, R28 ;  /* 0x000000ffff2f7224 */ /* 0x000fe400078e001c */
[-C--:B------:R-:W-:Y:S11]  /*1c250*/  HMMA.1688.F32.TF32 R28, R184, R60.reuse, R68 ;  /* 0x0000003cb81c723c */ /* 0x080ff60000081044 */
[----:B------:R-:W-:Y:S02]  /*1c260*/  @!UPT UIADD3 URZ, URZ, URZ, URZ ;  /* 0x0000003f3f3ff290 */ /* 0x000fe4000fffe03f */
[----:B------:R-:W-:Y:S02]  /*1c270*/  IMAD.MOV.U32 R54, RZ, RZ, R36 ;  /* 0x000000ffff367224 */ /* 0x000fe400078e0024 */
[----:B------:R-:W-:Y:S02]  /*1c280*/  IMAD.MOV.U32 R55, RZ, RZ, R37 ;  /* 0x000000ffff377224 */ /* 0x000fe400078e0025 */
[----:B------:R-:W-:Y:S02]  /*1c290*/  IMAD.MOV.U32 R58, RZ, RZ, R38 ;  /* 0x000000ffff3a7224 */ /* 0x000fe400078e0026 */
[----:B------:R-:W-:Y:S02]  /*1c2a0*/  IMAD.MOV.U32 R59, RZ, RZ, R39 ;  /* 0x000000ffff3b7224 */ /* 0x000fe400078e0027 */
[----:B------:R-:W-:Y:S01]  /*1c2b0*/  HMMA.1688.F32.TF32 R36, R136, R60, R248 ;  /* 0x0000003c8824723c */ /* 0x000fe200000810f8 */
[----:B------:R-:W-:Y:S04]  /*1c2c0*/  STL [R1+0x1088], R3 ;  /* 0x0010880301007387 */ /* 0x000fe80000100800 */
[----:B------:R-:W-:Y:S04]  /*1c2d0*/  STL [R1+0x118c], R59 ;  /* 0x00118c3b01007387 */ /* 0x000fe80000100800 */
[----:B------:R-:W-:Y:S04]  /*1c2e0*/  STL [R1+0x1188], R58 ;  /* 0x0011883a01007387 */ /* 0x000fe80000100800 */
[----:B------:R-:W-:Y:S04]  /*1c2f0*/  STL [R1+0x1184], R55 ;  /* 0x0011843701007387 */ /* 0x000fe80000100800 */
[----:B------:R-:W-:Y:S01]  /*1c300*/  STL [R1+0x1180], R54 ;  /* 0x0011803601007387 */ /* 0x000fe20000100800 */
[----:B------:R-:W-:-:S02]  /*1c310*/  IMAD.MOV.U32 R44, RZ, RZ, R33 ;  /* 0x000000ffff2c7224 */ /* 0x000fc400078e0021 */
[----:B------:R-:W-:-:S03]  /*1c320*/  IMAD.MOV.U32 R45, RZ, RZ, R32 ;  /* 0x000000ffff2d7224 */ /* 0x000fc600078e0020 */
[----:B------:R-:W-:Y:S01]  /*1c330*/  STL.64 [R1+0x390], R36 ;  /* 0x0003902401007387 */ /* 0x000fe20000100a00 */
[-C--:B------:R-:W-:Y:S03]  /*1c340*/  HMMA.1688.F32.TF32 R32, R144, R60.reuse, R196 ;  /* 0x0000003c9020723c */ /* 0x080fe600000810c4 */
[----:B------:R1:W-:Y:S04]  /*1c350*/  STL.64 [R1+0x398], R38 ;  /* 0x0003982601007387 */ /* 0x0003e80000100a00 */
[----:B------:R-:W-:Y:S04]  /*1c360*/  STL.64 [R1+0x3a0], R28 ;  /* 0x0003a01c01007387 */ /* 0x000fe80000100a00 */
[----:B------:R2:W-:Y:S01]  /*1c370*/  STL.64 [R1+0x3a8], R30 ;  /* 0x0003a81e01007387 */ /* 0x0005e20000100a00 */
[-C--:B-1----:R-:W-:Y:S08]  /*1c380*/  HMMA.1688.F32.TF32 R36, R232, R60.reuse, R84 ;  /* 0x0000003ce824723c */ /* 0x082ff00000081054 */
[-C--:B--2---:R-:W-:Y:S11]  /*1c390*/  HMMA.1688.F32.TF32 R28, R140, R60.reuse, R160 ;  /* 0x0000003c8c1c723c */ /* 0x084ff600000810a0 */
[----:B------:R-:W-:Y:S04]  /*1c3a0*/  @!UPT UIADD3 URZ, URZ, URZ, URZ ;  /* 0x0000003f3f3ff290 */ /* 0x000fe8000fffe03f */
[----:B------:R-:W-:Y:S04]  /*1c3b0*/  STL.64 [R1+0x3d0], R36 ;  /* 0x0003d02401007387 */ /* 0x000fe80000100a00 */
[----:B------:R1:W-:Y:S04]  /*1c3c0*/  STL.64 [R1+0x3d8], R38 ;  /* 0x0003d82601007387 */ /* 0x0003e80000100a00 */
[----:B------:R-:W-:Y:S04]  /*1c3d0*/  STL.64 [R1+0x430], R32 ;  /* 0x0004302001007387 */ /* 0x000fe80000100a00 */
[----:B------:R2:W-:Y:S04]  /*1c3e0*/  STL.64 [R1+0x438], R34 ;  /* 0x0004382201007387 */ /* 0x0005e80000100a00 */
[----:B------:R-:W-:Y:S01]  /*1c3f0*/  STL.64 [R1+0x540], R28 ;  /* 0x0005401c01007387 */ /* 0x000fe20000100a00 */
[-C--:B-1----:R-:W-:Y:S03]  /*1c400*/  HMMA.1688.F32.TF32 R36, R188, R60.reuse, R172 ;  /* 0x0000003cbc24723c */ /* 0x082fe600000810ac */
[----:B------:R1:W-:Y:S05]  /*1c410*/  STL.64 [R1+0x548], R30 ;  /* 0x0005481e01007387 */ /* 0x0003ea0000100a00 */
[----:B--2---:R-:W-:Y:S08]  /*1c420*/  HMMA.1688.F32.TF32 R32, R240, R60, R220 ;  /* 0x0000003cf020723c */ /* 0x004ff000000810dc */
[----:B-1----:R-:W-:Y:S07]  /*1c430*/  HMMA.1688.F32.TF32 R28, R156, R56, R48 ;  /* 0x000000389c1c723c */ /* 0x002fee0000081030 */
[----:B------:R-:W-:-:S02]  /*1c440*/  IMAD.MOV.U32 R50, RZ, RZ, R21 ;  /* 0x000000ffff327224 */ /* 0x000fc400078e0015 */
[----:B------:R-:W-:Y:S02]  /*1c450*/  IMAD.MOV.U32 R51, RZ, RZ, R20 ;  /* 0x000000ffff337224 */ /* 0x000fe400078e0014 */
[----:B------:R-:W-:Y:S01]  /*1c460*/  HMMA.1688.F32.TF32 R20, R136, R56, R244 ;  /* 0x000000388814723c */ /* 0x000fe200000810f4 */
[----:B------:R-:W-:Y:S04]  /*1c470*/  STL.64 [R1+0x5a0], R36 ;  /* 0x0005a02401007387 */ /* 0x000fe80000100a00 */
[----:B------:R-:W-:Y:S04]  /*1c480*/  STL.64 [R1+0x5a8], R38 ;  /* 0x0005a82601007387 */ /* 0x000fe80000100a00 */
[----:B------:R-:W-:Y:S04]  /*1c490*/  STL.64 [R1+0x5b0], R32 ;  /* 0x0005b02001007387 */ /* 0x000fe80000100a00 */
[----:B------:R-:W-:-:S02]  /*1c4a0*/  IMAD.MOV.U32 R67, RZ, RZ, R31 ;  /* 0x000000ffff437224 */ /* 0x000fc400078e001f */
[----:B------:R-:W-:Y:S02]  /*1c4b0*/  IMAD.MOV.U32 R66, RZ, RZ, R30 ;  /* 0x000000ffff427224 */ /* 0x000fe400078e001e */
[----:B------:R-:W-:Y:S01]  /*1c4c0*/  IMAD.MOV.U32 R63, RZ, RZ, R29 ;  /* 0x000000ffff3f7224 */ /* 0x000fe200078e001d */
[----:B------:R-:W-:Y:S01]  /*1c4d0*/  STL.64 [R1+0x5b8], R34 ;  /* 0x0005b82201007387 */ /* 0x000fe20000100a00 */
[----:B------:R-:W-:-:S03]  /*1c4e0*/  IMAD.MOV.U32 R62, RZ, RZ, R28 ;  /* 0x000000ffff3e7224 */ /* 0x000fc600078e001c */
[----:B------:R-:W-:Y:S01]  /*1c4f0*/  STL [R1+0x119c], R67 ;  /* 0x00119c4301007387 */ /* 0x000fe20000100800 */
[----:B------:R-:W-:Y:S01]  /*1c500*/  HMMA.1688.F32.TF32 R28, R184, R56, R72 ;  /* 0x00000038b81c723c */ /* 0x000fe20000081048 */
[----:B------:R-:W-:Y:S02]  /*1c510*/  IMAD.MOV.U32 R48, RZ, RZ, R25 ;  /* 0x000000ffff307224 */ /* 0x000fe400078e0019 */
[----:B------:R-:W-:Y:S01]  /*1c520*/  STL [R1+0x1198], R66 ;  /* 0x0011984201007387 */ /* 0x000fe20000100800 */
[----:B------:R-:W-:-:S03]  /*1c530*/  IMAD.MOV.U32 R49, RZ, RZ, R24 ;  /* 0x000000ffff317224 */ /* 0x000fc600078e0018 */
[----:B------:R-:W-:Y:S01]  /*1c540*/  STL [R1+0x1194], R63 ;  /* 0x0011943f01007387 */ /* 0x000fe20000100800 */
[----:B------:R-:W-:Y:S03]  /*1c550*/  HMMA.1688.F32.TF32 R24, R232, R56, R148 ;  /* 0x00000038e818723c */ /* 0x000fe60000081094 */
[----:B------:R-:W-:Y:S04]  /*1c560*/  STL [R1+0x1190], R62 ;  /* 0x0011903e01007387 */ /* 0x000fe80000100800 */
[----:B------:R-:W-:Y:S04]  /*1c570*/  STL.64 [R1+0x130], R20 ;  /* 0x0001301401007387 */ /* 0x000fe80000100a00 */
[----:B------:R1:W-:Y:S01]  /*1c580*/  STL.64 [R1+0x138], R22 ;  /* 0x0001381601007387 */ /* 0x0003e20000100a00 */
[----:B------:R-:W-:-:S02]  /*1c590*/  IMAD.MOV.U32 R90, RZ, RZ, R13 ;  /* 0x000000ffff5a7224 */ /* 0x000fc400078e000d */
[----:B------:R-:W-:Y:S01]  /*1c5a0*/  IMAD.MOV.U32 R91, RZ, RZ, R12 ;  /* 0x000000ffff5b7224 */ /* 0x000fe200078e000c */
[----:B------:R-:W-:Y:S01]  /*1c5b0*/  LDSM.16.M88.4 R36, [R252+0x7000] ;  /* 0x00700000fc24783b */ /* 0x000fe20000000200 */
[----:B------:R-:W-:Y:S02]  /*1c5c0*/  IMAD.MOV.U32 R80, RZ, RZ, R9 ;  /* 0x000000ffff507224 */ /* 0x000fe400078e0009 */
[----:B------:R-:W-:Y:S01]  /*1c5d0*/  IMAD.MOV.U32 R81, RZ, RZ, R8 ;  /* 0x000000ffff517224 */ /* 0x000fe200078e0008 */
[----:B------:R-:W-:Y:S01]  /*1c5e0*/  LDSM.16.M88.4 R32, [R252+0x8000] ;  /* 0x00800000fc20783b */ /* 0x000fe20000000200 */
[-C--:B-1----:R-:W-:Y:S03]  /*1c5f0*/  HMMA.1688.F32.TF32 R20, R144, R56.reuse, R200 ;  /* 0x000000389014723c */ /* 0x082fe600000810c8 */
[----:B------:R-:W-:Y:S04]  /*1c600*/  STL.64 [R1+0x2d0], R28 ;  /* 0x0002d01c01007387 */ /* 0x000fe80000100a00 */
[----:B------:R1:W-:Y:S04]  /*1c610*/  STL.64 [R1+0x2d8], R30 ;  /* 0x0002d81e01007387 */ /* 0x0003e80000100a00 */
[----:B------:R-:W-:Y:S04]  /*1c620*/  STL.64 [R1+0x340], R24 ;  /* 0x0003401801007387 */ /* 0x000fe80000100a00 */
[----:B------:R2:W-:Y:S01]  /*1c630*/  STL.64 [R1+0x348], R26 ;  /* 0x0003481a01007387 */ /* 0x0005e20000100a00 */
[-C--:B-1----:R-:W-:Y:S07]  /*1c640*/  HMMA.1688.F32.TF32 R28, R140, R56.reuse, R164 ;  /* 0x000000388c1c723c */ /* 0x082fee00000810a4 */
[----:B------:R-:W-:Y:S01]  /*1c650*/  STL.64 [R1+0x3b0], R20 ;  /* 0x0003b01401007387 */ /* 0x000fe20000100a00 */
[-C--:B--2---:R-:W-:Y:S03]  /*1c660*/  HMMA.1688.F32.TF32 R24, R188, R56.reuse, R176 ;  /* 0x00000038bc18723c */ /* 0x084fe600000810b0 */
[----:B------:R1:W-:Y:S05]  /*1c670*/  STL.64 [R1+0x3b8], R22 ;  /* 0x0003b81601007387 */ /* 0x0003ea0000100a00 */
[----:B-1----:R-:W-:Y:S07]  /*1c680*/  HMMA.1688.F32.TF32 R20, R240, R56, R224 ;  /* 0x00000038f014723c */ /* 0x002fee00000810e0 */
[----:B------:R-:W-:Y:S04]  /*1c690*/  STL.64 [R1+0x520], R28 ;  /* 0x0005201c01007387 */ /* 0x000fe80000100a00 */
[----:B------:R-:W-:Y:S04]  /*1c6a0*/  STL.64 [R1+0x528], R30 ;  /* 0x0005281e01007387 */ /* 0x000fe80000100a00 */
[----:B------:R-:W-:Y:S04]  /*1c6b0*/  STL.64 [R1+0x550], R24 ;  /* 0x0005501801007387 */ /* 0x000fe80000100a00 */
[----:B------:R-:W-:Y:S01]  /*1c6c0*/  STL.64 [R1+0x558], R26 ;  /* 0x0005581a01007387 */ /* 0x000fe20000100a00 */
[----:B------:R-:W-:Y:S03]  /*1c6d0*/  HMMA.1688.F32.TF32 R4, R136, R52, R48 ;  /* 0x000000348804723c */ /* 0x000fe60000081030 */
[----:B------:R-:W-:Y:S01]  /*1c6e0*/  LDSM.16.M88.4 R48, [R252+0x4000] ;  /* 0x00400000fc30783b */ /* 0x000fe20000000200 */
[----:B------:R-:W-:-:S02]  /*1c6f0*/  IMAD.MOV.U32 R88, RZ, RZ, R17 ;  /* 0x000000ffff587224 */ /* 0x000fc400078e0011 */
[----:B------:R-:W-:Y:S01]  /*1c700*/  IMAD.MOV.U32 R89, RZ, RZ, R16 ;  /* 0x000000ffff597224 */ /* 0x000fe200078e0010 */
[----:B------:R-:W-:Y:S01]  /*1c710*/  LDSM.16.M88.4 R28, [R252+0x9000] ;  /* 0x00900000fc1c783b */ /* 0x000fe20000000200 */
[----:B------:R-:W-:-:S03]  /*1c720*/  IMAD.MOV.U32 R65, RZ, RZ, R22 ;  /* 0x000000ffff417224 */ /* 0x000fc600078e0016 */
[----:B------:R1:W-:Y:S01]  /*1c730*/  STL.64 [R1+0x570], R20 ;  /* 0x0005701401007387 */ /* 0x0003e20000100a00 */
[----:B------:R-:W-:Y:S01]  /*1c740*/  IMAD.MOV.U32 R64, RZ, RZ, R23 ;  /* 0x000000ffff407224 */ /* 0x000fe200078e0017 */
[-C--:B------:R-:W-:Y:S02]  /*1c750*/  HMMA.1688.F32.TF32 R12, R184, R52.reuse, R76 ;  /* 0x00000034b80c723c */ /* 0x080fe4000008104c */
[----:B------:R-:W-:Y:S04]  /*1c760*/  LDSM.16.M88.4 R24, [R252+0xa000] ;  /* 0x00a00000fc18783b */ /* 0x000fe80000000200 */
[----:B------:R-:W-:Y:S02]  /*1c770*/  LDSM.16.M88.4 R16, [R252+0xc000] ;  /* 0x00c00000fc10783b */ /* 0x000fe40000000200 */
[-C--:B-1----:R-:W-:Y:S02]  /*1c780*/  HMMA.1688.F32.TF32 R20, R156, R52.reuse, R44 ;  /* 0x000000349c14723c */ /* 0x082fe4000008102c */
[----:B------:R-:W-:Y:S04]  /*1c790*/  STL [R1+0x1084], R64 ;  /* 0x0010844001007387 */ /* 0x000fe80000100800 */
[----:B------:R-:W-:Y:S02]  /*1c7a0*/  STL [R1+0x1080], R65 ;  /* 0x0010804101007387 */ /* 0x000fe40000100800 */
[----:B------:R-:W-:Y:S02]  /*1c7b0*/  HMMA.1688.F32.TF32 R8, R232, R52, R152 ;  /* 0x00000034e808723c */ /* 0x000fe40000081098 */
[----:B------:R-:W1:Y:S11]  /*1c7c0*/  LDSM.16.M88.4 R44, [R252+0x5000] ;  /* 0x00500000fc2c783b */ /* 0x000e760000000200 */
[----:B------:R-:W-:Y:S03]  /*1c7d0*/  @!UPT UIADD3 URZ, URZ, URZ, URZ ;  /* 0x0000003f3f3ff290 */ /* 0x000fe6000fffe03f */
[----:B------:R-:W-:Y:S02]  /*1c7e0*/  IMAD.MOV.U32 R54, RZ, RZ, R23 ;  /* 0x000000ffff367224 */ /* 0x000fe400078e0017 */
[----:B------:R-:W-:Y:S02]  /*1c7f0*/  IMAD.MOV.U32 R55, RZ, RZ, R22 ;  /* 0x000000ffff377224 */ /* 0x000fe400078e0016 */
[----:B------:R-:W-:Y:S02]  /*1c800*/  IMAD.MOV.U32 R58, RZ, RZ, R21 ;  /* 0x000000ffff3a7224 */ /* 0x000fe400078e0015 */
[----:B------:R-:W-:Y:S01]  /*1c810*/  IMAD.MOV.U32 R59, RZ, RZ, R20 ;  /* 0x000000ffff3b7224 */ /* 0x000fe200078e0014 */
[----:B------:R-:W-:Y:S04]  /*1c820*/  STL [R1+0x11ac], R54 ;  /* 0x0011ac3601007387 */ /* 0x000fe80000100800 */
[----:B------:R-:W-:Y:S04]  /*1c830*/  STL [R1+0x11a8], R55 ;  /* 0x0011a83701007387 */ /* 0x000fe80000100800 */
[----:B------:R-:W-:Y:S04]  /*1c840*/  STL [R1+0x11a4], R58 ;  /* 0x0011a43a01007387 */ /* 0x000fe80000100800 */
[----:B------:R-:W-:Y:S04]  /*1c850*/  STL [R1+0x11a0], R59 ;  /* 0x0011a03b01007387 */ /* 0x000fe80000100800 */
[----:B------:R-:W-:Y:S04]  /*1c860*/  STL.64 [R1+0x50], R4 ;  /* 0x0000500401007387 */ /* 0x000fe80000100a00 */
[----:B------:R2:W-:Y:S01]  /*1c870*/  STL.64 [R1+0x58], R6 ;  /* 0x0000580601007387 */ /* 0x0005e20000100a00 */
[----:B-1----:R-:W-:Y:S03]  /*1c880*/  HMMA.1688.F32.TF32 R68, R156, R44, R80 ;  /* 0x0000002c9c44723c */ /* 0x002fe60000081050 */
[----:B------:R-:W1:Y:S05]  /*1c890*/  LDSM.16.M88.4 R20, [R252+0xb000] ;  /* 0x00b00000fc14783b */ /* 0x000e6a0000000200 */
[-C--:B--2---:R-:W-:Y:S01]  /*1c8a0*/  HMMA.1688.F32.TF32 R4, R144, R52.reuse, R204 ;  /* 0x000000349004723c */ /* 0x084fe200000810cc */
[----:B------:R-:W-:Y:S04]  /*1c8b0*/  STL.64 [R1+0x60], R12 ;  /* 0x0000600c01007387 */ /* 0x000fe80000100a00 */
[----:B------:R2:W-:Y:S04]  /*1c8c0*/  STL.64 [R1+0x68], R14 ;  /* 0x0000680e01007387 */ /* 0x0005e80000100a00 */
[----:B------:R-:W-:Y:S04]  /*1c8d0*/  STL.64 [R1+0x190], R8 ;  /* 0x0001900801007387 */ /* 0x000fe80000100a00 */
[----:B------:R3:W-:Y:S01]  /*1c8e0*/  STL.64 [R1+0x198], R10 ;  /* 0x0001980a01007387 */ /* 0x0007e20000100a00 */
[-C--:B--2---:R-:W-:Y:S09]  /*1c8f0*/  HMMA.1688.F32.TF32 R12, R140, R52.reuse, R168 ;  /* 0x000000348c0c723c */ /* 0x084ff200000810a8 */
[----:B------:R-:W-:Y:S01]  /*1c900*/  STL.64 [R1+0x310], R4 ;  /* 0x0003100401007387 */ /* 0x000fe20000100a00 */
[-C--:B---3--:R-:W-:Y:S03]  /*1c910*/  HMMA.1688.F32.TF32 R8, R188, R52.reuse, R180 ;  /* 0x00000034bc08723c */ /* 0x088fe600000810b4 */
[----:B------:R2:W-:Y:S05]  /*1c920*/  STL.64 [R1+0x318], R6 ;  /* 0x0003180601007387 */ /* 0x0005ea0000100a00 */
[----:B--2---:R-:W-:Y:S05]  /*1c930*/  HMMA.1688.F32.TF32 R4, R240, R52, R228 ;  /* 0x00000034f004723c */ /* 0x004fea00000810e4 */
[----:B------:R-:W-:Y:S04]  /*1c940*/  STL.64 [R1+0x4d0], R12 ;  /* 0x0004d00c01007387 */ /* 0x000fe80000100a00 */
[----:B------:R-:W-:Y:S06]  /*1c950*/  STL.64 [R1+0x4d8], R14 ;  /* 0x0004d80e01007387 */ /* 0x000fec0000100a00 */
[----:B------:R-:W-:Y:S04]  /*1c960*/  STL.64 [R1+0x530], R8 ;  /* 0x0005300801007387 */ /* 0x000fe80000100a00 */
[----:B------:R-:W-:Y:S04]  /*1c970*/  STL.64 [R1+0x538], R10 ;  /* 0x0005380a01007387 */ /* 0x000fe80000100a00 */
[----:B------:R-:W-:Y:S01]  /*1c980*/  STL [R1+0x11b4], R50 ;  /* 0x0011b43201007387 */ /* 0x000fe20000100800 */
[----:B------:R-:W-:Y:S01]  /*1c990*/  HMMA.1688.F32.TF32 R56, R156, R48, R88 ;  /* 0x000000309c38723c */ /* 0x000fe20000081058 */
[----:B------:R-:W-:-:S02]  /*1c9a0*/  IMAD.MOV.U32 R54, RZ, RZ, R68 ;  /* 0x000000ffff367224 */ /* 0x000fc400078e0044 */
[----:B------:R-:W-:Y:S01]  /*1c9b0*/  IMAD.MOV.U32 R55, RZ, RZ, R69 ;  /* 0x000000ffff377224 */ /* 0x000fe200078e0045 */
[----:B------:R-:W2:Y:S04]  /*1c9c0*/  LDSM.16.M88.4 R12, [R252+0xd000] ;  /* 0x00d00000fc0c783b */ /* 0x000ea80000000200 */
[----:B------:R-:W-:Y:S04]  /*1c9d0*/  STL.64 [R1+0x560], R4 ;  /* 0x0005600401007387 */ /* 0x000fe80000100a00 */
[----:B------:R-:W-:Y:S04]  /*1c9e0*/  STL.64 [R1+0x568], R6 ;  /* 0x0005680601007387 */ /* 0x000fe80000100a00 */
[----:B------:R-:W-:Y:S04]  /*1c9f0*/  STL [R1+0x11b0], R51 ;  /* 0x0011b03301007387 */ /* 0x000fe80000100800 */
[----:B------:R3:W-:Y:S04]  /*1ca00*/  STL [R1+0x11bc], R46 ;  /* 0x0011bc2e01007387 */ /* 0x0007e80000100800 */
        /* <DEDUP_REMOVED lines=13> */
[----:B------:R-:W-:-:S02]  /*1cae0*/  IMAD.MOV.U32 R63, RZ, RZ, R58 ;  /* 0x000000ffff3f7224 */ /* 0x000fc400078e003a */
[----:B------:R-:W-:Y:S01]  /*1caf0*/  IMAD.MOV.U32 R62, RZ, RZ, R59 ;  /* 0x000000ffff3e7224 */ /* 0x000fe200078e003b */
[----:B------:R-:W3:Y:S01]  /*1cb00*/  LDL.LU R68, [R1+0x660] ;  /* 0x0006600001447983 */ /* 0x000ee20000300800 */
[----:B------:R-:W-:Y:S02]  /*1cb10*/  IMAD.MOV.U32 R58, RZ, RZ, R70 ;  /* 0x000000ffff3a7224 */ /* 0x000fe400078e0046 */
[----:B------:R-:W-:Y:S01]  /*1cb20*/  IMAD.MOV.U32 R59, RZ, RZ, R71 ;  /* 0x000000ffff3b7224 */ /* 0x000fe200078e0047 */
        /* <DEDUP_REMOVED lines=11> */
[----:B------:R-:W1:Y:S04]  /*1cbe0*/  LDL.LU R212, [R1+0x640] ;  /* 0x0006400001d47983 */ /* 0x000e680000300800 */
[----:B------:R-:W1:Y:S04]  /*1cbf0*/  LDL.LU R213, [R1+0x644] ;  /* 0x0006440001d57983 */ /* 0x000e680000300800 */
[----:B------:R-:W1:Y:S04]  /*1cc00*/  LDL.LU R214, [R1+0x648] ;  /* 0x0006480001d67983 */ /* 0x000e680000300800 */
[----:B------:R-:W1:Y:S04]  /*1cc10*/  LDL.LU R215, [R1+0x64c] ;  /* 0x00064c0001d77983 */ /* 0x000e680000300800 */
        /* <DEDUP_REMOVED lines=12> */
[----:B------:R-:W-:-:S02]  /*1cce0*/  IMAD.MOV.U32 R67, RZ, RZ, R56 ;  /* 0x000000ffff437224 */ /* 0x000fc400078e0038 */
[----:B------:R-:W-:Y:S01]  /*1ccf0*/  IMAD.MOV.U32 R66, RZ, RZ, R57 ;  /* 0x000000ffff427224 */ /* 0x000fe200078e0039 */
[----:B------:R-:W1:Y:S04]  /*1cd00*/  LDSM.16.M88.4 R8, [R252+0xe000] ;  /* 0x00e00000fc08783b */ /* 0x000e680000000200 */
[----:B------:R-:W1:Y:S01]  /*1cd10*/  LDSM.16.M88.4 R4, [R252+0xf000] ;  /* 0x00f00000fc04783b */ /* 0x000e620000000200 */
[C---:B--2---:R-:W-:Y:S11]  /*1cd20*/  HMMA.1688.F32.TF32 R72, R156.reuse, R40, R196 ;  /* 0x000000289c48723c */ /* 0x044ff600000810c4 */
[----:B------:R-:W-:Y:S11]  /*1cd30*/  @!UPT UIADD3 URZ, URZ, URZ, URZ ;  /* 0x0000003f3f3ff290 */ /* 0x000ff6000fffe03f */
[----:B------:R-:W-:Y:S02]  /*1cd40*/  @!UPT UIADD3 URZ, URZ, URZ, URZ ;  /* 0x0000003f3f3ff290 */ /* 0x000fe4000fffe03f */
[----:B------:R-:W-:Y:S02]  /*1cd50*/  IMAD.MOV.U32 R57, RZ, RZ, R72 ;  /* 0x000000ffff397224 */ /* 0x000fe400078e0048 */
[----:B------:R-:W-:Y:S02]  /*1cd60*/  IMAD.MOV.U32 R56, RZ, RZ, R73 ;  /* 0x000000ffff387224 */ /* 0x000fe400078e0049 */
[----:B------:R-:W-:Y:S02]  /*1cd70*/  IMAD.MOV.U32 R53, RZ, RZ, R74 ;  /* 0x000000ffff357224 */ /* 0x000fe400078e004a */
[----:B------:R-:W-:Y:S02]  /*1cd80*/  IMAD.MOV.U32 R52, RZ, RZ, R75 ;  /* 0x000000ffff347224 */ /* 0x000fe400078e004b */
[C---:B---3--:R-:W-:Y:S08]  /*1cd90*/  HMMA.1688.F32.TF32 R72, R156.reuse, R36, R84 ;  /* 0x000000249c48723c */ /* 0x048ff00000081054 */
[C---:B------:R-:W-:Y:S08]  /*1cda0*/  HMMA.1688.F32.TF32 R244, R156.reuse, R28, R68 ;  /* 0x0000001c9cf4723c */ /* 0x040ff00000081044 */
[----:B----4-:R-:W-:Y:S08]  /*1cdb0*/  HMMA.1688.F32.TF32 R248, R156, R32, R248 ;  /* 0x000000209cf8723c */ /* 0x010ff000000810f8 */
[----:B------:R-:W-:-:S02]  /*1cdc0*/  IMAD.MOV.U32 R46, RZ, RZ, R72 ;  /* 0x000000ffff2e7224 */ /* 0x000fc400078e0048 */
[----:B------:R-:W-:Y:S02]  /*1cdd0*/  IMAD.MOV.U32 R47, RZ, RZ, R73 ;  /* 0x000000ffff2f7224 */ /* 0x000fe400078e0049 */
[----:B------:R-:W-:Y:S02]  /*1cde0*/  IMAD.MOV.U32 R50, RZ, RZ, R74 ;  /* 0x000000ffff327224 */ /* 0x000fe400078e004a */
[----:B------:R-:W-:Y:S01]  /*1cdf0*/  IMAD.MOV.U32 R51, RZ, RZ, R75 ;  /* 0x000000ffff337224 */ /* 0x000fe200078e004b */
[C---:B------:R-:W-:Y:S08]  /*1ce00*/  HMMA.1688.F32.TF32 R68, R156.reuse, R24, R216 ;  /* 0x000000189c44723c */ /* 0x040ff000000810d8 */
[C---:B-1----:R-:W-:Y:S01]  /*1ce10*/  HMMA.1688.F32.TF32 R72, R156.reuse, R20, R212 ;  /* 0x000000149c48723c */ /* 0x042fe200000810d4 */
[----:B------:R-:W-:Y:S04]  /*1ce20*/  STL.64 [R1+0x10a8], R250 ;  /* 0x0010a8fa01007387 */ /* 0x000fe80000100a00 */
[----:B------:R-:W-:Y:S03]  /*1ce30*/  STL.64 [R1+0x10a0], R248 ;  /* 0x0010a0f801007387 */ /* 0x000fe60000100a00 */
[C---:B------:R-:W-:Y:S01]  /*1ce40*/  HMMA.1688.F32.TF32 R80, R156.reuse, R12, R80 ;  /* 0x0000000c9c50723c */ /* 0x040fe20000081050 */
[----:B------:R-:W-:Y:S04]  /*1ce50*/  STL.64 [R1+0x10b8], R246 ;  /* 0x0010b8f601007387 */ /* 0x000fe80000100a00 */
[----:B------:R-:W-:Y:S03]  /*1ce60*/  STL.64 [R1+0x10b0], R244 ;  /* 0x0010b0f401007387 */ /* 0x000fe60000100a00 */
[C---:B------:R-:W-:Y:S01]  /*1ce70*/  HMMA.1688.F32.TF32 R76, R156.reuse, R16, R208 ;  /* 0x000000109c4c723c */ /* 0x040fe200000810d0 */
[----:B------:R-:W-:Y:S04]  /*1ce80*/  STL.64 [R1+0x10c8], R70 ;  /* 0x0010c84601007387 */ /* 0x000fe80000100a00 */
[----:B------:R-:W-:Y:S04]  /*1ce90*/  STL.64 [R1+0x10c0], R68 ;  /* 0x0010c04401007387 */ /* 0x000fe80000100a00 */
[----:B------:R-:W-:Y:S04]  /*1cea0*/  STL.64 [R1+0x10d8], R74 ;  /* 0x0010d84a01007387 */ /* 0x000fe80000100a00 */
[----:B------:R1:W-:Y:S01]  /*1ceb0*/  STL.64 [R1+0x10d0], R72 ;  /* 0x0010d04801007387 */ /* 0x0003e20000100a00 */
[----:B------:R-:W-:Y:S08]  /*1cec0*/  HMMA.1688.F32.TF32 R84, R156, R8, R192 ;  /* 0x000000089c54723c */ /* 0x000ff000000810c0 */
[----:B-1----:R-:W-:Y:S08]  /*1ced0*/  HMMA.1688.F32.TF32 R72, R144, R48, R236 ;  /* 0x000000309048723c */ /* 0x002ff000000810ec */
[----:B------:R-:W-:Y:S08]  /*1cee0*/  HMMA.1688.F32.TF32 R88, R156, R4, R88 ;  /* 0x000000049c58723c */ /* 0x000ff00000081058 */
[C---:B------:R-:W-:Y:S01]  /*1cef0*/  HMMA.1688.F32.TF32 R68, R144.reuse, R44, R92 ;  /* 0x0000002c9044723c */ /* 0x040fe2000008105c */
[----:B------:R-:W-:Y:S04]  /*1cf00*/  STL.64 [R1+0x10e8], R78 ;  /* 0x0010e84e01007387 */ /* 0x000fe80000100a00 */
[----:B------:R1:W-:Y:S04]  /*1cf10*/  STL.64 [R1+0x10e0], R76 ;  /* 0x0010e04c01007387 */ /* 0x0003e80000100a00 */
[----:B------:R-:W-:Y:S04]  /*1cf20*/  STL.64 [R1+0x10f8], R82 ;  /* 0x0010f85201007387 */ /* 0x000fe80000100a00 */
[----:B------:R-:W-:Y:S04]  /*1cf30*/  STL.64 [R1+0x10f0], R80 ;  /* 0x0010f05001007387 */ /* 0x000fe80000100a00 */
[----:B------:R-:W-:Y:S01]  /*1cf40*/  STL.64 [R1+0x1108], R86 ;  /* 0x0011085601007387 */ /* 0x000fe20000100a00 */
[C---:B-1----:R-:W-:Y:S03]  /*1cf50*/  HMMA.1688.F32.TF32 R76, R144.reuse, R40, R96 ;  /* 0x00000028904c723c */ /* 0x042fe60000081060 */
        /* <DEDUP_REMOVED lines=17> */
[----:B--2---:R-:W-:Y:S03]  /*1d070*/  HMMA.1688.F32.TF32 R68, R144, R20, R116 ;  /* 0x000000149044723c */ /* 0x004fe60000081074 */
[----:B------:R-:W-:Y:S01]  /*1d080*/  STL.64 [R1+0x150], R76 ;  /* 0x0001504c01007387 */ /* 0x000fe20000100a00 */
[----:B------:R-:W-:-:S03]  /*1d090*/  IMAD.MOV.U32 R208, RZ, RZ, R121 ;  /* 0x000000ffffd07224 */ /* 0x000fc600078e0079 */
[----:B------:R1:W-:Y:S01]  /*1d0a0*/  STL.64 [R1+0x158], R78 ;  /* 0x0001584e01007387 */ /* 0x0003e20000100a00 */
[----:B------:R-:W-:Y:S02]  /*1d0b0*/  IMAD.MOV.U32 R209, RZ, RZ, R120 ;  /* 0x000000ffffd17224 */ /* 0x000fe400078e0078 */
[----:B------:R-:W-:-:S05]  /*1d0c0*/  IMAD.MOV.U32 R210, RZ, RZ, R111 ;  /* 0x000000ffffd27224 */ /* 0x000fca00078e006f */
[----:B------:R-:W-:Y:S04]  /*1d0d0*/  STL.64 [R1+0x140], R72 ;  /* 0x0001404801007387 */ /* 0x000fe80000100a00 */
[----:B------:R-:W-:Y:S04]  /*1d0e0*/  STL.64 [R1+0x148], R74 ;  /* 0x0001484a01007387 */ /* 0x000fe80000100a00 */
[----:B------:R-:W2:Y:S01]  /*1d0f0*/  LDL.LU R121, [R1+0x1210] ;  /* 0x0012100001797983 */ /* 0x000ea20000300800 */
[----:B------:R-:W-:-:S03]  /*1d100*/  IMAD.MOV.U32 R211, RZ, RZ, R110 ;  /* 0x000000ffffd37224 */ /* 0x000fc600078e006e */
[----:B------:R-:W-:Y:S01]  /*1d110*/  STL.64 [R1+0x80], R68 ;  /* 0x0000804401007387 */ /* 0x000fe20000100a00 */
[----:B------:R-:W-:-:S03]  /*1d120*/  IMAD.MOV.U32 R212, RZ, RZ, R109 ;  /* 0x000000ffffd47224 */ /* 0x000fc600078e006d */
[----:B------:R3:W-:Y:S04]  /*1d130*/  STL.64 [R1+0x88], R70 ;  /* 0x0000884601007387 */ /* 0x0007e80000100a00 */
[----:B------:R-:W4:Y:S04]  /*1d140*/  LDL.LU R120, [R1+0x120c] ;  /* 0x00120c0001787983 */ /* 0x000f280000300800 */
[----:B------:R-:W2:Y:S04]  /*1d150*/  LDL.LU R111, [R1+0x1208] ;  /* 0x00120800016f7983 */ /* 0x000ea80000300800 */
[----:B------:R-:W3:Y:S04]  /*1d160*/  LDL.LU R110, [R1+0x1204] ;  /* 0x00120400016e7983 */ /* 0x000ee80000300800 */
[----:B------:R-:W3:Y:S01]  /*1d170*/  LDL.LU R109, [R1+0x1200] ;  /* 0x00120000016d7983 */ /* 0x000ee20000300800 */
[----:B------:R-:W-:-:S02]  /*1d180*/  IMAD.MOV.U32 R213, RZ, RZ, R128 ;  /* 0x000000ffffd57224 */ /* 0x000fc400078e0080 */
[----:B------:R-:W-:Y:S01]  /*1d190*/  IMAD.MOV.U32 R214, RZ, RZ, R129 ;  /* 0x000000ffffd67224 */ /* 0x000fe200078e0081 */
[----:B------:R-:W3:Y:S01]  /*1d1a0*/  LDL.LU R128, [R1+0x11fc] ;  /* 0x0011fc0001807983 */ /* 0x000ee20000300800 */
[----:B------:R-:W-:Y:S02]  /*1d1b0*/  IMAD.MOV.U32 R215, RZ, RZ, R130 ;  /* 0x000000ffffd77224 */ /* 0x000fe400078e0082 */
[----:B------:R-:W-:Y:S01]  /*1d1c0*/  IMAD.MOV.U32 R216, RZ, RZ, R124 ;  /* 0x000000ffffd87224 */ /* 0x000fe200078e007c */
[----:B------:R-:W3:Y:S01]  /*1d1d0*/  LDL.LU R129, [R1+0x11f8] ;  /* 0x0011f80001817983 */ /* 0x000ee20000300800 */
[----:B------:R-:W-:-:S03]  /*1d1e0*/  IMAD.MOV.U32 R217, RZ, RZ, R125 ;  /* 0x000000ffffd97224 */ /* 0x000fc600078e007d */
[----:B------:R-:W3:Y:S01]  /*1d1f0*/  LDL.LU R130, [R1+0x11f4] ;  /* 0x0011f40001827983 */ /* 0x000ee20000300800 */
[----:B------:R-:W-:-:S03]  /*1d200*/  IMAD.MOV.U32 R218, RZ, RZ, R126 ;  /* 0x000000ffffda7224 */ /* 0x000fc600078e007e */
[----:B------:R-:W3:Y:S01]  /*1d210*/  LDL.LU R124, [R1+0x11f0] ;  /* 0x0011f000017c7983 */ /* 0x000ee20000300800 */
[----:B------:R-:W-:-:S03]  /*1d220*/  IMAD.MOV.U32 R219, RZ, RZ, R108 ;  /* 0x000000ffffdb7224 */ /* 0x000fc600078e006c */
[----:B------:R-:W3:Y:S04]  /*1d230*/  LDL.LU R125, [R1+0x11ec] ;  /* 0x0011ec00017d7983 */ /* 0x000ee80000300800 */
[----:B------:R-:W3:Y:S04]  /*1d240*/  LDL.LU R126, [R1+0x11e8] ;  /* 0x0011e800017e7983 */ /* 0x000ee80000300800 */
[----:B------:R-:W1:Y:S01]  /*1d250*/  LDL.LU R108, [R1+0x11e4] ;  /* 0x0011e400016c7983 */ /* 0x000e620000300800 */
[----:B------:R-:W-:Y:S02]  /*1d260*/  IMAD.MOV.U32 R197, RZ, RZ, R122 ;  /* 0x000000ffffc57224 */ /* 0x000fe400078e007a */
[----:B------:R-:W-:-:S02]  /*1d270*/  IMAD.MOV.U32 R198, RZ, RZ, R123 ;  /* 0x000000ffffc67224 */ /* 0x000fc400078e007b */
[----:B------:R-:W-:Y:S02]  /*1d280*/  IMAD.MOV.U32 R199, RZ, RZ, R127 ;  /* 0x000000ffffc77224 */ /* 0x000fe400078e007f */
[----:B------:R-:W-:Y:S02]  /*1d290*/  IMAD.MOV.U32 R192, RZ, RZ, R131 ;  /* 0x000000ffffc07224 */ /* 0x000fe400078e0083 */
[----:B----4-:R-:W-:Y:S02]  /*1d2a0*/  IMAD.MOV.U32 R163, RZ, RZ, R120 ;  /* 0x000000ffffa37224 */ /* 0x010fe400078e0078 */
[----:B--2---:R-:W-:Y:S02]  /*1d2b0*/  IMAD.MOV.U32 R162, RZ, RZ, R111 ;  /* 0x000000ffffa27224 */ /* 0x004fe400078e006f */
[----:B---3--:R-:W-:Y:S02]  /*1d2c0*/  IMAD.MOV.U32 R161, RZ, RZ, R110 ;  /* 0x000000ffffa17224 */ /* 0x008fe400078e006e */
[----:B------:R-:W-:-:S02]  /*1d2d0*/  IMAD.MOV.U32 R160, RZ, RZ, R109 ;  /* 0x000000ffffa07224 */ /* 0x000fc400078e006d */
[----:B------:R-:W1:Y:S04]  /*1d2e0*/  LDL.LU R109, [R1+0x11e0] ;  /* 0x0011e000016d7983 */ /* 0x000e680000300800 */
[----:B------:R-:W1:Y:S04]  /*1d2f0*/  LDL.LU R110, [R1+0x11dc] ;  /* 0x0011dc00016e7983 */ /* 0x000e680000300800 */
[----:B------:R-:W1:Y:S04]  /*1d300*/  LDL.LU R111, [R1+0x11d8] ;  /* 0x0011d800016f7983 */ /* 0x000e680000300800 */
        /* <DEDUP_REMOVED lines=62> */
[----:B-1----:R-:W-:Y:S08]  /*1d6f0*/  HMMA.1688.F32.TF32 R76, R144, R12, R108 ;  /* 0x0000000c904c723c */ /* 0x002ff0000008106c */
[C---:B--2---:R-:W-:Y:S08]  /*1d700*/  HMMA.1688.F32.TF32 R92, R136.reuse, R48, R248 ;  /* 0x00000030885c723c */ /* 0x044ff000000810f8 */
[C---:B------:R-:W-:Y:S08]  /*1d710*/  HMMA.1688.F32.TF32 R104, R136.reuse, R36, R168 ;  /* 0x000000248868723c */ /* 0x040ff000000810a8 */
[C---:B---3--:R-:W-:Y:S08]  /*1d720*/  HMMA.1688.F32.TF32 R96, R136.reuse, R44, R228 ;  /* 0x0000002c8860723c */ /* 0x048ff000000810e4 */
[----:B----4-:R-:W-:Y:S08]  /*1d730*/  HMMA.1688.F32.TF32 R100, R136, R40, R180 ;  /* 0x000000288864723c */ /* 0x010ff000000810b4 */
[C---:B------:R-:W-:Y:S08]  /*1d740*/  HMMA.1688.F32.TF32 R68, R144.reuse, R16, R120 ;  /* 0x000000109044723c */ /* 0x040ff00000081078 */
[C---:B------:R-:W-:Y:S11]  /*1d750*/  HMMA.1688.F32.TF32 R72, R144.reuse, R8, R124 ;  /* 0x000000089048723c */ /* 0x040ff6000008107c */
[----:B------:R-:W-:Y:S04]  /*1d760*/  @!UPT UIADD3 URZ, URZ, URZ, URZ ;  /* 0x0000003f3f3ff290 */ /* 0x000fe8000fffe03f */
[----:B------:R-:W-:Y:S04]  /*1d770*/  STL.64 [R1+0x1e0], R68 ;  /* 0x0001e04401007387 */ /* 0x000fe80000100a00 */
[----:B------:R1:W-:Y:S02]  /*1d780*/  STL.64 [R1+0x1e8], R70 ;  /* 0x0001e84601007387 */ /* 0x0003e40000100a00 */
[----:B-1----:R-:W-:Y:S02]  /*1d790*/  HMMA.1688.F32.TF32 R68, R144, R4, R128 ;  /* 0x000000049044723c */ /* 0x002fe40000081080 */
[----:B------:R-:W-:Y:S04]  /*1d7a0*/  STL.64 [R1+0x1c0], R76 ;  /* 0x0001c04c01007387 */ /* 0x000fe80000100a00 */
[----:B------:R-:W-:Y:S04]  /*1d7b0*/  STL.64 [R1+0x1c8], R78 ;  /* 0x0001c84e01007387 */ /* 0x000fe80000100a00 */
[----:B------:R-:W-:Y:S04]  /*1d7c0*/  STL.64 [R1+0x1b0], R72 ;  /* 0x0001b04801007387 */ /* 0x000fe80000100a00 */
[----:B------:R-:W-:Y:S04]  /*1d7d0*/  STL.64 [R1+0x1b8], R74 ;  /* 0x0001b84a01007387 */ /* 0x000fe80000100a00 */
[----:B------:R-:W-:Y:S05]  /*1d7e0*/  STL.64 [R1+0x1128], R94 ;  /* 0x0011285e01007387 */ /* 0x000fea0000100a00 */
[----:B------:R-:W-:Y:S04]  /*1d7f0*/  STL.64 [R1+0x70], R68 ;  /* 0x0000704401007387 */ /* 0x000fe80000100a00 */
[----:B------:R1:W-:Y:S02]  /*1d800*/  STL.64 [R1+0x78], R70 ;  /* 0x0000784601007387 */ /* 0x0003e40000100a00 */
[C---:B-1----:R-:W-:Y:S02]  /*1d810*/  HMMA.1688.F32.TF32 R68, R140.reuse, R48, R172 ;  /* 0x000000308c44723c */ /* 0x042fe400000810ac */
[----:B------:R-:W-:Y:S04]  /*1d820*/  STL.64 [R1+0x1120], R92 ;  /* 0x0011205c01007387 */ /* 0x000fe80000100a00 */
[----:B------:R-:W-:Y:S04]  /*1d830*/  STL.64 [R1+0x1138], R98 ;  /* 0x0011386201007387 */ /* 0x000fe80000100a00 */
[----:B------:R-:W-:Y:S01]  /*1d840*/  STL.64 [R1+0x1130], R96 ;  /* 0x0011306001007387 */ /* 0x000fe20000100a00 */
[C---:B------:R-:W-:Y:S03]  /*1d850*/  HMMA.1688.F32.TF32 R76, R140.reuse, R44, R160 ;  /* 0x0000002c8c4c723c */ /* 0x040fe600000810a0 */
[----:B------:R-:W-:Y:S04]  /*1d860*/  STL.64 [R1+0x1148], R102 ;  /* 0x0011486601007387 */ /* 0x000fe80000100a00 */
[----:B------:R-:W-:Y:S01]  /*1d870*/  STL.64 [R1+0x1140], R100 ;  /* 0x0011406401007387 */ /* 0x000fe20000100a00 */
[C---:B------:R-:W-:Y:S03]  /*1d880*/  HMMA.1688.F32.TF32 R72, R140.reuse, R40, R196 ;  /* 0x000000288c48723c */ /* 0x040fe600000810c4 */
[----:B------:R-:W-:Y:S04]  /*1d890*/  STL.64 [R1+0x1158], R106 ;  /* 0x0011586a01007387 */ /* 0x000fe80000100a00 */
[----:B------:R-:W-:Y:S04]  /*1d8a0*/  STL.64 [R1+0x1150], R104 ;  /* 0x0011506801007387 */ /* 0x000fe80000100a00 */
[----:B------:R-:W-:Y:S04]  /*1d8b0*/  STL.64 [R1+0x300], R68 ;  /* 0x0003004401007387 */ /* 0x000fe80000100a00 */
[----:B------:R1:W-:Y:S02]  /*1d8c0*/  STL.64 [R1+0x308], R70 ;  /* 0x0003084601007387 */ /* 0x0003e40000100a00 */
[C---:B-1----:R-:W-:Y:S02]  /*1d8d0*/  HMMA.1688.F32.TF32 R68, R140.reuse, R36, R216 ;  /* 0x000000248c44723c */ /* 0x042fe400000810d8 */
[----:B------:R-:W-:Y:S04]  /*1d8e0*/  STL.64 [R1+0x2e0], R76 ;  /* 0x0002e04c01007387 */ /* 0x000fe80000100a00 */
[----:B------:R1:W-:Y:S04]  /*1d8f0*/  STL.64 [R1+0x2e8], R78 ;  /* 0x0002e84e01007387 */ /* 0x0003e80000100a00 */
[----:B------:R-:W-:Y:S04]  /*1d900*/  STL.64 [R1+0x2c0], R72 ;  /* 0x0002c04801007387 */ /* 0x000fe80000100a00 */
[----:B------:R2:W-:Y:S01]  /*1d910*/  STL.64 [R1+0x2c8], R74 ;  /* 0x0002c84a01007387 */ /* 0x0005e20000100a00 */
[C---:B-1----:R-:W-:Y:S08]  /*1d920*/  HMMA.1688.F32.TF32 R76, R140.reuse, R32, R212 ;  /* 0x000000208c4c723c */ /* 0x042ff000000810d4 */
[----:B------:R-:W-:Y:S01]  /*1d930*/  STL.64 [R1+0x1a0], R68 ;  /* 0x0001a04401007387 */ /* 0x000fe20000100a00 */
[C---:B--2---:R-:W-:Y:S03]  /*1d940*/  HMMA.1688.F32.TF32 R72, R140.reuse, R28, R208 ;  /* 0x0000001c8c48723c */ /* 0x044fe600000810d0 */
[----:B------:R1:W-:Y:S05]  /*1d950*/  STL.64 [R1+0x1a8], R70 ;  /* 0x0001a84601007387 */ /* 0x0003ea0000100a00 */
[----:B-1----:R-:W-:Y:S06]  /*1d960*/  HMMA.1688.F32.TF32 R68, R140, R24, R192 ;  /* 0x000000188c44723c */ /* 0x002fec00000810c0 */
[----:B------:R-:W-:Y:S04]  /*1d970*/  STL.64 [R1+0xd0], R76 ;  /* 0x0000d04c01007387 */ /* 0x000fe80000100a00 */
[----:B------:R-:W-:Y:S04]  /*1d980*/  STL.64 [R1+0xd8], R78 ;  /* 0x0000d84e01007387 */ /* 0x000fe80000100a00 */
[----:B------:R-:W2:Y:S04]  /*1d990*/  LDL.LU R208, [R1+0x370] ;  /* 0x0003700001d07983 */ /* 0x000ea80000300800 */
[----:B------:R1:W-:Y:S04]  /*1d9a0*/  STL.64 [R1+0xc0], R72 ;  /* 0x0000c04801007387 */ /* 0x0003e80000100a00 */
[----:B------:R3:W-:Y:S04]  /*1d9b0*/  STL.64 [R1+0xc8], R74 ;  /* 0x0000c84a01007387 */ /* 0x0007e80000100a00 */
[----:B------:R4:W-:Y:S04]  /*1d9c0*/  STL.64 [R1+0xe0], R68 ;  /* 0x0000e04401007387 */ /* 0x0009e80000100a00 */
[----:B------:R1:W-:Y:S04]  /*1d9d0*/  STL.64 [R1+0xe8], R70 ;  /* 0x0000e84601007387 */ /* 0x0003e80000100a00 */
        /* <DEDUP_REMOVED lines=8> */
[----:B------:R-:W2:Y:S01]  /*1da60*/  LDL.LU R196, [R1+0x320] ;  /* 0x0003200001c47983 */ /* 0x000ea20000300800 */
[C---:B------:R-:W-:Y:S03]  /*1da70*/  HMMA.1688.F32.TF32 R112, R136.reuse, R28, R152 ;  /* 0x0000001c8870723c */ /* 0x040fe60000081098 */
[----:B------:R-:W2:Y:S04]  /*1da80*/  LDL.LU R197, [R1+0x324] ;  /* 0x0003240001c57983 */ /* 0x000ea80000300800 */
[----:B------:R-:W2:Y:S01]  /*1da90*/  LDL.LU R198, [R1+0x328] ;  /* 0x0003280001c67983 */ /* 0x000ea20000300800 */
[C---:B------:R-:W-:Y:S03]  /*1daa0*/  HMMA.1688.F32.TF32 R116, R136.reuse, R24, R224 ;  /* 0x000000188874723c */ /* 0x040fe600000810e0 */
[----:B------:R-:W2:Y:S05]  /*1dab0*/  LDL.LU R199, [R1+0x32c] ;  /* 0x00032c0001c77983 */ /* 0x000eaa0000300800 */
[C---:B------:R-:W-:Y:S08]  /*1dac0*/  HMMA.1688.F32.TF32 R120, R136.reuse, R20, R176 ;  /* 0x000000148878723c */ /* 0x040ff000000810b0 */
[C---:B------:R-:W-:Y:S08]  /*1dad0*/  HMMA.1688.F32.TF32 R124, R136.reuse, R16, R164 ;  /* 0x00000010887c723c */ /* 0x040ff000000810a4 */
[C---:B------:R-:W-:Y:S08]  /*1dae0*/  HMMA.1688.F32.TF32 R128, R136.reuse, R12, R200 ;  /* 0x0000000c8880723c */ /* 0x040ff000000810c8 */
[C---:B------:R-:W-:Y:S08]  /*1daf0*/  HMMA.1688.F32.TF32 R132, R136.reuse, R8, R148 ;  /* 0x000000088884723c */ /* 0x040ff00000081094 */
[-C--:B------:R-:W-:Y:S01]  /*1db00*/  HMMA.1688.F32.TF32 R136, R136, R4.reuse, R220 ;  /* 0x000000048888723c */ /* 0x080fe200000810dc */
        /* <DEDUP_REMOVED lines=46> */
[----:B---3--:R-:W2:Y:S04]  /*1ddf0*/  LDL.LU R74, [R1+0x818] ;  /* 0x00081800014a7983 */ /* 0x008ea80000300800 */
[----:B------:R-:W2:Y:S04]  /*1de00*/  LDL.LU R75, [R1+0x81c] ;  /* 0x00081c00014b7983 */ /* 0x000ea80000300800 */
[----:B------:R-:W3:Y:S04]  /*1de10*/  LDL.LU R76, [R1+0x220] ;  /* 0x00022000014c7983 */ /* 0x000ee80000300800 */
[----:B------:R-:W3:Y:S04]  /*1de20*/  LDL.LU R77, [R1+0x224] ;  /* 0x00022400014d7983 */ /* 0x000ee80000300800 */
[----:B------:R-:W3:Y:S04]  /*1de30*/  LDL.LU R78, [R1+0x228] ;  /* 0x00022800014e7983 */ /* 0x000ee80000300800 */
        /* <DEDUP_REMOVED lines=17> */
[----:B----4-:R-:W4:Y:S04]  /*1df50*/  LDL.LU R68, [R1+0x800] ;  /* 0x0008000001447983 */ /* 0x010f280000300800 */
        /* <DEDUP_REMOVED lines=27> */
[C---:B---3--:R-:W-:Y:S08]  /*1e110*/  HMMA.1688.F32.TF32 R76, R140.reuse, R4, R76 ;  /* 0x000000048c4c723c */ /* 0x048ff0000008104c */
[C---:B--2---:R-:W-:Y:S08]  /*1e120*/  HMMA.1688.F32.TF32 R80, R140.reuse, R8, R80 ;  /* 0x000000088c50723c */ /* 0x044ff00000081050 */
[C---:B------:R-:W-:Y:S08]  /*1e130*/  HMMA.1688.F32.TF32 R92, R140.reuse, R20, R88 ;  /* 0x000000148c5c723c */ /* 0x040ff00000081058 */
[C---:B------:R-:W-:Y:S08]  /*1e140*/  HMMA.1688.F32.TF32 R88, R140.reuse, R16, R156 ;  /* 0x000000108c58723c */ /* 0x040ff0000008109c */
[----:B------:R-:W-:Y:S08]  /*1e150*/  HMMA.1688.F32.TF32 R84, R140, R12, R84 ;  /* 0x0000000c8c54723c */ /* 0x000ff00000081054 */
        /* <DEDUP_REMOVED lines=9> */
[----:B------:R-:W-:Y:S04]  /*1e1f0*/  STL [R1+0x109c], R142 ;  /* 0x00109c8e01007387 */ /* 0x000fe80000100800 */
[----:B------:R-:W-:Y:S01]  /*1e200*/  STL.64 [R1+0x180], R76 ;  /* 0x0001804c01007387 */ /* 0x000fe20000100a00 */
[-C--:B----4-:R-:W-:Y:S03]  /*1e210*/  HMMA.1688.F32.TF32 R144, R184, R44.reuse, R68 ;  /* 0x0000002cb890723c */ /* 0x090fe60000081044 */
[----:B------:R1:W-:Y:S05]  /*1e220*/  STL.64 [R1+0x188], R78 ;  /* 0x0001884e01007387 */ /* 0x0003ea0000100a00 */
[C---:B------:R-:W-:Y:S08]  /*1e230*/  HMMA.1688.F32.TF32 R68, R188.reuse, R44, R204 ;  /* 0x0000002cbc44723c */ /* 0x040ff000000810cc */
[C---:B-1----:R-:W-:Y:S01]  /*1e240*/  HMMA.1688.F32.TF32 R76, R188.reuse, R48, R228 ;  /* 0x00000030bc4c723c */ /* 0x042fe200000810e4 */
[----:B------:R-:W-:Y:S07]  /*1e250*/  STL [R1+0x1098], R143 ;  /* 0x0010988f01007387 */ /* 0x000fee0000100800 */
[C---:B------:R-:W-:Y:S11]  /*1e260*/  HMMA.1688.F32.TF32 R72, R188.reuse, R40, R224 ;  /* 0x00000028bc48723c */ /* 0x040ff600000810e0 */
[----:B------:R-:W-:Y:S04]  /*1e270*/  @!UPT UIADD3 URZ, URZ, URZ, URZ ;  /* 0x0000003f3f3ff290 */ /* 0x000fe8000fffe03f */
        /* <DEDUP_REMOVED lines=10> */
[----:B------:R-:W-:Y:S04]  /*1e320*/  STL.64 [R1+0x288], R78 ;  /* 0x0002884e01007387 */ /* 0x000fe80000100a00 */
[----:B------:R-:W2:Y:S04]  /*1e330*/  LDL.LU R142, [R1+0x8fc] ;  /* 0x0008fc00018e7983 */ /* 0x000ea80000300800 */
[----:B------:R-:W-:Y:S04]  /*1e340*/  STL.64 [R1+0x270], R68 ;  /* 0x0002704401007387 */ /* 0x000fe80000100a00 */
[----:B------:R1:W-:Y:S02]  /*1e350*/  STL.64 [R1+0x278], R70 ;  /* 0x0002784601007387 */ /* 0x0003e40000100a00 */
[C---:B-1----:R-:W-:Y:S06]  /*1e360*/  HMMA.1688.F32.TF32 R68, R188.reuse, R24, R216 ;  /* 0x00000018bc44723c */ /* 0x042fec00000810d8 */
[----:B------:R-:W-:Y:S04]  /*1e370*/  STL.64 [R1+0x260], R72 ;  /* 0x0002604801007387 */ /* 0x000fe80000100a00 */
[----:B------:R1:W-:Y:S01]  /*1e380*/  STL.64 [R1+0x268], R74 ;  /* 0x0002684a01007387 */ /* 0x0003e20000100a00 */
[C---:B------:R-:W-:Y:S03]  /*1e390*/  HMMA.1688.F32.TF32 R76, R188.reuse, R20, R212 ;  /* 0x00000014bc4c723c */ /* 0x040fe600000810d4 */
[----:B------:R-:W3:Y:S05]  /*1e3a0*/  LDL.LU R143, [R1+0x8f0] ;  /* 0x0008f000018f7983 */ /* 0x000eea0000300800 */
[C---:B-1----:R-:W-:Y:S04]  /*1e3b0*/  HMMA.1688.F32.TF32 R72, R188.reuse, R16, R208 ;  /* 0x00000010bc48723c */ /* 0x042fe800000810d0 */
[----:B------:R-:W-:Y:S04]  /*1e3c0*/  STL.64 [R1+0x250], R68 ;  /* 0x0002504401007387 */ /* 0x000fe80000100a00 */
[----:B------:R1:W-:Y:S02]  /*1e3d0*/  STL.64 [R1+0x258], R70 ;  /* 0x0002584601007387 */ /* 0x0003e40000100a00 */
[----:B-1----:R-:W-:Y:S05]  /*1e3e0*/  HMMA.1688.F32.TF32 R68, R188, R12, R192 ;  /* 0x0000000cbc44723c */ /* 0x002fea00000810c0 */
[----:B------:R-:W-:Y:S04]  /*1e3f0*/  STL.64 [R1+0x240], R76 ;  /* 0x0002404c01007387 */ /* 0x000fe80000100a00 */
[----:B------:R-:W-:Y:S01]  /*1e400*/  STL.64 [R1+0x248], R78 ;  /* 0x0002484e01007387 */ /* 0x000fe20000100a00 */
[C---:B------:R-:W-:Y:S03]  /*1e410*/  HMMA.1688.F32.TF32 R148, R184.reuse, R40, R148 ;  /* 0x00000028b894723c */ /* 0x040fe60000081094 */
[----:B------:R-:W-:Y:S04]  /*1e420*/  STL.64 [R1+0x230], R72 ;  /* 0x0002304801007387 */ /* 0x000fe80000100a00 */
[----:B------:R-:W-:Y:S01]  /*1e430*/  STL.64 [R1+0x238], R74 ;  /* 0x0002384a01007387 */ /* 0x000fe20000100a00 */
[C---:B------:R-:W-:Y:S05]  /*1e440*/  HMMA.1688.F32.TF32 R152, R184.reuse, R36, R152 ;  /* 0x00000024b898723c */ /* 0x040fea0000081098 */
[----:B------:R1:W-:Y:S03]  /*1e450*/  STL [R1+0x220], R68 ;  /* 0x0002204401007387 */ /* 0x0003e60000100800 */
[----:B------:R-:W-:Y:S01]  /*1e460*/  HMMA.1688.F32.TF32 R156, R184, R32, R244 ;  /* 0x00000020b89c723c */ /* 0x000fe200000810f4 */
[----:B------:R-:W-:-:S07]  /*1e470*/  IMAD.MOV.U32 R3, RZ, RZ, R69 ;  /* 0x000000ffff037224 */ /* 0x000fce00078e0045 */
[----:B------:R-:W-:Y:S01]  /*1e480*/  HMMA.1688.F32.TF32 R160, R184, R28, R160 ;  /* 0x0000001cb8a0723c */ /* 0x000fe200000810a0 */
[----:B------:R-:W-:-:S07]  /*1e490*/  IMAD.MOV.U32 R64, RZ, RZ, R70 ;  /* 0x000000ffff407224 */ /* 0x000fce00078e0046 */
[C---:B------:R-:W-:Y:S08]  /*1e4a0*/  HMMA.1688.F32.TF32 R164, R184.reuse, R24, R164 ;  /* 0x00000018b8a4723c */ /* 0x040ff000000810a4 */
[C---:B------:R-:W-:Y:S08]  /*1e4b0*/  HMMA.1688.F32.TF32 R168, R184.reuse, R20, R168 ;  /* 0x00000014b8a8723c */ /* 0x040ff000000810a8 */
[C---:B------:R-:W-:Y:S08]  /*1e4c0*/  HMMA.1688.F32.TF32 R172, R184.reuse, R16, R172 ;  /* 0x00000010b8ac723c */ /* 0x040ff000000810ac */
[C---:B------:R-:W-:Y:S08]  /*1e4d0*/  HMMA.1688.F32.TF32 R176, R184.reuse, R12, R176 ;  /* 0x0000000cb8b0723c */ /* 0x040ff000000810b0 */
[----:B------:R-:W-:Y:S01]  /*1e4e0*/  HMMA.1688.F32.TF32 R180, R184, R8, R180 ;  /* 0x00000008b8b4723c */ /* 0x000fe200000810b4 */
[----:B------:R-:W-:-:S07]  /*1e4f0*/  IMAD.MOV.U32 R65, RZ, RZ, R71 ;  /* 0x000000ffff417224 */ /* 0x000fce00078e0047 */
[----:B------:R-:W-:Y:S01]  /*1e500*/  HMMA.1688.F32.TF32 R184, R184, R4, R248 ;  /* 0x00000004b8b8723c */ /* 0x000fe200000810f8 */
[----:B------:R-:W4:Y:S04]  /*1e510*/  LDL.LU R248, [R1+0x480] ;  /* 0x0004800001f87983 */ /* 0x000f280000300800 */
[----:B------:R-:W4:Y:S04]  /*1e520*/  LDL.LU R249, [R1+0x484] ;  /* 0x0004840001f97983 */ /* 0x000f280000300800 */
[----:B------:R-:W4:Y:S04]  /*1e530*/  LDL.LU R250, [R1+0x488] ;  /* 0x0004880001fa7983 */ /* 0x000f280000300800 */
[----:B------:R-:W4:Y:S04]  /*1e540*/  LDL.LU R251, [R1+0x48c] ;  /* 0x00048c0001fb7983 */ /* 0x000f280000300800 */
[----:B-1----:R-:W2:Y:S04]  /*1e550*/  LDL.LU R68, [R1+0x4a0] ;  /* 0x0004a00001447983 */ /* 0x002ea80000300800 */
        /* <DEDUP_REMOVED lines=81> */
[----:B------:R-:W-:Y:S01]  /*1ea70*/  STL [R1+0x1094], R65 ;  /* 0x0010944101007387 */ /* 0x000fe20000100800 */
[C---:B--2---:R-:W-:Y:S08]  /*1ea80*/  HMMA.1688.F32.TF32 R84, R240.reuse, R44, R84 ;  /* 0x0000002cf054723c */ /* 0x044ff00000081054 */
[----:B---3--:R-:W-:Y:S01]  /*1ea90*/  HMMA.1688.F32.TF32 R88, R240, R48, R88 ;  /* 0x00000030f058723c */ /* 0x008fe20000081058 */
[----:B------:R-:W-:Y:S04]  /*1eaa0*/  STL [R1+0x1090], R64 ;  /* 0x0010904001007387 */ /* 0x000fe80000100800 */
[----:B------:R-:W-:Y:S01]  /*1eab0*/  STL [R1+0x108c], R3 ;  /* 0x00108c0301007387 */ /* 0x000fe20000100800 */
[----:B------:R-:W-:-:S02]  /*1eac0*/  IMAD.MOV.U32 R246, RZ, RZ, R2 ;  /* 0x000000fffff67224 */ /* 0x000fc400078e0002 */
[----:B------:R-:W-:Y:S01]  /*1ead0*/  IMAD.MOV.U32 R247, RZ, RZ, R0 ;  /* 0x000000fffff77224 */ /* 0x000fe200078e0000 */
[C---:B----4-:R-:W-:Y:S08]  /*1eae0*/  HMMA.1688.F32.TF32 R96, R188.reuse, R4, R96 ;  /* 0x00000004bc60723c */ /* 0x050ff00000081060 */
[----:B------:R-:W-:Y:S11]  /*1eaf0*/  HMMA.1688.F32.TF32 R100, R188, R8, R100 ;  /* 0x00000008bc64723c */ /* 0x000ff60000081064 */
[----:B------:R-:W-:Y:S11]  /*1eb00*/  @!UPT UIADD3 URZ, URZ, URZ, URZ ;  /* 0x0000003f3f3ff290 */ /* 0x000ff6000fffe03f */
[----:B------:R-:W-:Y:S01]  /*1eb10*/  @!UPT UIADD3 URZ, URZ, URZ, URZ ;  /* 0x0000003f3f3ff290 */ /* 0x000fe2000fffe03f */
[----:B------:R-:W-:Y:S04]  /*1eb20*/  STL.64 [R1+0x210], R100 ;  /* 0x0002106401007387 */ /* 0x000fe80000100a00 */
[----:B------:R-:W-:Y:S04]  /*1eb30*/  STL.64 [R1+0x218], R102 ;  /* 0x0002186601007387 */ /* 0x000fe80000100a00 */
[----:B------:R-:W-:Y:S04]  /*1eb40*/  STL [R1+0x200], R96 ;  /* 0x0002006001007387 */ /* 0x000fe80000100800 */
[----:B------:R-:W-:Y:S04]  /*1eb50*/  STL.64 [R1+0x2f0], R88 ;  /* 0x0002f05801007387 */ /* 0x000fe80000100a00 */
[----:B------:R-:W-:Y:S04]  /*1eb60*/  STL.64 [R1+0x2f8], R90 ;  /* 0x0002f85a01007387 */ /* 0x000fe80000100a00 */
[----:B------:R-:W-:Y:S04]  /*1eb70*/  STL.64 [R1+0x320], R84 ;  /* 0x0003205401007387 */ /* 0x000fe80000100a00 */
[----:B------:R1:W-:Y:S02]  /*1eb80*/  STL.64 [R1+0x328], R86 ;  /* 0x0003285601007387 */ /* 0x0003e40000100a00 */
[C---:B-1----:R-:W-:Y:S08]  /*1eb90*/  HMMA.1688.F32.TF32 R84, R240.reuse, R40, R80 ;  /* 0x00000028f054723c */ /* 0x042ff00000081050 */
[C---:B------:R-:W-:Y:S08]  /*1eba0*/  HMMA.1688.F32.TF32 R80, R240.reuse, R36, R76 ;  /* 0x00000024f050723c */ /* 0x040ff0000008104c */
        /* <DEDUP_REMOVED lines=8> */
[----:B------:R-:W-:Y:S04]  /*1ec30*/  STL.64 [R1+0x378], R78 ;  /* 0x0003784e01007387 */ /* 0x000fe80000100a00 */
[----:B------:R-:W-:Y:S01]  /*1ec40*/  STL.64 [R1+0x460], R68 ;  /* 0x0004604401007387 */ /* 0x000fe20000100a00 */
[----:B------:R-:W-:-:S03]  /*1ec50*/  IMAD.MOV.U32 R0, RZ, RZ, R71 ;  /* 0x000000ffff007224 */ /* 0x000fc600078e0047 */
[----:B------:R-:W-:Y:S04]  /*1ec60*/  STL.64 [R1+0x380], R72 ;  /* 0x0003804801007387 */ /* 0x000fe80000100a00 */
[----:B------:R-:W-:Y:S04]  /*1ec70*/  STL.64 [R1+0x388], R74 ;  /* 0x0003884a01007387 */ /* 0x000fe80000100a00 */
[----:B------:R1:W-:Y:S02]  /*1ec80*/  STL [R1+0x468], R70 ;  /* 0x0004684601007387 */ /* 0x0003e40000100800 */
[----:B-1----:R-:W-:Y:S07]  /*1ec90*/  HMMA.1688.F32.TF32 R68, R240, R20, R248 ;  /* 0x00000014f044723c */ /* 0x002fee00000810f8 */
[----:B------:R-:W-:-:S02]  /*1eca0*/  IMAD.MOV.U32 R248, RZ, RZ, R46 ;  /* 0x000000fffff87224 */ /* 0x000fc400078e002e */
[----:B------:R-:W2:Y:S01]  /*1ecb0*/  LDL.LU R46, [R1+0x11bc] ;  /* 0x0011bc00012e7983 */ /* 0x000ea20000300800 */
[----:B------:R-:W-:Y:S02]  /*1ecc0*/  IMAD.MOV.U32 R249, RZ, RZ, R47 ;  /* 0x000000fffff97224 */ /* 0x000fe400078e002f */
[----:B------:R-:W-:Y:S01]  /*1ecd0*/  IMAD.MOV.U32 R250, RZ, RZ, R50 ;  /* 0x000000fffffa7224 */ /* 0x000fe200078e0032 */
[----:B------:R-:W2:Y:S01]  /*1ece0*/  LDL.LU R47, [R1+0x11b8] ;  /* 0x0011b800012f7983 */ /* 0x000ea20000300800 */
[----:B------:R-:W-:-:S03]  /*1ecf0*/  IMAD.MOV.U32 R251, RZ, RZ, R51 ;  /* 0x000000fffffb7224 */ /* 0x000fc600078e0033 */
[----:B------:R-:W3:Y:S04]  /*1ed00*/  LDL.LU R50, [R1+0x11b4] ;  /* 0x0011b40001327983 */ /* 0x000ee80000300800 */
[----:B------:R-:W3:Y:S03]  /*1ed10*/  LDL.LU R51, [R1+0x11b0] ;  /* 0x0011b00001337983 */ /* 0x000ee60000300800 */
[----:B------:R-:W-:Y:S02]  /*1ed20*/  IMAD.MOV.U32 R2, RZ, RZ, R68 ;  /* 0x000000ffff027224 */ /* 0x000fe400078e0044 */
[----:B------:R-:W-:Y:S02]  /*1ed30*/  IMAD.MOV.U32 R252, RZ, RZ, R69 ;  /* 0x000000fffffc7224 */ /* 0x000fe400078e0045 */
[----:B------:R-:W-:-:S02]  /*1ed40*/  IMAD.MOV.U32 R68, RZ, RZ, R54 ;  /* 0x000000ffff447224 */ /* 0x000fc400078e0036 */
[----:B------:R-:W-:Y:S01]  /*1ed50*/  IMAD.MOV.U32 R61, RZ, RZ, R70 ;  /* 0x000000ffff3d7224 */ /* 0x000fe200078e0046 */
[----:B------:R-:W4:Y:S01]  /*1ed60*/  LDL.LU R54, [R1+0x11ac] ;  /* 0x0011ac0001367983 */ /* 0x000f220000300800 */
[----:B------:R-:W-:Y:S02]  /*1ed70*/  IMAD.MOV.U32 R69, RZ, RZ, R55 ;  /* 0x000000ffff457224 */ /* 0x000fe400078e0037 */
[----:B------:R-:W-:Y:S01]  /*1ed80*/  IMAD.MOV.U32 R60, RZ, RZ, R71 ;  /* 0x000000ffff3c7224 */ /* 0x000fe200078e0047 */
[----:B------:R-:W2:Y:S01]  /*1ed90*/  LDL.LU R55, [R1+0x11a8] ;  /* 0x0011a80001377983 */ /* 0x000ea20000300800 */
[----:B------:R-:W-:Y:S02]  /*1eda0*/  IMAD.MOV.U32 R70, RZ, RZ, R58 ;  /* 0x000000ffff467224 */ /* 0x000fe400078e003a */
[----:B------:R-:W-:Y:S01]  /*1edb0*/  IMAD.MOV.U32 R71, RZ, RZ, R59 ;  /* 0x000000ffff477224 */ /* 0x000fe200078e003b */
        /* <DEDUP_REMOVED lines=17> */
[----:B------:R-:W3:Y:S01]  /*1eed0*/  LDL.LU R103, [R1+0x42c] ;  /* 0x00042c0001677983 */ /* 0x000ee20000300800 */
[----:B----4-:R-:W-:-:S02]  /*1eee0*/  IMAD.MOV.U32 R79, RZ, RZ, R54 ;  /* 0x000000ffff4f7224 */ /* 0x010fc400078e0036 */
[----:B--2---:R-:W-:Y:S02]  /*1eef0*/  IMAD.MOV.U32 R78, RZ, RZ, R55 ;  /* 0x000000ffff4e7224 */ /* 0x004fe400078e0037 */
[----:B---3--:R-:W-:Y:S02]  /*1ef00*/  IMAD.MOV.U32 R77, RZ, RZ, R58 ;  /* 0x000000ffff4d7224 */ /* 0x008fe400078e003a */
[----:B------:R-:W-:Y:S02]  /*1ef10*/  IMAD.MOV.U32 R76, RZ, RZ, R59 ;  /* 0x000000ffff4c7224 */ /* 0x000fe400078e003b */
[----:B------:R-:W2:Y:S04]  /*1ef20*/  LDL.LU R59, [R1+0x118c] ;  /* 0x00118c00013b7983 */ /* 0x000ea80000300800 */
[----:B------:R-:W3:Y:S04]  /*1ef30*/  LDL.LU R58, [R1+0x1188] ;  /* 0x00118800013a7983 */ /* 0x000ee80000300800 */
[----:B------:R-:W4:Y:S04]  /*1ef40*/  LDL.LU R55, [R1+0x1184] ;  /* 0x0011840001377983 */ /* 0x000f280000300800 */
[----:B------:R-:W4:Y:S01]  /*1ef50*/  LDL.LU R54, [R1+0x1180] ;  /* 0x0011800001367983 */ /* 0x000f220000300800 */
[----:B------:R-:W-:-:S02]  /*1ef60*/  IMAD.MOV.U32 R65, RZ, RZ, R97 ;  /* 0x000000ffff417224 */ /* 0x000fc400078e0061 */
[----:B------:R-:W-:Y:S01]  /*1ef70*/  IMAD.MOV.U32 R64, RZ, RZ, R98 ;  /* 0x000000ffff407224 */ /* 0x000fe200078e0062 */
[----:B------:R-:W4:Y:S01]  /*1ef80*/  LDL.LU R96, [R1+0x3c0] ;  /* 0x0003c00001607983 */ /* 0x000f220000300800 */
[----:B------:R-:W-:Y:S01]  /*1ef90*/  IMAD.MOV.U32 R3, RZ, RZ, R99 ;  /* 0x000000ffff037224 */ /* 0x000fe200078e0063 */
[----:B------:R-:W-:Y:S02]  /*1efa0*/  HMMA.1688.F32.TF32 R188, R232, R48, R92 ;  /* 0x00000030e8bc723c */ /* 0x000fe4000008105c */
        /* <DEDUP_REMOVED lines=8> */
[----:B------:R-:W-:Y:S02]  /*1f030*/  IMAD.MOV.U32 R81, RZ, RZ, R63 ;  /* 0x000000ffff517224 */ /* 0x000fe400078e003f */
[----:B------:R-:W-:Y:S02]  /*1f040*/  IMAD.MOV.U32 R82, RZ, RZ, R66 ;  /* 0x000000ffff527224 */ /* 0x000fe400078e0042 */
[----:B------:R-:W-:Y:S02]  /*1f050*/  IMAD.MOV.U32 R83, RZ, RZ, R67 ;  /* 0x000000ffff537224 */ /* 0x000fe400078e0043 */
[----:B--2---:R-:W-:Y:S02]  /*1f060*/  IMAD.MOV.U32 R87, RZ, RZ, R59 ;  /* 0x000000ffff577224 */ /* 0x004fe400078e003b */
[----:B---3--:R-:W-:Y:S02]  /*1f070*/  IMAD.MOV.U32 R86, RZ, RZ, R58 ;  /* 0x000000ffff567224 */ /* 0x008fe400078e003a */
[----:B----4-:R-:W-:-:S02]  /*1f080*/  IMAD.MOV.U32 R85, RZ, RZ, R55 ;  /* 0x000000ffff557224 */ /* 0x010fc400078e0037 */
[----:B------:R-:W-:Y:S02]  /*1f090*/  IMAD.MOV.U32 R84, RZ, RZ, R54 ;  /* 0x000000ffff547224 */ /* 0x000fe400078e0036 */
        /* <DEDUP_REMOVED lines=22> */
[----:B------:R-:W-:Y:S01]  /*1f200*/  HMMA.1688.F32.TF32 R232, R232, R4, R236 ;  /* 0x00000004e8e8723c */ /* 0x000fe200000810ec */
[----:B------:R-:W-:Y:S04]  /*1f210*/  LDS R236, [R142+0x23000] ;  /* 0x023000008eec7984 */ /* 0x000fe80000000800 */
[----:B------:R-:W-:Y:S04]  /*1f220*/  LDS R238, [R142+0x23800] ;  /* 0x023800008eee7984 */ /* 0x000fe80000000800 */
[----:B------:R-:W-:Y:S04]  /*1f230*/  LDS R237, [R143+0x23000] ;  /* 0x023000008fed7984 */ /* 0x000fe80000000800 */
[----:B------:R-:W1:Y:S01]  /*1f240*/  LDS R239, [R143+0x23800] ;  /* 0x023800008fef7984 */ /* 0x000e620000000800 */
        /* <DEDUP_REMOVED lines=9> */
[----:B------:R-:W-:Y:S01]  /*1f2e0*/  IMAD.MOV.U32 R57, RZ, RZ, R104 ;  /* 0x000000ffff397224 */ /* 0x000fe200078e0068 */
[----:B------:R-:W4:Y:S01]  /*1f2f0*/  LDL.LU.64 R106, [R1+0x1158] ;  /* 0x00115800016a7983 */ /* 0x000f220000300a00 */
[----:B------:R-:W-:-:S02]  /*1f300*/  IMAD.MOV.U32 R56, RZ, RZ, R105 ;  /* 0x000000ffff387224 */ /* 0x000fc400078e0069 */
[----:B------:R-:W-:Y:S01]  /*1f310*/  IMAD.MOV.U32 R45, RZ, RZ, R102 ;  /* 0x000000ffff2d7224 */ /* 0x000fe200078e0066 */
[----:B------:R-:W4:Y:S01]  /*1f320*/  LDL.LU.64 R104, [R1+0x1150] ;  /* 0x0011500001687983 */ /* 0x000f220000300a00 */
[----:B------:R-:W-:Y:S02]  /*1f330*/  IMAD.MOV.U32 R44, RZ, RZ, R103 ;  /* 0x000000ffff2c7224 */ /* 0x000fe400078e0067 */
[----:B------:R-:W-:Y:S01]  /*1f340*/  IMAD.MOV.U32 R49, RZ, RZ, R100 ;  /* 0x000000ffff317224 */ /* 0x000fe200078e0064 */
[----:B------:R-:W4:Y:S01]  /*1f350*/  LDL.LU.64 R102, [R1+0x1148] ;  /* 0x0011480001667983 */ /* 0x000f220000300a00 */
[----:B-1----:R-:W-:Y:S01]  /*1f360*/  HMMA.1688.F32.TF32 R72, R236, R50, R72 ;  /* 0x00000032ec48723c */ /* 0x002fe20000081048 */
[----:B------:R-:W-:Y:S02]  /*1f370*/  IMAD.MOV.U32 R48, RZ, RZ, R101 ;  /* 0x000000ffff307224 */ /* 0x000fe400078e0065 */
[----:B------:R-:W4:Y:S01]  /*1f380*/  LDL.LU.64 R100, [R1+0x1140] ;  /* 0x0011400001647983 */ /* 0x000f220000300a00 */
[----:B------:R-:W-:-:S02]  /*1f390*/  IMAD.MOV.U32 R37, RZ, RZ, R98 ;  /* 0x000000ffff257224 */ /* 0x000fc400078e0062 */
[----:B------:R-:W-:Y:S02]  /*1f3a0*/  IMAD.MOV.U32 R36, RZ, RZ, R99 ;  /* 0x000000ffff247224 */ /* 0x000fe400078e0063 */
[----:B------:R-:W-:Y:S01]  /*1f3b0*/  IMAD.MOV.U32 R41, RZ, RZ, R96 ;  /* 0x000000ffff297224 */ /* 0x000fe200078e0060 */
[----:B------:R-:W4:Y:S01]  /*1f3c0*/  LDL.LU.64 R98, [R1+0x1138] ;  /* 0x0011380001627983 */ /* 0x000f220000300a00 */
[----:B------:R-:W-:Y:S01]  /*1f3d0*/  IMAD.MOV.U32 R40, RZ, RZ, R97 ;  /* 0x000000ffff287224 */ /* 0x000fe200078e0061 */
[----:B------:R-:W-:Y:S02]  /*1f3e0*/  HMMA.1688.F32.TF32 R240, R240, R4, R92 ;  /* 0x00000004f0f0723c */ /* 0x000fe4000008105c */
[----:B------:R-:W4:Y:S04]  /*1f3f0*/  LDL.LU.64 R96, [R1+0x1130] ;  /* 0x0011300001607983 */ /* 0x000f280000300a00 */
[----:B------:R-:W4:Y:S02]  /*1f400*/  LDL.LU.64 R94, [R1+0x1128] ;  /* 0x00112800015e7983 */ /* 0x000f240000300a00 */
[C---:B------:R-:W-:Y:S02]  /*1f410*/  HMMA.1688.F32.TF32 R68, R236.reuse, R46, R68 ;  /* 0x0000002eec44723c */ /* 0x040fe40000081044 */
[----:B------:R-:W4:Y:S06]  /*1f420*/  LDL.LU.64 R92, [R1+0x1120] ;  /* 0x00112000015c7983 */ /* 0x000f2c0000300a00 */
[C---:B------:R-:W-:Y:S08]  /*1f430*/  HMMA.1688.F32.TF32 R244, R236.reuse, R42, R244 ;  /* 0x0000002aecf4723c */ /* 0x040ff000000810f4 */
[C---:B------:R-:W-:Y:S08]  /*1f440*/  HMMA.1688.F32.TF32 R248, R236.reuse, R38, R248 ;  /* 0x00000026ecf8723c */ /* 0x040ff000000810f8 */
[C---:B--2---:R-:W-:Y:S08]  /*1f450*/  HMMA.1688.F32.TF32 R76, R236.reuse, R54, R76 ;  /* 0x00000036ec4c723c */ /* 0x044ff0000008104c */
[C---:B---3--:R-:W-:Y:S08]  /*1f460*/  HMMA.1688.F32.TF32 R80, R236.reuse, R58, R80 ;  /* 0x0000003aec50723c */ /* 0x048ff00000081050 */
[C---:B------:R-:W-:Y:S08]  /*1f470*/  HMMA.1688.F32.TF32 R84, R236.reuse, R62, R84 ;  /* 0x0000003eec54723c */ /* 0x040ff00000081054 */
[C---:B------:R-:W-:Y:S11]  /*1f480*/  HMMA.1688.F32.TF32 R88, R236.reuse, R66, R88 ;  /* 0x00000042ec58723c */ /* 0x040ff60000081058 */
[----:B------:R-:W-:Y:S11]  /*1f490*/  @!UPT UIADD3 URZ, URZ, URZ, URZ ;  /* 0x0000003f3f3ff290 */ /* 0x000ff6000fffe03f */
[----:B------:R-:W-:Y:S01]  /*1f4a0*/  @!UPT UIADD3 URZ, URZ, URZ, URZ ;  /* 0x0000003f3f3ff290 */ /* 0x000fe2000fffe03f */
[----:B------:R-:W-:Y:S04]  /*1f4b0*/  STL.64 [R1+0x400], R88 ;  /* 0x0004005801007387 */ /* 0x000fe80000100a00 */
[----:B------:R1:W-:Y:S04]  /*1f4c0*/  STL.64 [R1+0x408], R90 ;  /* 0x0004085a01007387 */ /* 0x0003e80000100a00 */
[----:B-1----:R-:W2:Y:S04]  /*1f4d0*/  LDL.LU.64 R90, [R1+0x1118] ;  /* 0x00111800015a7983 */ /* 0x002ea80000300a00 */
[----:B------:R-:W2:Y:S04]  /*1f4e0*/  LDL.LU.64 R88, [R1+0x1110] ;  /* 0x0011100001587983 */ /* 0x000ea80000300a00 */
[----:B------:R-:W-:Y:S04]  /*1f4f0*/  STL.64 [R1+0x500], R84 ;  /* 0x0005005401007387 */ /* 0x000fe80000100a00 */
[----:B------:R1:W-:Y:S04]  /*1f500*/  STL.64 [R1+0x508], R86 ;  /* 0x0005085601007387 */ /* 0x0003e80000100a00 */
[----:B-1----:R-:W3:Y:S04]  /*1f510*/  LDL.LU.64 R86, [R1+0x1108] ;  /* 0x0011080001567983 */ /* 0x002ee80000300a00 */
[----:B------:R-:W3:Y:S04]  /*1f520*/  LDL.LU.64 R84, [R1+0x1100] ;  /* 0x0011000001547983 */ /* 0x000ee80000300a00 */
        /* <DEDUP_REMOVED lines=19> */
[----:B------:R-:W4:Y:S04]  /*1f660*/  LDL.LU.64 R244, [R1+0x10b0] ;  /* 0x0010b00001f47983 */ /* 0x000f280000300a00 */
[----:B------:R-:W-:Y:S04]  /*1f670*/  STL.64 [R1+0x690], R248 ;  /* 0x000690f801007387 */ /* 0x000fe80000100a00 */
[----:B------:R1:W-:Y:S04]  /*1f680*/  STL.64 [R1+0x698], R250 ;  /* 0x000698fa01007387 */ /* 0x0003e80000100a00 */
[----:B-1----:R-:W4:Y:S04]  /*1f690*/  LDL.LU.64 R250, [R1+0x10a8] ;  /* 0x0010a80001fa7983 */ /* 0x002f280000300a00 */
[----:B------:R-:W4:Y:S01]  /*1f6a0*/  LDL.LU.64 R248, [R1+0x10a0] ;  /* 0x0010a00001f87983 */ /* 0x000f220000300a00 */
[C---:B--2---:R-:W-:Y:S08]  /*1f6b0*/  HMMA.1688.F32.TF32 R72, R236.reuse, R22, R72 ;  /* 0x00000016ec48723c */ /* 0x044ff00000081048 */
[C---:B---3--:R-:W-:Y:S08]  /*1f6c0*/  HMMA.1688.F32.TF32 R68, R236.reuse, R26, R68 ;  /* 0x0000001aec44723c */ /* 0x048ff00000081044 */
[C---:B----4-:R-:W-:Y:S08]  /*1f6d0*/  HMMA.1688.F32.TF32 R244, R236.reuse, R30, R244 ;  /* 0x0000001eecf4723c */ /* 0x050ff000000810f4 */
[----:B------:R-:W-:Y:S11]  /*1f6e0*/  HMMA.1688.F32.TF32 R248, R236, R34, R248 ;  /* 0x00000022ecf8723c */ /* 0x000ff600000810f8 */
        /* <DEDUP_REMOVED lines=15> */
[----:B------:R2:W-:Y:S04]  /*1f7e0*/  STL.64 [R1+0x668], R70 ;  /* 0x0006684601007387 */ /* 0x0005e80000100a00 */
[----:B-1----:R-:W4:Y:S04]  /*1f7f0*/  LDL.LU R68, [R1+0x50] ;  /* 0x0000500001447983 */ /* 0x002f280000300800 */
[----:B------:R-:W4:Y:S04]  /*1f800*/  LDL.LU R69, [R1+0x54] ;  /* 0x0000540001457983 */ /* 0x000f280000300800 */
[----:B--2---:R-:W2:Y:S04]  /*1f810*/  LDL.LU R70, [R1+0x58] ;  /* 0x0000580001467983 */ /* 0x004ea80000300800 */
[----:B------:R-:W2:Y:S04]  /*1f820*/  LDL.LU R71, [R1+0x5c] ;  /* 0x00005c0001477983 */ /* 0x000ea80000300800 */
[----:B------:R1:W-:Y:S04]  /*1f830*/  STL.64 [R1+0x650], R72 ;  /* 0x0006504801007387 */ /* 0x0003e80000100a00 */
[----:B------:R1:W-:Y:S04]  /*1f840*/  STL.64 [R1+0x658], R74 ;  /* 0x0006584a01007387 */ /* 0x0003e80000100a00 */
[----:B-1----:R-:W2:Y:S04]  /*1f850*/  LDL.LU R72, [R1+0x130] ;  /* 0x0001300001487983 */ /* 0x002ea80000300800 */
[----:B------:R-:W2:Y:S04]  /*1f860*/  LDL.LU R73, [R1+0x134] ;  /* 0x0001340001497983 */ /* 0x000ea80000300800 */
[----:B------:R-:W2:Y:S04]  /*1f870*/  LDL.LU R74, [R1+0x138] ;  /* 0x00013800014a7983 */ /* 0x000ea80000300800 */
[----:B------:R-:W2:Y:S01]  /*1f880*/  LDL.LU R75, [R1+0x13c] ;  /* 0x00013c00014b7983 */ /* 0x000ea20000300800 */
[----:B------:R-:W-:-:S02]  /*1f890*/  IMAD.MOV.U32 R33, RZ, RZ, R240 ;  /* 0x000000ffff217224 */ /* 0x000fc400078e00f0 */
[----:B------:R-:W-:Y:S01]  /*1f8a0*/  IMAD.MOV.U32 R32, RZ, RZ, R241 ;  /* 0x000000ffff207224 */ /* 0x000fe200078e00f1 */
[----:B------:R-:W-:Y:S01]  /*1f8b0*/  LDS R240, [R142+0x23080] ;  /* 0x023080008ef07984 */ /* 0x000fe20000000800 */
[----:B------:R-:W-:Y:S02]  /*1f8c0*/  IMAD.MOV.U32 R29, RZ, RZ, R242 ;  /* 0x000000ffff1d7224 */ /* 0x000fe400078e00f2 */
[----:B------:R-:W-:Y:S01]  /*1f8d0*/  IMAD.MOV.U32 R28, RZ, RZ, R243 ;  /* 0x000000ffff1c7224 */ /* 0x000fe200078e00f3 */
[----:B------:R-:W-:Y:S01]  /*1f8e0*/  LDS R242, [R142+0x23880] ;  /* 0x023880008ef27984 */ /* 0x000fe20000000800 */
[C---:B------:R-:W-:Y:S03]  /*1f8f0*/  HMMA.1688.F32.TF32 R76, R236.reuse, R18, R76 ;  /* 0x00000012ec4c723c */ /* 0x040fe6000008104c */
[----:B------:R-:W-:Y:S04]  /*1f900*/  LDS R241, [R143+0x23080] ;  /* 0x023080008ff17984 */ /* 0x000fe80000000800 */
[----:B------:R-:W1:Y:S01]  /*1f910*/  LDS R243, [R143+0x23880] ;  /* 0x023880008ff37984 */ /* 0x000e620000000800 */
[C---:B------:R-:W-:Y:S08]  /*1f920*/  HMMA.1688.F32.TF32 R80, R236.reuse, R14, R80 ;  /* 0x0000000eec50723c */ /* 0x040ff00000081050 */
[C---:B------:R-:W-:Y:S07]  /*1f930*/  HMMA.1688.F32.TF32 R84, R236.reuse, R10, R84 ;  /* 0x0000000aec54723c */ /* 0x040fee0000081054 */
[----:B------:R-:W-:Y:S04]  /*1f940*/  STL.64 [R1+0x640], R76 ;  /* 0x0006404c01007387 */ /* 0x000fe80000100a00 */
[----:B------:R1:W-:Y:S02]  /*1f950*/  STL.64 [R1+0x648], R78 ;  /* 0x0006484e01007387 */ /* 0x0003e40000100a00 */
[----:B-1----:R-:W-:Y:S02]  /*1f960*/  HMMA.1688.F32.TF32 R76, R236, R6, R88 ;  /* 0x00000006ec4c723c */ /* 0x002fe40000081058 */
[----:B------:R-:W-:Y:S04]  /*1f970*/  STL.64 [R1+0x630], R80 ;  /* 0x0006305001007387 */ /* 0x000fe80000100a00 */
[----:B------:R-:W-:Y:S04]  /*1f980*/  STL.64 [R1+0x638], R82 ;  /* 0x0006385201007387 */ /* 0x000fe80000100a00 */
[----:B------:R1:W-:Y:S04]  /*1f990*/  STL.64 [R1+0x620], R84 ;  /* 0x0006205401007387 */ /* 0x0003e80000100a00 */
[----:B------:R1:W-:Y:S01]  /*1f9a0*/  STL.64 [R1+0x628], R86 ;  /* 0x0006285601007387 */ /* 0x0003e20000100a00 */
[C---:B------:R-:W-:Y:S03]  /*1f9b0*/  HMMA.1688.F32.TF32 R88, R240.reuse, R30, R112 ;  /* 0x0000001ef058723c */ /* 0x040fe60000081070 */
[----:B------:R-:W-:Y:S04]  /*1f9c0*/  LDS R80, [R142+0x23100] ;  /* 0x023100008e507984 */ /* 0x000fe80000000800 */
[----:B------:R-:W-:Y:S04]  /*1f9d0*/  LDS R82, [R142+0x23900] ;  /* 0x023900008e527984 */ /* 0x000fe80000000800 */
[----:B------:R-:W-:Y:S04]  /*1f9e0*/  STL.64 [R1+0x610], R76 ;  /* 0x0006104c01007387 */ /* 0x000fe80000100a00 */
[----:B------:R2:W-:Y:S04]  /*1f9f0*/  STL.64 [R1+0x618], R78 ;  /* 0x0006184e01007387 */ /* 0x0005e80000100a00 */
[----:B------:R-:W2:Y:S04]  /*1fa00*/  LDL.LU R24, [R1+0x8f4] ;  /* 0x0008f40001187983 */ /* 0x000ea80000300800 */
[----:B------:R-:W2:Y:S04]  /*1fa10*/  LDL.LU R25, [R1+0x8f8] ;  /* 0x0008f80001197983 */ /* 0x000ea80000300800 */
[----:B------:R-:W-:Y:S04]  /*1fa20*/  LDS R81, [R143+0x23100] ;  /* 0x023100008f517984 */ /* 0x000fe80000000800 */
[----:B------:R-:W1:Y:S01]  /*1fa30*/  LDS R83, [R143+0x23900] ;  /* 0x023900008f537984 */ /* 0x000e620000000800 */
[C---:B---3--:R-:W-:Y:S08]  /*1fa40*/  HMMA.1688.F32.TF32 R248, R240.reuse, R62, R248 ;  /* 0x0000003ef0f8723c */ /* 0x048ff000000810f8 */
[C---:B----4-:R-:W-:Y:S11]  /*1fa50*/  HMMA.1688.F32.TF32 R244, R240.reuse, R66, R244 ;  /* 0x00000042f0f4723c */ /* 0x050ff600000810f4 */
[----:B------:R-:W-:Y:S11]  /*1fa60*/  @!UPT UIADD3 URZ, URZ, URZ, URZ ;  /* 0x0000003f3f3ff290 */ /* 0x000ff6000fffe03f */
[----:B------:R-:W-:Y:S01]  /*1fa70*/  @!UPT UIADD3 URZ, URZ, URZ, URZ ;  /* 0x0000003f3f3ff290 */ /* 0x000fe2000fffe03f */
[----:B------:R-:W-:Y:S04]  /*1fa80*/  STL [R1+0xde0], R244 ;  /* 0x000de0f401007387 */ /* 0x000fe80000100800 */
[----:B------:R-:W-:Y:S04]  /*1fa90*/  STL [R1+0xddc], R245 ;  /* 0x000ddcf501007387 */ /* 0x000fe80000100800 */
[----:B------:R-:W-:Y:S04]  /*1faa0*/  STL [R1+0xdd8], R246 ;  /* 0x000dd8f601007387 */ /* 0x000fe80000100800 */
[----:B------:R-:W-:Y:S04]  /*1fab0*/  STL [R1+0xdd4], R247 ;  /* 0x000dd4f701007387 */ /* 0x000fe80000100800 */
[----:B-1----:R-:W3:Y:S04]  /*1fac0*/  LDL.LU R84, [R1+0x410] ;  /* 0x0004100001547983 */ /* 0x002ee80000300800 */
[----:B------:R-:W3:Y:S04]  /*1fad0*/  LDL.LU R85, [R1+0x414] ;  /* 0x0004140001557983 */ /* 0x000ee80000300800 */
[----:B------:R-:W3:Y:S04]  /*1fae0*/  LDL.LU R86, [R1+0x418] ;  /* 0x0004180001567983 */ /* 0x000ee80000300800 */
[----:B------:R-:W3:Y:S01]  /*1faf0*/  LDL.LU R87, [R1+0x41c] ;  /* 0x00041c0001577983 */ /* 0x000ee20000300800 */
[C---:B--2---:R-:W-:Y:S03]  /*1fb00*/  HMMA.1688.F32.TF32 R76, R240.reuse, R58, R72 ;  /* 0x0000003af04c723c */ /* 0x044fe60000081048 */
[----:B------:R-:W-:Y:S04]  /*1fb10*/  STL [R1+0xdf0], R248 ;  /* 0x000df0f801007387 */ /* 0x000fe80000100800 */
[----:B------:R-:W-:Y:S01]  /*1fb20*/  STL [R1+0xdec], R249 ;  /* 0x000decf901007387 */ /* 0x000fe20000100800 */
[C---:B------:R-:W-:Y:S03]  /*1fb30*/  HMMA.1688.F32.TF32 R72, R240.reuse, R54, R68 ;  /* 0x00000036f048723c */ /* 0x040fe60000081044 */
[----:B------:R-:W-:Y:S04]  /*1fb40*/  STL [R1+0xde8], R250 ;  /* 0x000de8fa01007387 */ /* 0x000fe80000100800 */
[----:B------:R-:W-:Y:S01]  /*1fb50*/  STL [R1+0xde4], R251 ;  /* 0x000de4fb01007387 */ /* 0x000fe20000100800 */
[C---:B------:R-:W-:Y:S07]  /*1fb60*/  HMMA.1688.F32.TF32 R68, R240.reuse, R50, R92 ;  /* 0x00000032f044723c */ /* 0x040fee000008105c */
[----:B------:R-:W-:Y:S04]  /*1fb70*/  STL.64 [R1], R76 ;  /* 0x0000004c01007387 */ /* 0x000fe80000100a00 */
[----:B------:R1:W-:Y:S02]  /*1fb80*/  STL.64 [R1+0x8], R78 ;  /* 0x0000084e01007387 */ /* 0x0003e40000100a00 */
[C---:B-1----:R-:W-:Y:S02]  /*1fb90*/  HMMA.1688.F32.TF32 R76, R240.reuse, R46, R96 ;  /* 0x0000002ef04c723c */ /* 0x042fe40000081060 */
[----:B------:R-:W-:Y:S04]  /*1fba0*/  STL.64 [R1+0x10], R72 ;  /* 0x0000104801007387 */ /* 0x000fe80000100a00 */
[----:B------:R1:W-:Y:S04]  /*1fbb0*/  STL.64 [R1+0x18], R74 ;  /* 0x0000184a01007387 */ /* 0x0003e80000100a00 */
[----:B------:R2:W-:Y:S04]  /*1fbc0*/  STL.64 [R1+0x760], R68 ;  /* 0x0007604401007387 */ /* 0x0005e80000100a00 */
[----:B------:R-:W-:Y:S01]  /*1fbd0*/  STL.64 [R1+0x768], R70 ;  /* 0x0007684601007387 */ /* 0x000fe20000100a00 */
[C---:B-1----:R-:W-:Y:S03]  /*1fbe0*/  HMMA.1688.F32.TF32 R72, R240.reuse, R42, R100 ;  /* 0x0000002af048723c */ /* 0x042fe60000081064 */
[----:B--2---:R-:W2:Y:S05]  /*1fbf0*/  LDL.LU R68, [R1+0x3a0] ;  /* 0x0003a00001447983 */ /* 0x004eaa0000300800 */
[----:B------:R-:W-:Y:S04]  /*1fc00*/  STL.64 [R1+0x750], R76 ;  /* 0x0007504c01007387 */ /* 0x000fe80000100a00 */
[----:B------:R1:W-:Y:S01]  /*1fc10*/  STL.64 [R1+0x758], R78 ;  /* 0x0007584e01007387 */ /* 0x0003e20000100a00 */
[C---:B------:R-:W-:Y:S08]  /*1fc20*/  HMMA.1688.F32.TF32 R92, R240.reuse, R34, R108 ;  /* 0x00000022f05c723c */ /* 0x040ff0000008106c */
[C---:B-1----:R-:W-:Y:S02]  /*1fc30*/  HMMA.1688.F32.TF32 R76, R240.reuse, R38, R104 ;  /* 0x00000026f04c723c */ /* 0x042fe40000081068 */
[----:B------:R1:W-:Y:S04]  /*1fc40*/  STL.64 [R1+0x740], R72 ;  /* 0x0007404801007387 */ /* 0x0003e80000100a00 */
[----:B------:R4:W-:Y:S04]  /*1fc50*/  STL.64 [R1+0x748], R74 ;  /* 0x0007484a01007387 */ /* 0x0009e80000100a00 */
[----:B------:R-:W2:Y:S04]  /*1fc60*/  LDL.LU R69, [R1+0x3a4] ;  /* 0x0003a40001457983 */ /* 0x000ea80000300800 */
[----:B------:R-:W2:Y:S04]  /*1fc70*/  LDL.LU R70, [R1+0x3a8] ;  /* 0x0003a80001467983 */ /* 0x000ea80000300800 */
[----:B------:R-:W2:Y:S04]  /*1fc80*/  LDL.LU R71, [R1+0x3ac] ;  /* 0x0003ac0001477983 */ /* 0x000ea80000300800 */
[----:B-1----:R-:W2:Y:S04]  /*1fc90*/  LDL.LU R72, [R1+0x2d0] ;  /* 0x0002d00001487983 */ /* 0x002ea80000300800 */
[----:B------:R-:W-:Y:S04]  /*1fca0*/  STL.64 [R1+0x730], R76 ;  /* 0x0007304c01007387 */ /* 0x000fe80000100a00 */
[----:B------:R1:W-:Y:S04]  /*1fcb0*/  STL.64 [R1+0x738], R78 ;  /* 0x0007384e01007387 */ /* 0x0003e80000100a00 */
[----:B------:R-:W2:Y:S04]  /*1fcc0*/  LDL.LU R73, [R1+0x2d4] ;  /* 0x0002d40001497983 */ /* 0x000ea80000300800 */
[----:B----4-:R-:W4:Y:S04]  /*1fcd0*/  LDL.LU R74, [R1+0x2d8] ;  /* 0x0002d800014a7983 */ /* 0x010f280000300800 */
[----:B------:R-:W4:Y:S01]  /*1fce0*/  LDL.LU R75, [R1+0x2dc] ;  /* 0x0002dc00014b7983 */ /* 0x000f220000300800 */
[C---:B-1----:R-:W-:Y:S03]  /*1fcf0*/  HMMA.1688.F32.TF32 R76, R240.reuse, R26, R116 ;  /* 0x0000001af04c723c */ /* 0x042fe60000081074 */
[----:B------:R-:W-:Y:S04]  /*1fd00*/  STL.64 [R1+0x720], R92 ;  /* 0x0007205c01007387 */ /* 0x000fe80000100a00 */
[----:B------:R1:W-:Y:S04]  /*1fd10*/  STL.64 [R1+0x728], R94 ;  /* 0x0007285e01007387 */ /* 0x0003e80000100a00 */
[----:B------:R-:W-:Y:S04]  /*1fd20*/  STL.64 [R1+0x710], R88 ;  /* 0x0007105801007387 */ /* 0x000fe80000100a00 */
[----:B------:R1:W-:Y:S02]  /*1fd30*/  STL.64 [R1+0x718], R90 ;  /* 0x0007185a01007387 */ /* 0x0003e40000100a00 */
[C---:B-1----:R-:W-:Y:S02]  /*1fd40*/  HMMA.1688.F32.TF32 R92, R240.reuse, R22, R120 ;  /* 0x00000016f05c723c */ /* 0x042fe40000081078 */
[----:B------:R-:W-:Y:S04]  /*1fd50*/  LDS R116, [R24+0x23000] ;  /* 0x0230000018747984 */ /* 0x000fe80000000800 */
[----:B------:R-:W-:Y:S02]  /*1fd60*/  LDS R118, [R24+0x23800] ;  /* 0x0238000018767984 */ /* 0x000fe40000000800 */
[C---:B------:R-:W-:Y:S02]  /*1fd70*/  HMMA.1688.F32.TF32 R88, R240.reuse, R18, R124 ;  /* 0x00000012f058723c */ /* 0x040fe4000008107c */
[----:B------:R-:W-:Y:S04]  /*1fd80*/  STL.64 [R1+0x700], R76 ;  /* 0x0007004c01007387 */ /* 0x000fe80000100a00 */
[----:B------:R1:W-:Y:S04]  /*1fd90*/  STL.64 [R1+0x708], R78 ;  /* 0x0007084e01007387 */ /* 0x0003e80000100a00 */
[----:B------:R-:W-:Y:S04]  /*1fda0*/  LDS R117, [R25+0x23000] ;  /* 0x0230000019757984 */ /* 0x000fe80000000800 */
[----:B------:R-:W-:Y:S01]  /*1fdb0*/  LDS R119, [R25+0x23800] ;  /* 0x0238000019777984 */ /* 0x000fe20000000800 */
[C---:B-1----:R-:W-:Y:S03]  /*1fdc0*/  HMMA.1688.F32.TF32 R76, R240.reuse, R14, R128 ;  /* 0x0000000ef04c723c */ /* 0x042fe60000081080 */
[----:B------:R-:W-:Y:S04]  /*1fdd0*/  STL.64 [R1+0x6f0], R92 ;  /* 0x0006f05c01007387 */ /* 0x000fe80000100a00 */
[----:B------:R1:W-:Y:S04]  /*1fde0*/  STL.64 [R1+0x6f8], R94 ;  /* 0x0006f85e01007387 */ /* 0x0003e80000100a00 */
[----:B------:R-:W-:Y:S04]  /*1fdf0*/  STL.64 [R1+0x6e0], R88 ;  /* 0x0006e05801007387 */ /* 0x000fe80000100a00 */
[----:B------:R1:W-:Y:S02]  /*1fe00*/  STL.64 [R1+0x6e8], R90 ;  /* 0x0006e85a01007387 */ /* 0x0003e40000100a00 */
[C---:B-1----:R-:W-:Y:S08]  /*1fe10*/  HMMA.1688.F32.TF32 R92, R240.reuse, R10, R132 ;  /* 0x0000000af05c723c */ /* 0x042ff00000081084 */
[----:B------:R-:W-:Y:S01]  /*1fe20*/  HMMA.1688.F32.TF32 R88, R240, R6, R136 ;  /* 0x00000006f058723c */ /* 0x000fe20000081088 */
[----:B------:R1:W-:Y:S04]  /*1fe30*/  STL.64 [R1+0x6d0], R76 ;  /* 0x0006d04c01007387 */ /* 0x0003e80000100a00 */
[----:B------:R1:W-:Y:S04]  /*1fe40*/  STL.64 [R1+0x6d8], R78 ;  /* 0x0006d84e01007387 */ /* 0x0003e80000100a00 */
[----:B-1----:R-:W4:Y:S06]  /*1fe50*/  LDL.LU R76, [R1+0x60] ;  /* 0x00006000014c7983 */ /* 0x002f2c0000300800 */
[----:B------:R-:W-:Y:S04]  /*1fe60*/  STL.64 [R1+0x6c0], R92 ;  /* 0x0006c05c01007387 */ /* 0x000fe80000100a00 */
[----:B------:R-:W-:Y:S04]  /*1fe70*/  STL.64 [R1+0x6c8], R94 ;  /* 0x0006c85e01007387 */ /* 0x000fe80000100a00 */
[----:B------:R-:W-:Y:S04]  /*1fe80*/  STL.64 [R1+0x6b0], R88 ;  /* 0x0006b05801007387 */ /* 0x000fe80000100a00 */
[----:B------:R-:W-:Y:S04]  /*1fe90*/  STL.64 [R1+0x6b8], R90 ;  /* 0x0006b85a01007387 */ /* 0x000fe80000100a00 */
[----:B------:R-:W4:Y:S04]  /*1fea0*/  LDL.LU R77, [R1+0x64] ;  /* 0x00006400014d7983 */ /* 0x000f280000300800 */
[----:B------:R-:W4:Y:S04]  /*1feb0*/  LDL.LU R78, [R1+0x68] ;  /* 0x00006800014e7983 */ /* 0x000f280000300800 */
[----:B------:R-:W4:Y:S04]  /*1fec0*/  LDL.LU R79, [R1+0x6c] ;  /* 0x00006c00014f7983 */ /* 0x000f280000300800 */
[----:B------:R-:W-:Y:S04]  /*1fed0*/  LDS R92, [R142+0x23180] ;  /* 0x023180008e5c7984 */ /* 0x000fe80000000800 */
[----:B------:R1:W-:Y:S04]  /*1fee0*/  LDS R94, [R142+0x23980] ;  /* 0x023980008e5e7984 */ /* 0x0003e80000000800 */
[----:B------:R-:W-:Y:S04]  /*1fef0*/  LDS R93, [R143+0x23180] ;  /* 0x023180008f5d7984 */ /* 0x000fe80000000800 */
[----:B-1----:R-:W4:Y:S04]  /*1ff00*/  LDL.LU R142, [R1+0x109c] ;  /* 0x00109c00018e7983 */ /* 0x002f280000300800 */
[----:B------:R1:W2:Y:S04]  /*1ff10*/  LDS R95, [R143+0x23980] ;  /* 0x023980008f5f7984 */ /* 0x0002a80000000800 */
[----:B-1----:R-:W4:Y:S01]  /*1ff20*/  LDL.LU R143, [R1+0x1098] ;  /* 0x00109800018f7983 */ /* 0x002f220000300800 */
[C---:B---3--:R-:W-:Y:S11]  /*1ff30*/  HMMA.1688.F32.TF32 R240, R80.reuse, R66, R84 ;  /* 0x0000004250f0723c */ /* 0x048ff60000081054 */
[----:B------:R-:W-:Y:S11]  /*1ff40*/  @!UPT UIADD3 URZ, URZ, URZ, URZ ;  /* 0x0000003f3f3ff290 */ /* 0x000ff6000fffe03f */
[----:B------:R-:W-:Y:S01]  /*1ff50*/  @!UPT UIADD3 URZ, URZ, URZ, URZ ;  /* 0x0000003f3f3ff290 */ /* 0x000fe2000fffe03f */
[----:B------:R-:W-:Y:S04]  /*1ff60*/  STL [R1+0xe00], R240 ;  /* 0x000e00f001007387 */ /* 0x000fe80000100800 */
[----:B------:R-:W-:Y:S04]  /*1ff70*/  STL [R1+0xdfc], R241 ;  /* 0x000dfcf101007387 */ /* 0x000fe80000100800 */
[----:B------:R-:W-:Y:S04]  /*1ff80*/  STL [R1+0xdf8], R242 ;  /* 0x000df8f201007387 */ /* 0x000fe80000100800 */
[----:B------:R-:W-:Y:S01]  /*1ff90*/  STL [R1+0xdf4], R243 ;  /* 0x000df4f301007387 */ /* 0x000fe20000100800 */
[C---:B--2---:R-:W-:Y:S08]  /*1ffa0*/  HMMA.1688.F32.TF32 R68, R80.reuse, R62, R68 ;  /* 0x0000003e5044723c */ /* 0x044ff00000081044 */
[C---:B----4-:R-:W-:Y:S11]  /*1ffb0*/  HMMA.1688.F32.TF32 R72, R80.reuse, R58, R72 ;  /* 0x0000003a5048723c */ /* 0x050ff60000081048 */
[----:B------:R-:W-:Y:S04]  /*1ffc0*/  @!UPT UIADD3 URZ, URZ, URZ, URZ ;  /* 0x0000003f3f3ff290 */ /* 0x000fe8000fffe03f */
[----:B------:R-:W-:Y:S04]  /*1ffd0*/  STL [R1+0xe10], R68 ;  /* 0x000e104401007387 */ /* 0x000fe80000100800 */
[----:B------:R-:W-:Y:S04]  /*1ffe0*/  STL [R1+0xe0c], R69 ;  /* 0x000e0c4501007387 */ /* 0x000fe80000100800 */
[----:B------:R-:W-:Y:S04]  /*1fff0*/  STL [R1+0xe08], R70 ;  /* 0x000e084601007387 */ /* 0x000fe80000100800 */
[----:B------:R1:W-:Y:S04]  /*20000*/  STL [R1+0xe04], R71 ;  /* 0x000e044701007387 */ /* 0x0003e80000100800 */
        /* <DEDUP_REMOVED lines=8> */
[----:B------:R-:W-:Y:S04]  /*20090*/  STL [R1+0xe20], R72 ;  /* 0x000e204801007387 */ /* 0x000fe80000100800 */
[----:B------:R-:W-:Y:S04]  /*200a0*/  STL [R1+0xe1c], R73 ;  /* 0x000e1c4901007387 */ /* 0x000fe80000100800 */
[----:B------:R-:W-:Y:S04]  /*200b0*/  STL [R1+0xe18], R74 ;  /* 0x000e184a01007387 */ /* 0x000fe80000100800 */
[----:B------:R4:W-:Y:S04]  /*200c0*/  STL [R1+0xe14], R75 ;  /* 0x000e144b01007387 */ /* 0x0009e80000100800 */
[----:B------:R-:W3:Y:S04]  /*200d0*/  LDL.LU R236, [R1+0x340] ;  /* 0x0003400001ec7983 */ /* 0x000ee80000300800 */
[----:B------:R-:W3:Y:S04]  /*200e0*/  LDL.LU R237, [R1+0x344] ;  /* 0x0003440001ed7983 */ /* 0x000ee80000300800 */
[----:B------:R-:W3:Y:S04]  /*200f0*/  LDL.LU R238, [R1+0x348] ;  /* 0x0003480001ee7983 */ /* 0x000ee80000300800 */
[----:B------:R-:W3:Y:S01]  /*20100*/  LDL.LU R239, [R1+0x34c] ;  /* 0x00034c0001ef7983 */ /* 0x000ee20000300800 */
[C---:B------:R-:W-:Y:S08]  /*20110*/  HMMA.1688.F32.TF32 R76, R80.reuse, R54, R76 ;  /* 0x00000036504c723c */ /* 0x040ff0000008104c */
[C---:B-1----:R-:W-:Y:S11]  /*20120*/  HMMA.1688.F32.TF32 R68, R80.reuse, R50, R140 ;  /* 0x000000325044723c */ /* 0x042ff6000008108c */
[----:B------:R-:W-:Y:S04]  /*20130*/  @!UPT UIADD3 URZ, URZ, URZ, URZ ;  /* 0x0000003f3f3ff290 */ /* 0x000fe8000fffe03f */
[----:B------:R-:W-:Y:S04]  /*20140*/  STL [R1+0xe30], R76 ;  /* 0x000e304c01007387 */ /* 0x000fe80000100800 */
[----:B------:R-:W-:Y:S04]  /*20150*/  STL [R1+0xe2c], R77 ;  /* 0x000e2c4d01007387 */ /* 0x000fe80000100800 */
[----:B------:R-:W-:Y:S04]  /*20160*/  STL [R1+0xe28], R78 ;  /* 0x000e284e01007387 */ /* 0x000fe80000100800 */
[----:B------:R-:W-:Y:S04]  /*20170*/  STL [R1+0xe24], R79 ;  /* 0x000e244f01007387 */ /* 0x000fe80000100800 */
[----:B------:R-:W3:Y:S01]  /*20180*/  LDL.LU R84, [R1+0x190] ;  /* 0x0001900001547983 */ /* 0x000ee20000300800 */
[C---:B----4-:R-:W-:Y:S03]  /*20190*/  HMMA.1688.F32.TF32 R72, R80.reuse, R46, R144 ;  /* 0x0000002e5048723c */ /* 0x050fe60000081090 */
[----:B------:R-:W-:Y:S04]  /*201a0*/  LDS R144, [R24+0x23100] ;  /* 0x0231000018907984 */ /* 0x000fe80000000800 */
[----:B------:R-:W-:Y:S04]  /*201b0*/  STL.64 [R1+0x820], R68 ;  /* 0x0008204401007387 */ /* 0x000fe80000100a00 */
[----:B------:R1:W-:Y:S04]  /*201c0*/  STL.64 [R1+0x828], R70 ;  /* 0x0008284601007387 */ /* 0x0003e80000100a00 */
[----:B------:R-:W4:Y:S04]  /*201d0*/  LDL.LU R85, [R1+0x194] ;  /* 0x0001940001557983 */ /* 0x000f280000300800 */
[----:B------:R-:W4:Y:S04]  /*201e0*/  LDL.LU R86, [R1+0x198] ;  /* 0x0001980001567983 */ /* 0x000f280000300800 */
[----:B------:R-:W4:Y:S01]  /*201f0*/  LDL.LU R87, [R1+0x19c] ;  /* 0x00019c0001577983 */ /* 0x000f220000300800 */
[C---:B-1----:R-:W-:Y:S03]  /*20200*/  HMMA.1688.F32.TF32 R68, R80.reuse, R42, R148 ;  /* 0x0000002a5044723c */ /* 0x042fe60000081094 */
[----:B------:R-:W-:Y:S04]  /*20210*/  STL.64 [R1+0x810], R72 ;  /* 0x0008104801007387 */ /* 0x000fe80000100a00 */
[----:B------:R1:W-:Y:S01]  /*20220*/  STL.64 [R1+0x818], R74 ;  /* 0x0008184a01007387 */ /* 0x0003e20000100a00 */
[C---:B------:R-:W-:Y:S03]  /*20230*/  HMMA.1688.F32.TF32 R76, R80.reuse, R38, R152 ;  /* 0x00000026504c723c */ /* 0x040fe60000081098 */
[----:B------:R-:W-:Y:S04]  /*20240*/  LDS R148, [R24+0x23080] ;  /* 0x0230800018947984 */ /* 0x000fe80000000800 */
[----:B------:R-:W-:Y:S01]  /*20250*/  LDS R150, [R24+0x23880] ;  /* 0x0238800018967984 */ /* 0x000fe20000000800 */
[C---:B-1----:R-:W-:Y:S03]  /*20260*/  HMMA.1688.F32.TF32 R72, R80.reuse, R34, R156 ;  /* 0x000000225048723c */ /* 0x042fe6000008109c */
[----:B------:R-:W-:Y:S04]  /*20270*/  LDS R149, [R25+0x23080] ;  /* 0x0230800019957984 */ /* 0x000fe80000000800 */
[----:B------:R-:W-:Y:S04]  /*20280*/  STL.64 [R1+0x800], R68 ;  /* 0x0008004401007387 */ /* 0x000fe80000100a00 */
[----:B------:R1:W-:Y:S04]  /*20290*/  STL.64 [R1+0x808], R70 ;  /* 0x0008084601007387 */ /* 0x0003e80000100a00 */
[----:B------:R-:W2:Y:S04]  /*202a0*/  LDS R151, [R25+0x23880] ;  /* 0x0238800019977984 */ /* 0x000ea80000000800 */
[----:B------:R-:W-:Y:S01]  /*202b0*/  LDS R146, [R24+0x23900] ;  /* 0x0239000018927984 */ /* 0x000fe20000000800 */
[C---:B-1----:R-:W-:Y:S03]  /*202c0*/  HMMA.1688.F32.TF32 R68, R80.reuse, R30, R160 ;  /* 0x0000001e5044723c */ /* 0x042fe600000810a0 */
[----:B------:R-:W-:Y:S04]  /*202d0*/  STL.64 [R1+0x7f0], R76 ;  /* 0x0007f04c01007387 */ /* 0x000fe80000100a00 */
[----:B------:R1:W-:Y:S04]  /*202e0*/  STL.64 [R1+0x7f8], R78 ;  /* 0x0007f84e01007387 */ /* 0x0003e80000100a00 */
[----:B------:R-:W-:Y:S04]  /*202f0*/  STL.64 [R1+0x7e0], R72 ;  /* 0x0007e04801007387 */ /* 0x000fe80000100a00 */
[----:B------:R1:W-:Y:S02]  /*20300*/  STL.64 [R1+0x7e8], R74 ;  /* 0x0007e84a01007387 */ /* 0x0003e40000100a00 */
[C---:B-1----:R-:W-:Y:S02]  /*20310*/  HMMA.1688.F32.TF32 R76, R80.reuse, R26, R164 ;  /* 0x0000001a504c723c */ /* 0x042fe400000810a4 */
[----:B------:R-:W-:Y:S04]  /*20320*/  LDS R145, [R25+0x23100] ;  /* 0x0231000019917984 */ /* 0x000fe80000000800 */
[----:B------:R-:W1:Y:S02]  /*20330*/  LDS R147, [R25+0x23900] ;  /* 0x0239000019937984 */ /* 0x000e640000000800 */
        /* <DEDUP_REMOVED lines=15> */
[----:B------:R1:W-:Y:S02]  /*20430*/  STL.64 [R1+0x7a8], R70 ;  /* 0x0007a84601007387 */ /* 0x0003e40000100a00 */
[----:B-1----:R-:W-:Y:S07]  /*20440*/  HMMA.1688.F32.TF32 R68, R80, R6, R184 ;  /* 0x000000065044723c */ /* 0x002fee00000810b8 */
[----:B------:R-:W-:Y:S01]  /*20450*/  STL.64 [R1+0x790], R76 ;  /* 0x0007904c01007387 */ /* 0x000fe20000100a00 */
[C---:B--2---:R-:W-:Y:S03]  /*20460*/  HMMA.1688.F32.TF32 R88, R92.reuse, R66, R88 ;  /* 0x000000425c58723c */ /* 0x044fe60000081058 */
[----:B------:R1:W-:Y:S05]  /*20470*/  STL.64 [R1+0x798], R78 ;  /* 0x0007984e01007387 */ /* 0x0003ea0000100a00 */
[C---:B---3--:R-:W-:Y:S01]  /*20480*/  HMMA.1688.F32.TF32 R152, R92.reuse, R62, R244 ;  /* 0x0000003e5c98723c */ /* 0x048fe200000810f4 */
[----:B------:R-:W-:Y:S04]  /*20490*/  STL.64 [R1+0x780], R72 ;  /* 0x0007804801007387 */ /* 0x000fe80000100a00 */
[----:B------:R2:W-:Y:S03]  /*204a0*/  STL.64 [R1+0x788], R74 ;  /* 0x0007884a01007387 */ /* 0x0005e60000100a00 */
[C---:B-1----:R-:W-:Y:S07]  /*204b0*/  HMMA.1688.F32.TF32 R76, R92.reuse, R50, R188 ;  /* 0x000000325c4c723c */ /* 0x042fee00000810bc */
[----:B------:R-:W-:Y:S04]  /*204c0*/  STL [R1+0xe40], R88 ;  /* 0x000e405801007387 */ /* 0x000fe80000100800 */
[----:B------:R-:W-:Y:S04]  /*204d0*/  STL.64 [R1+0x770], R68 ;  /* 0x0007704401007387 */ /* 0x000fe80000100a00 */
[----:B------:R1:W-:Y:S01]  /*204e0*/  STL.64 [R1+0x778], R70 ;  /* 0x0007784601007387 */ /* 0x0003e20000100a00 */
[C---:B--2---:R-:W-:Y:S08]  /*204f0*/  HMMA.1688.F32.TF32 R72, R92.reuse, R46, R192 ;  /* 0x0000002e5c48723c */ /* 0x044ff000000810c0 */
[C---:B------:R-:W-:Y:S01]  /*20500*/  HMMA.1688.F32.TF32 R80, R92.reuse, R58, R236 ;  /* 0x0000003a5c50723c */ /* 0x040fe200000810ec */
[----:B------:R-:W-:Y:S04]  /*20510*/  STL [R1+0xe3c], R89 ;  /* 0x000e3c5901007387 */ /* 0x000fe80000100800 */
[----:B------:R-:W-:Y:S03]  /*20520*/  STL [R1+0xe38], R90 ;  /* 0x000e385a01007387 */ /* 0x000fe60000100800 */
[C---:B-1----:R-:W-:Y:S01]  /*20530*/  HMMA.1688.F32.TF32 R68, R92.reuse, R42, R196 ;  /* 0x0000002a5c44723c */ /* 0x042fe200000810c4 */
[----:B------:R-:W-:Y:S04]  /*20540*/  STL [R1+0xe34], R91 ;  /* 0x000e345b01007387 */ /* 0x000fe80000100800 */
[----:B------:R-:W-:Y:S04]  /*20550*/  STL [R1+0xe50], R152 ;  /* 0x000e509801007387 */ /* 0x000fe80000100800 */
[----:B------:R-:W-:Y:S04]  /*20560*/  STL [R1+0xe4c], R153 ;  /* 0x000e4c9901007387 */ /* 0x000fe80000100800 */
[----:B------:R-:W-:Y:S04]  /*20570*/  STL [R1+0xe48], R154 ;  /* 0x000e489a01007387 */ /* 0x000fe80000100800 */
[----:B------:R-:W-:Y:S04]  /*20580*/  STL [R1+0xe44], R155 ;  /* 0x000e449b01007387 */ /* 0x000fe80000100800 */
[----:B------:R-:W2:Y:S04]  /*20590*/  LDL.LU R244, [R1+0x4e0] ;  /* 0x0004e00001f47983 */ /* 0x000ea80000300800 */
[----:B------:R-:W2:Y:S04]  /*205a0*/  LDL.LU R245, [R1+0x4e4] ;  /* 0x0004e40001f57983 */ /* 0x000ea80000300800 */
[----:B------:R-:W2:Y:S04]  /*205b0*/  LDL.LU R246, [R1+0x4e8] ;  /* 0x0004e80001f67983 */ /* 0x000ea80000300800 */
[----:B------:R-:W2:Y:S04]  /*205c0*/  LDL.LU R247, [R1+0x4ec] ;  /* 0x0004ec0001f77983 */ /* 0x000ea80000300800 */
[----:B------:R-:W-:Y:S04]  /*205d0*/  STL [R1+0xe60], R80 ;  /* 0x000e605001007387 */ /* 0x000fe80000100800 */
[----:B------:R-:W-:Y:S04]  /*205e0*/  STL [R1+0xe5c], R81 ;  /* 0x000e5c5101007387 */ /* 0x000fe80000100800 */
[----:B------:R-:W-:Y:S04]  /*205f0*/  STL [R1+0xe58], R82 ;  /* 0x000e585201007387 */ /* 0x000fe80000100800 */
[----:B------:R-:W-:Y:S01]  /*20600*/  STL [R1+0xe54], R83 ;  /* 0x000e545301007387 */ /* 0x000fe20000100800 */
[C---:B----4-:R-:W-:Y:S11]  /*20610*/  HMMA.1688.F32.TF32 R84, R92.reuse, R54, R84 ;  /* 0x000000365c54723c */ /* 0x050ff60000081054 */
[----:B------:R-:W-:Y:S11]  /*20620*/  @!UPT UIADD3 URZ, URZ, URZ, URZ ;  /* 0x0000003f3f3ff290 */ /* 0x000ff6000fffe03f */
[----:B------:R-:W-:Y:S01]  /*20630*/  @!UPT UIADD3 URZ, URZ, URZ, URZ ;  /* 0x0000003f3f3ff290 */ /* 0x000fe2000fffe03f */
[----:B------:R-:W-:Y:S04]  /*20640*/  STL [R1+0xe70], R84 ;  /* 0x000e705401007387 */ /* 0x000fe80000100800 */
[----:B------:R-:W-:Y:S04]  /*20650*/  STL [R1+0xe6c], R85 ;  /* 0x000e6c5501007387 */ /* 0x000fe80000100800 */
[----:B------:R-:W-:Y:S04]  /*20660*/  STL [R1+0xe68], R86 ;  /* 0x000e685601007387 */ /* 0x000fe80000100800 */
[----:B------:R-:W-:Y:S04]  /*20670*/  STL [R1+0xe64], R87 ;  /* 0x000e645701007387 */ /* 0x000fe80000100800 */
[----:B------:R-:W-:Y:S04]  /*20680*/  STL.64 [R1+0x8e0], R76 ;  /* 0x0008e04c01007387 */ /* 0x000fe80000100a00 */
[----:B------:R-:W-:Y:S04]  /*20690*/  STL.64 [R1+0x8e8], R78 ;  /* 0x0008e84e01007387 */ /* 0x000fe80000100a00 */
[----:B------:R-:W3:Y:S04]  /*206a0*/  LDL.LU R100, [R1+0x430] ;  /* 0x0004300001647983 */ /* 0x000ee80000300800 */
[----:B------:R-:W-:Y:S04]  /*206b0*/  STL.64 [R1+0x8d0], R72 ;  /* 0x0008d04801007387 */ /* 0x000fe80000100a00 */
[----:B------:R-:W-:Y:S04]  /*206c0*/  STL.64 [R1+0x8d8], R74 ;  /* 0x0008d84a01007387 */ /* 0x000fe80000100a00 */
[----:B------:R-:W-:Y:S04]  /*206d0*/  STL.64 [R1+0x8c0], R68 ;  /* 0x0008c04401007387 */ /* 0x000fe80000100a00 */
[----:B------:R1:W-:Y:S04]  /*206e0*/  STL.64 [R1+0x8c8], R70 ;  /* 0x0008c84601007387 */ /* 0x0003e80000100a00 */
[----:B------:R-:W3:Y:S04]  /*206f0*/  LDL.LU R101, [R1+0x434] ;  /* 0x0004340001657983 */ /* 0x000ee80000300800 */
[----:B------:R-:W3:Y:S01]  /*20700*/  LDL.LU R102, [R1+0x438] ;  /* 0x0004380001667983 */ /* 0x000ee20000300800 */
[C---:B-1----:R-:W-:Y:S03]  /*20710*/  HMMA.1688.F32.TF32 R68, R92.reuse, R38, R200 ;  /* 0x000000265c44723c */ /* 0x042fe600000810c8 */
[----:B------:R-:W3:Y:S04]  /*20720*/  LDL.LU R103, [R1+0x43c] ;  /* 0x00043c0001677983 */ /* 0x000ee80000300800 */
[----:B------:R-:W4:Y:S11]  /*20730*/  LDL.LU R96, [R1+0x3b0] ;  /* 0x0003b00001607983 */ /* 0x000f360000300800 */
[----:B------:R-:W-:Y:S05]  /*20740*/  @!UPT UIADD3 URZ, URZ, URZ, URZ ;  /* 0x0000003f3f3ff290 */ /* 0x000fea000fffe03f */
[----:B------:R-:W-:Y:S04]  /*20750*/  STL.64 [R1+0x8b0], R68 ;  /* 0x0008b04401007387 */ /* 0x000fe80000100a00 */
[----:B------:R1:W-:Y:S04]  /*20760*/  STL.64 [R1+0x8b8], R70 ;  /* 0x0008b84601007387 */ /* 0x0003e80000100a00 */
[----:B------:R-:W4:Y:S04]  /*20770*/  LDL.LU R97, [R1+0x3b4] ;  /* 0x0003b40001617983 */ /* 0x000f280000300800 */
[----:B------:R-:W4:Y:S04]  /*20780*/  LDL.LU R98, [R1+0x3b8] ;  /* 0x0003b80001627983 */ /* 0x000f280000300800 */
[----:B------:R-:W4:Y:S01]  /*20790*/  LDL.LU R99, [R1+0x3bc] ;  /* 0x0003bc0001637983 */ /* 0x000f220000300800 */
[C---:B-1----:R-:W-:Y:S03]  /*207a0*/  HMMA.1688.F32.TF32 R68, R92.reuse, R34, R204 ;  /* 0x000000225c44723c */ /* 0x042fe600000810cc */
[----:B------:R-:W4:Y:S11]  /*207b0*/  LDL.LU R236, [R1+0x310] ;  /* 0x0003100001ec7983 */ /* 0x000f360000300800 */
[----:B------:R-:W-:Y:S09]  /*207c0*/  @!UPT UIADD3 URZ, URZ, URZ, URZ ;  /* 0x0000003f3f3ff290 */ /* 0x000ff2000fffe03f */
[----:B------:R-:W-:Y:S04]  /*207d0*/  STL.64 [R1+0x8a0], R68 ;  /* 0x0008a04401007387 */ /* 0x000fe80000100a00 */
[----:B------:R1:W-:Y:S04]  /*207e0*/  STL.64 [R1+0x8a8], R70 ;  /* 0x0008a84601007387 */ /* 0x0003e80000100a00 */
[----:B------:R-:W4:Y:S04]  /*207f0*/  LDL.LU R237, [R1+0x314] ;  /* 0x0003140001ed7983 */ /* 0x000f280000300800 */
[----:B------:R-:W4:Y:S04]  /*20800*/  LDL.LU R238, [R1+0x318] ;  /* 0x0003180001ee7983 */ /* 0x000f280000300800 */
[----:B------:R-:W4:Y:S01]  /*20810*/  LDL.LU R239, [R1+0x31c] ;  /* 0x00031c0001ef7983 */ /* 0x000f220000300800 */
[C---:B-1----:R-:W-:Y:S08]  /*20820*/  HMMA.1688.F32.TF32 R68, R92.reuse, R30, R208 ;  /* 0x0000001e5c44723c */ /* 0x042ff000000810d0 */
[C---:B------:R-:W-:Y:S08]  /*20830*/  HMMA.1688.F32.TF32 R76, R92.reuse, R26, R212 ;  /* 0x0000001a5c4c723c */ /* 0x040ff000000810d4 */
[C---:B------:R-:W-:Y:S07]  /*20840*/  HMMA.1688.F32.TF32 R72, R92.reuse, R22, R216 ;  /* 0x000000165c48723c */ /* 0x040fee00000810d8 */
[----:B------:R-:W-:Y:S04]  /*20850*/  STL.64 [R1+0x890], R68 ;  /* 0x0008904401007387 */ /* 0x000fe80000100a00 */
[----:B------:R1:W-:Y:S02]  /*20860*/  STL.64 [R1+0x898], R70 ;  /* 0x0008984601007387 */ /* 0x0003e40000100a00 */
[C---:B-1----:R-:W-:Y:S02]  /*20870*/  HMMA.1688.F32.TF32 R68, R92.reuse, R18, R220 ;  /* 0x000000125c44723c */ /* 0x042fe400000810dc */
[----:B------:R-:W-:Y:S04]  /*20880*/  STL.64 [R1+0x880], R76 ;  /* 0x0008804c01007387 */ /* 0x000fe80000100a00 */
[----:B------:R1:W-:Y:S04]  /*20890*/  STL.64 [R1+0x888], R78 ;  /* 0x0008884e01007387 */ /* 0x0003e80000100a00 */
[----:B------:R-:W-:Y:S04]  /*208a0*/  STL.64 [R1+0x870], R72 ;  /* 0x0008704801007387 */ /* 0x000fe80000100a00 */
[----:B------:R1:W-:Y:S02]  /*208b0*/  STL.64 [R1+0x878], R74 ;  /* 0x0008784a01007387 */ /* 0x0003e40000100a00 */
[C---:B-1----:R-:W-:Y:S07]  /*208c0*/  HMMA.1688.F32.TF32 R76, R92.reuse, R14, R224 ;  /* 0x0000000e5c4c723c */ /* 0x042fee00000810e0 */
[----:B------:R-:W-:Y:S01]  /*208d0*/  STL.64 [R1+0x860], R68 ;  /* 0x0008604401007387 */ /* 0x000fe20000100a00 */
[C---:B------:R-:W-:Y:S03]  /*208e0*/  HMMA.1688.F32.TF32 R72, R92.reuse, R10, R228 ;  /* 0x0000000a5c48723c */ /* 0x040fe600000810e4 */
[----:B------:R1:W-:Y:S05]  /*208f0*/  STL.64 [R1+0x868], R70 ;  /* 0x0008684601007387 */ /* 0x0003ea0000100a00 */
[----:B-1----:R-:W-:Y:S07]  /*20900*/  HMMA.1688.F32.TF32 R68, R92, R6, R232 ;  /* 0x000000065c44723c */ /* 0x002fee00000810e8 */
[----:B------:R-:W-:Y:S04]  /*20910*/  STL.64 [R1+0x850], R76 ;  /* 0x0008504c01007387 */ /* 0x000fe80000100a00 */
[----:B------:R-:W-:Y:S04]  /*20920*/  STL.64 [R1+0x858], R78 ;  /* 0x0008584e01007387 */ /* 0x000fe80000100a00 */
[----:B------:R-:W-:Y:S04]  /*20930*/  STL.64 [R1+0x840], R72 ;  /* 0x0008404801007387 */ /* 0x000fe80000100a00 */
[----:B------:R-:W-:Y:S04]  /*20940*/  STL.64 [R1+0x848], R74 ;  /* 0x0008484a01007387 */ /* 0x000fe80000100a00 */
[----:B------:R-:W4:Y:S04]  /*20950*/  LDL.LU R248, [R1+0x120] ;  /* 0x0001200001f87983 */ /* 0x000f280000300800 */
[----:B------:R1:W-:Y:S04]  /*20960*/  STL.64 [R1+0x830], R68 ;  /* 0x0008304401007387 */ /* 0x0003e80000100a00 */
[----:B------:R1:W-:Y:S04]  /*20970*/  STL.64 [R1+0x838], R70 ;  /* 0x0008384601007387 */ /* 0x0003e80000100a00 */
[----:B------:R-:W4:Y:S04]  /*20980*/  LDL.LU R249, [R1+0x124] ;  /* 0x0001240001f97983 */ /* 0x000f280000300800 */
[----:B------:R-:W4:Y:S04]  /*20990*/  LDL.LU R250, [R1+0x128] ;  /* 0x0001280001fa7983 */ /* 0x000f280000300800 */
[----:B------:R-:W4:Y:S01]  /*209a0*/  LDL.LU R251, [R1+0x12c] ;  /* 0x00012c0001fb7983 */ /* 0x000f220000300800 */
[C---:B--2---:R-:W-:Y:S03]  /*209b0*/  HMMA.1688.F32.TF32 R176, R116.reuse, R66, R244 ;  /* 0x0000004274b0723c */ /* 0x044fe600000810f4 */
[----:B------:R-:W2:Y:S04]  /*209c0*/  LDL.LU R244, [R1+0x110] ;  /* 0x0001100001f47983 */ /* 0x000ea80000300800 */
[----:B------:R-:W2:Y:S04]  /*209d0*/  LDL.LU R245, [R1+0x114] ;  /* 0x0001140001f57983 */ /* 0x000ea80000300800 */
[----:B------:R-:W2:Y:S04]  /*209e0*/  LDL.LU R246, [R1+0x118] ;  /* 0x0001180001f67983 */ /* 0x000ea80000300800 */
[----:B------:R-:W2:Y:S08]  /*209f0*/  LDL.LU R247, [R1+0x11c] ;  /* 0x00011c0001f77983 */ /* 0x000eb00000300800 */
        /* <DEDUP_REMOVED lines=23> */
[----:B------:R-:W3:Y:S08]  /*20b70*/  LDL.LU R239, [R1+0x9c] ;  /* 0x00009c0001ef7983 */ /* 0x000ef00000300800 */
[----:B------:R-:W-:Y:S04]  /*20b80*/  STL [R1+0xeb0], R164 ;  /* 0x000eb0a401007387 */ /* 0x000fe80000100800 */
[----:B------:R-:W-:Y:S04]  /*20b90*/  STL [R1+0xeac], R165 ;  /* 0x000eaca501007387 */ /* 0x000fe80000100800 */
[----:B------:R-:W-:Y:S04]  /*20ba0*/  STL [R1+0xea8], R166 ;  /* 0x000ea8a601007387 */ /* 0x000fe80000100800 */
[----:B------:R-:W-:Y:S01]  /*20bb0*/  STL [R1+0xea4], R167 ;  /* 0x000ea4a701007387 */ /* 0x000fe20000100800 */
[C---:B------:R-:W-:Y:S11]  /*20bc0*/  HMMA.1688.F32.TF32 R92, R116.reuse, R50, R248 ;  /* 0x00000032745c723c */ /* 0x040ff600000810f8 */
[----:B------:R-:W-:Y:S11]  /*20bd0*/  @!UPT UIADD3 URZ, URZ, URZ, URZ ;  /* 0x0000003f3f3ff290 */ /* 0x000ff6000fffe03f */
[----:B------:R-:W-:Y:S01]  /*20be0*/  @!UPT UIADD3 URZ, URZ, URZ, URZ ;  /* 0x0000003f3f3ff290 */ /* 0x000fe2000fffe03f */
[----:B------:R-:W-:Y:S04]  /*20bf0*/  STL [R1+0xec0], R92 ;  /* 0x000ec05c01007387 */ /* 0x000fe80000100800 */
[----:B------:R-:W-:Y:S04]  /*20c00*/  STL [R1+0xebc], R93 ;  /* 0x000ebc5d01007387 */ /* 0x000fe80000100800 */
[----:B------:R-:W-:Y:S04]  /*20c10*/  STL [R1+0xeb8], R94 ;  /* 0x000eb85e01007387 */ /* 0x000fe80000100800 */
        /* <DEDUP_REMOVED lines=19> */
[C---:B------:R-:W-:Y:S11]  /*20d50*/  HMMA.1688.F32.TF32 R100, R116.reuse, R38, R236 ;  /* 0x000000267464723c */ /* 0x040ff600000810ec */
[----:B------:R-:W-:Y:S04]  /*20d60*/  @!UPT UIADD3 URZ, URZ, URZ, URZ ;  /* 0x0000003f3f3ff290 */ /* 0x000fe8000fffe03f */
[----:B------:R-:W-:Y:S04]  /*20d70*/  STL [R1+0xee0], R96 ;  /* 0x000ee06001007387 */ /* 0x000fe80000100800 */
[----:B------:R-:W-:Y:S04]  /*20d80*/  STL [R1+0xedc], R97 ;  /* 0x000edc6101007387 */ /* 0x000fe80000100800 */
[----:B------:R-:W-:Y:S04]  /*20d90*/  STL [R1+0xed8], R98 ;  /* 0x000ed86201007387 */ /* 0x000fe80000100800 */
[----:B------:R-:W-:Y:S04]  /*20da0*/  STL [R1+0xed4], R99 ;  /* 0x000ed46301007387 */ /* 0x000fe80000100800 */
[----:B------:R-:W3:Y:S04]  /*20db0*/  LDL.LU R236, [R1+0x80] ;  /* 0x0000800001ec7983 */ /* 0x000ee80000300800 */
[----:B------:R-:W3:Y:S04]  /*20dc0*/  LDL.LU R237, [R1+0x84] ;  /* 0x0000840001ed7983 */ /* 0x000ee80000300800 */
[----:B------:R-:W3:Y:S04]  /*20dd0*/  LDL.LU R238, [R1+0x88] ;  /* 0x0000880001ee7983 */ /* 0x000ee80000300800 */
[----:B------:R-:W3:Y:S04]  /*20de0*/  LDL.LU R239, [R1+0x8c] ;  /* 0x00008c0001ef7983 */ /* 0x000ee80000300800 */
[----:B------:R-:W-:Y:S04]  /*20df0*/  STL [R1+0xef0], R100 ;  /* 0x000ef06401007387 */ /* 0x000fe80000100800 */
[----:B------:R-:W-:Y:S04]  /*20e00*/  STL [R1+0xeec], R101 ;  /* 0x000eec6501007387 */ /* 0x000fe80000100800 */
[----:B------:R-:W-:Y:S04]  /*20e10*/  STL [R1+0xee8], R102 ;  /* 0x000ee86601007387 */ /* 0x000fe80000100800 */
[----:B------:R-:W-:Y:S01]  /*20e20*/  STL [R1+0xee4], R103 ;  /* 0x000ee46701007387 */ /* 0x000fe20000100800 */
[C---:B----4-:R-:W-:Y:S08]  /*20e30*/  HMMA.1688.F32.TF32 R104, R116.reuse, R34, R104 ;  /* 0x000000227468723c */ /* 0x050ff00000081068 */
[C---:B------:R-:W-:Y:S11]  /*20e40*/  HMMA.1688.F32.TF32 R108, R116.reuse, R30, R248 ;  /* 0x0000001e746c723c */ /* 0x040ff600000810f8 */
[----:B------:R-:W-:Y:S04]  /*20e50*/  @!UPT UIADD3 URZ, URZ, URZ, URZ ;  /* 0x0000003f3f3ff290 */ /* 0x000fe8000fffe03f */
[----:B------:R-:W-:Y:S01]  /*20e60*/  STL [R1+0xf00], R104 ;  /* 0x000f006801007387 */ /* 0x000fe20000100800 */
[C---:B--2---:R-:W-:Y:S03]  /*20e70*/  HMMA.1688.F32.TF32 R112, R116.reuse, R26, R244 ;  /* 0x0000001a7470723c */ /* 0x044fe600000810f4 */
[----:B------:R-:W-:Y:S04]  /*20e80*/  STL [R1+0xefc], R105 ;  /* 0x000efc6901007387 */ /* 0x000fe80000100800 */
[----:B------:R-:W-:Y:S04]  /*20e90*/  STL [R1+0xef8], R106 ;  /* 0x000ef86a01007387 */ /* 0x000fe80000100800 */
        /* <DEDUP_REMOVED lines=9> */
[----:B------:R-:W4:Y:S04]  /*20f30*/  LDL.LU R124, [R1+0x1c0] ;  /* 0x0001c000017c7983 */ /* 0x000f280000300800 */
[----:B------:R-:W4:Y:S04]  /*20f40*/  LDL.LU R125, [R1+0x1c4] ;  /* 0x0001c400017d7983 */ /* 0x000f280000300800 */
[----:B------:R-:W4:Y:S04]  /*20f50*/  LDL.LU R126, [R1+0x1c8] ;  /* 0x0001c800017e7983 */ /* 0x000f280000300800 */
[----:B------:R-:W4:Y:S04]  /*20f60*/  LDL.LU R127, [R1+0x1cc] ;  /* 0x0001cc00017f7983 */ /* 0x000f280000300800 */
[----:B------:R-:W-:Y:S04]  /*20f70*/  STL [R1+0xf20], R112 ;  /* 0x000f207001007387 */ /* 0x000fe80000100800 */
[----:B------:R-:W-:Y:S04]  /*20f80*/  STL [R1+0xf1c], R113 ;  /* 0x000f1c7101007387 */ /* 0x000fe80000100800 */
[----:B------:R-:W-:Y:S04]  /*20f90*/  STL [R1+0xf18], R114 ;  /* 0x000f187201007387 */ /* 0x000fe80000100800 */
[----:B------:R-:W-:Y:S04]  /*20fa0*/  STL [R1+0xf14], R115 ;  /* 0x000f147301007387 */ /* 0x000fe80000100800 */
        /* <DEDUP_REMOVED lines=8> */
[C---:B---3--:R-:W-:Y:S03]  /*21030*/  HMMA.1688.F32.TF32 R132, R116.reuse, R22, R236 ;  /* 0x000000167484723c */ /* 0x048fe600000810ec */
        /* <DEDUP_REMOVED lines=17> */
[----:B------:R-:W-:Y:S01]  /*21150*/  STL [R1+0xf38], R122 ;  /* 0x000f387a01007387 */ /* 0x000fe20000100800 */
[C---:B------:R-:W-:Y:S03]  /*21160*/  HMMA.1688.F32.TF32 R128, R116.reuse, R10, R128 ;  /* 0x0000000a7480723c */ /* 0x040fe60000081080 */
[----:B------:R-:W-:Y:S05]  /*21170*/  STL [R1+0xf34], R123 ;  /* 0x000f347b01007387 */ /* 0x000fea0000100800 */
[----:B------:R-:W-:Y:S01]  /*21180*/  HMMA.1688.F32.TF32 R116, R116, R6, R248 ;  /* 0x000000067474723c */ /* 0x000fe200000810f8 */
        /* <DEDUP_REMOVED lines=11> */
[----:B------:R-:W-:Y:S01]  /*21240*/  STL [R1+0xf64], R119 ;  /* 0x000f647701007387 */ /* 0x000fe20000100800 */
[C---:B---3--:R-:W-:Y:S11]  /*21250*/  HMMA.1688.F32.TF32 R212, R148.reuse, R66, R244 ;  /* 0x0000004294d4723c */ /* 0x048ff600000810f4 */
[----:B------:R-:W-:Y:S11]  /*21260*/  @!UPT UIADD3 URZ, URZ, URZ, URZ ;  /* 0x0000003f3f3ff290 */ /* 0x000ff6000fffe03f */
[----:B------:R-:W-:Y:S01]  /*21270*/  @!UPT UIADD3 URZ, URZ, URZ, URZ ;  /* 0x0000003f3f3ff290 */ /* 0x000fe2000fffe03f */
        /* <DEDUP_REMOVED lines=12> */
[----:B-1----:R-:W4:Y:S04]  /*21340*/  LDL.LU R68, [R1+0x170] ;  /* 0x0001700001447983 */ /* 0x002f280000300800 */
        /* <DEDUP_REMOVED lines=51> */
[C---:B------:R-:W-:Y:S03]  /*21680*/  HMMA.1688.F32.TF32 R208, R148.reuse, R62, R236 ;  /* 0x0000003e94d0723c */ /* 0x040fe600000810ec */
[----:B------:R-:W4:Y:S04]  /*21690*/  LDL.LU R236, [R1+0x5a0] ;  /* 0x0005a00001ec7983 */ /* 0x000f280000300800 */
[----:B------:R-:W4:Y:S04]  /*216a0*/  LDL.LU R237, [R1+0x5a4] ;  /* 0x0005a40001ed7983 */ /* 0x000f280000300800 */
[----:B------:R-:W4:Y:S04]  /*216b0*/  LDL.LU R238, [R1+0x5a8] ;  /* 0x0005a80001ee7983 */ /* 0x000f280000300800 */
[----:B------:R-:W4:Y:S08]  /*216c0*/  LDL.LU R239, [R1+0x5ac] ;  /* 0x0005ac0001ef7983 */ /* 0x000f300000300800 */
[----:B------:R-:W-:Y:S04]  /*216d0*/  STL [R1+0xf90], R208 ;  /* 0x000f90d001007387 */ /* 0x000fe80000100800 */
[----:B------:R-:W-:Y:S04]  /*216e0*/  STL [R1+0xf8c], R209 ;  /* 0x000f8cd101007387 */ /* 0x000fe80000100800 */
[----:B------:R-:W-:Y:S04]  /*216f0*/  STL [R1+0xf88], R210 ;  /* 0x000f88d201007387 */ /* 0x000fe80000100800 */
[----:B------:R-:W-:Y:S01]  /*21700*/  STL [R1+0xf84], R211 ;  /* 0x000f84d301007387 */ /* 0x000fe20000100800 */
[C---:B--2---:R-:W-:Y:S08]  /*21710*/  HMMA.1688.F32.TF32 R204, R148.reuse, R58, R188 ;  /* 0x0000003a94cc723c */ /* 0x044ff000000810bc */
[C---:B---3--:R-:W-:Y:S08]  /*21720*/  HMMA.1688.F32.TF32 R200, R148.reuse, R54, R84 ;  /* 0x0000003694c8723c */ /* 0x048ff00000081054 */
[C---:B----4-:R-:W-:Y:S07]  /*21730*/  HMMA.1688.F32.TF32 R84, R148.reuse, R46, R152 ;  /* 0x0000002e9454723c */ /* 0x050fee0000081098 */
[----:B------:R-:W-:Y:S01]  /*21740*/  STL [R1+0xfa0], R204 ;  /* 0x000fa0cc01007387 */ /* 0x000fe20000100800 */
[C---:B------:R-:W-:Y:S08]  /*21750*/  HMMA.1688.F32.TF32 R92, R148.reuse, R50, R80 ;  /* 0x00000032945c723c */ /* 0x040ff00000081050 */
[C---:B------:R-:W-:Y:S01]  /*21760*/  HMMA.1688.F32.TF32 R80, R148.reuse, R42, R88 ;  /* 0x0000002a9450723c */ /* 0x040fe20000081058 */
        /* <DEDUP_REMOVED lines=24> */
[C---:B--2---:R-:W-:Y:S08]  /*218f0*/  HMMA.1688.F32.TF32 R80, R148.reuse, R18, R72 ;  /* 0x000000129450723c */ /* 0x044ff00000081048 */
[C---:B------:R-:W-:Y:S08]  /*21900*/  HMMA.1688.F32.TF32 R76, R148.reuse, R14, R68 ;  /* 0x0000000e944c723c */ /* 0x040ff00000081044 */
[----:B------:R-:W-:Y:S08]  /*21910*/  HMMA.1688.F32.TF32 R72, R148, R10, R240 ;  /* 0x0000000a9448723c */ /* 0x000ff000000810f0 */
[----:B------:R-:W-:Y:S08]  /*21920*/  HMMA.1688.F32.TF32 R196, R144, R66, R244 ;  /* 0x0000004290c4723c */ /* 0x000ff000000810f4 */
[----:B------:R-:W-:Y:S01]  /*21930*/  HMMA.1688.F32.TF32 R68, R148, R6, R248 ;  /* 0x000000069444723c */ /* 0x000fe200000810f8 */
        /* <DEDUP_REMOVED lines=11> */
[----:B------:R1:W-:Y:S04]  /*219f0*/  STL.64 [R1+0x40], R68 ;  /* 0x0000404401007387 */ /* 0x0003e80000100a00 */
[----:B------:R2:W-:Y:S01]  /*21a00*/  STL.64 [R1+0x48], R70 ;  /* 0x0000484601007387 */ /* 0x0005e20000100a00 */
[----:B------:R-:W-:-:S03]  /*21a10*/  IMAD.MOV.U32 R245, RZ, RZ, R65 ;  /* 0x000000fffff57224 */ /* 0x000fc600078e0041 */
[----:B------:R-:W-:Y:S01]  /*21a20*/  STL [R1+0xfbc], R197 ;  /* 0x000fbcc501007387 */ /* 0x000fe20000100800 */
[----:B------:R-:W-:-:S03]  /*21a30*/  IMAD.MOV.U32 R246, RZ, RZ, R64 ;  /* 0x000000fffff67224 */ /* 0x000fc600078e0040 */
[----:B------:R-:W-:Y:S01]  /*21a40*/  STL [R1+0xfb8], R198 ;  /* 0x000fb8c601007387 */ /* 0x000fe20000100800 */
[----:B------:R-:W-:-:S03]  /*21a50*/  IMAD.MOV.U32 R247, RZ, RZ, R3 ;  /* 0x000000fffff77224 */ /* 0x000fc600078e0003 */
[----:B------:R-:W-:Y:S04]  /*21a60*/  STL [R1+0xfb4], R199 ;  /* 0x000fb4c701007387 */ /* 0x000fe80000100800 */
[----:B------:R-:W3:Y:S04]  /*21a70*/  LDL.LU R244, [R1+0x200] ;  /* 0x0002000001f47983 */ /* 0x000ee80000300800 */
[----:B------:R-:W4:Y:S04]  /*21a80*/  LDL.LU R65, [R1+0x1094] ;  /* 0x0010940001417983 */ /* 0x000f280000300800 */
[----:B------:R-:W3:Y:S04]  /*21a90*/  LDL.LU R64, [R1+0x1090] ;  /* 0x0010900001407983 */ /* 0x000ee80000300800 */
[----:B------:R-:W3:Y:S04]  /*21aa0*/  LDL.LU R3, [R1+0x108c] ;  /* 0x00108c0001037983 */ /* 0x000ee80000300800 */
[----:B------:R-:W4:Y:S04]  /*21ab0*/  LDL.LU R248, [R1+0x210] ;  /* 0x0002100001f87983 */ /* 0x000f280000300800 */
[----:B------:R-:W4:Y:S04]  /*21ac0*/  LDL.LU R249, [R1+0x214] ;  /* 0x0002140001f97983 */ /* 0x000f280000300800 */
[----:B------:R-:W4:Y:S04]  /*21ad0*/  LDL.LU R250, [R1+0x218] ;  /* 0x0002180001fa7983 */ /* 0x000f280000300800 */
[----:B------:R-:W4:Y:S04]  /*21ae0*/  LDL.LU R251, [R1+0x21c] ;  /* 0x00021c0001fb7983 */ /* 0x000f280000300800 */
[----:B-1----:R-:W4:Y:S04]  /*21af0*/  LDL.LU R68, [R1+0x230] ;  /* 0x0002300001447983 */ /* 0x002f280000300800 */
[----:B------:R-:W4:Y:S04]  /*21b00*/  LDL.LU R69, [R1+0x234] ;  /* 0x0002340001457983 */ /* 0x000f280000300800 */
[----:B--2---:R-:W2:Y:S04]  /*21b10*/  LDL.LU R70, [R1+0x238] ;  /* 0x0002380001467983 */ /* 0x004ea80000300800 */
        /* <DEDUP_REMOVED lines=42> */
[----:B------:R-:W-:Y:S01]  /*21dc0*/  HMMA.1688.F32.TF32 R192, R144, R62, R236 ;  /* 0x0000003e90c0723c */ /* 0x000fe200000810ec */
[----:B---3--:R-:W-:-:S02]  /*21dd0*/  IMAD.MOV.U32 R241, RZ, RZ, R3 ;  /* 0x000000fffff17224 */ /* 0x008fc400078e0003 */
[----:B------:R-:W3:Y:S01]  /*21de0*/  LDL.LU R3, [R1+0x1088] ;  /* 0x0010880001037983 */ /* 0x000ee20000300800 */
[----:B------:R-:W-:Y:S02]  /*21df0*/  IMAD.MOV.U32 R242, RZ, RZ, R64 ;  /* 0x000000fffff27224 */ /* 0x000fe400078e0040 */
[----:B----4-:R-:W-:Y:S01]  /*21e00*/  IMAD.MOV.U32 R243, RZ, RZ, R65 ;  /* 0x000000fffff37224 */ /* 0x010fe200078e0041 */
[----:B------:R-:W4:Y:S04]  /*21e10*/  LDL.LU R64, [R1+0x1084] ;  /* 0x0010840001407983 */ /* 0x000f280000300800 */
[----:B------:R-:W4:Y:S04]  /*21e20*/  LDL.LU R65, [R1+0x1080] ;  /* 0x0010800001417983 */ /* 0x000f280000300800 */
[----:B------:R-:W4:Y:S04]  /*21e30*/  LDL.LU R236, [R1+0x5e0] ;  /* 0x0005e00001ec7983 */ /* 0x000f280000300800 */
[----:B------:R-:W4:Y:S04]  /*21e40*/  LDL.LU R237, [R1+0x5e4] ;  /* 0x0005e40001ed7983 */ /* 0x000f280000300800 */
[----:B------:R-:W4:Y:S04]  /*21e50*/  LDL.LU R238, [R1+0x5e8] ;  /* 0x0005e80001ee7983 */ /* 0x000f280000300800 */
[----:B------:R-:W-:Y:S04]  /*21e60*/  STL [R1+0xfd0], R192 ;  /* 0x000fd0c001007387 */ /* 0x000fe80000100800 */
[----:B------:R-:W-:Y:S04]  /*21e70*/  STL [R1+0xfcc], R193 ;  /* 0x000fccc101007387 */ /* 0x000fe80000100800 */
[----:B------:R-:W-:Y:S04]  /*21e80*/  STL [R1+0xfc8], R194 ;  /* 0x000fc8c201007387 */ /* 0x000fe80000100800 */
[----:B------:R-:W-:Y:S01]  /*21e90*/  STL [R1+0xfc4], R195 ;  /* 0x000fc4c301007387 */ /* 0x000fe20000100800 */
[C---:B--2---:R-:W-:Y:S08]  /*21ea0*/  HMMA.1688.F32.TF32 R72, R144.reuse, R22, R72 ;  /* 0x000000169048723c */ /* 0x044ff00000081048 */
[C---:B------:R-:W-:Y:S08]  /*21eb0*/  HMMA.1688.F32.TF32 R188, R144.reuse, R58, R84 ;  /* 0x0000003a90bc723c */ /* 0x040ff00000081054 */
[C---:B------:R-:W-:Y:S11]  /*21ec0*/  HMMA.1688.F32.TF32 R180, R144.reuse, R54, R180 ;  /* 0x0000003690b4723c */ /* 0x040ff600000810b4 */
[----:B------:R-:W-:Y:S04]  /*21ed0*/  @!UPT UIADD3 URZ, URZ, URZ, URZ ;  /* 0x0000003f3f3ff290 */ /* 0x000fe8000fffe03f */
[----:B------:R-:W-:Y:S04]  /*21ee0*/  STL [R1+0xfe0], R188 ;  /* 0x000fe0bc01007387 */ /* 0x000fe80000100800 */
[----:B------:R-:W-:Y:S04]  /*21ef0*/  STL [R1+0xfdc], R189 ;  /* 0x000fdcbd01007387 */ /* 0x000fe80000100800 */
[----:B------:R-:W-:Y:S01]  /*21f00*/  STL [R1+0xfd8], R190 ;  /* 0x000fd8be01007387 */ /* 0x000fe20000100800 */
[C---:B------:R-:W-:Y:S03]  /*21f10*/  HMMA.1688.F32.TF32 R80, R144.reuse, R50, R80 ;  /* 0x000000329050723c */ /* 0x040fe60000081050 */
[----:B------:R-:W-:Y:S04]  /*21f20*/  STL [R1+0xfd4], R191 ;  /* 0x000fd4bf01007387 */ /* 0x000fe80000100800 */
[----:B------:R-:W-:Y:S01]  /*21f30*/  STL [R1+0xff0], R180 ;  /* 0x000ff0b401007387 */ /* 0x000fe20000100800 */
[C---:B------:R-:W-:Y:S03]  /*21f40*/  HMMA.1688.F32.TF32 R92, R144.reuse, R46, R152 ;  /* 0x0000002e905c723c */ /* 0x040fe60000081098 */
[----:B------:R-:W-:Y:S04]  /*21f50*/  STL [R1+0xfec], R181 ;  /* 0x000fecb501007387 */ /* 0x000fe80000100800 */
[----:B------:R-:W-:Y:S01]  /*21f60*/  STL [R1+0xfe8], R182 ;  /* 0x000fe8b601007387 */ /* 0x000fe20000100800 */
[C---:B------:R-:W-:Y:S03]  /*21f70*/  HMMA.1688.F32.TF32 R84, R144.reuse, R42, R88 ;  /* 0x0000002a9054723c */ /* 0x040fe60000081058 */
[----:B------:R-:W-:Y:S04]  /*21f80*/  STL [R1+0xfe4], R183 ;  /* 0x000fe4b701007387 */ /* 0x000fe80000100800 */
[----:B------:R-:W2:Y:S04]  /*21f90*/  LDL.LU R20, [R1+0x910] ;  /* 0x0009100001147983 */ /* 0x000ea80000300800 */
[----:B------:R-:W-:Y:S04]  /*21fa0*/  STL.64 [R1+0x580], R80 ;  /* 0x0005805001007387 */ /* 0x000fe80000100a00 */
[----:B------:R1:W-:Y:S02]  /*21fb0*/  STL.64 [R1+0x588], R82 ;  /* 0x0005885201007387 */ /* 0x0003e40000100a00 */
[C---:B-1----:R-:W-:Y:S02]  /*21fc0*/  HMMA.1688.F32.TF32 R80, R144.reuse, R38, R184 ;  /* 0x000000269050723c */ /* 0x042fe400000810b8 */
[----:B------:R-:W-:Y:S04]  /*21fd0*/  STL.64 [R1+0x410], R92 ;  /* 0x0004105c01007387 */ /* 0x000fe80000100a00 */
[----:B------:R-:W-:Y:S02]  /*21fe0*/  STL.64 [R1+0x418], R94 ;  /* 0x0004185e01007387 */ /* 0x000fe40000100a00 */
[C---:B------:R-:W-:Y:S08]  /*21ff0*/  HMMA.1688.F32.TF32 R76, R144.reuse, R26, R76 ;  /* 0x0000001a904c723c */ /* 0x040ff0000008104c */
[----:B------:R-:W-:Y:S01]  /*22000*/  HMMA.1688.F32.TF32 R68, R144, R18, R68 ;  /* 0x000000129044723c */ /* 0x000fe20000081044 */
[----:B---3--:R-:W-:-:S02]  /*22010*/  IMAD.MOV.U32 R239, RZ, RZ, R3 ;  /* 0x000000ffffef7224 */ /* 0x008fc400078e0003 */
[----:B------:R-:W3:Y:S04]  /*22020*/  LDL.LU R3, [R1+0x904] ;  /* 0x0009040001037983 */ /* 0x000ee80000300800 */
[----:B------:R-:W-:Y:S04]  /*22030*/  STL.64 [R1+0x510], R84 ;  /* 0x0005105401007387 */ /* 0x000fe80000100a00 */
[----:B------:R1:W-:Y:S04]  /*22040*/  STL.64 [R1+0x518], R86 ;  /* 0x0005185601007387 */ /* 0x0003e80000100a00 */
[----:B------:R-:W3:Y:S04]  /*22050*/  LDL R21, [R1+0x1d0] ;  /* 0x0001d00001157983 */ /* 0x000ee80000100800 */
[----:B------:R-:W-:Y:S01]  /*22060*/  STL.64 [R1+0x430], R80 ;  /* 0x0004305001007387 */ /* 0x000fe20000100a00 */
[C---:B-1----:R-:W-:Y:S03]  /*22070*/  HMMA.1688.F32.TF32 R84, R144.reuse, R34, R160 ;  /* 0x000000229054723c */ /* 0x042fe600000810a0 */
[----:B------:R1:W-:Y:S05]  /*22080*/  STL.64 [R1+0x438], R82 ;  /* 0x0004385201007387 */ /* 0x0003ea0000100a00 */
[C---:B-1----:R-:W-:Y:S11]  /*22090*/  HMMA.1688.F32.TF32 R80, R144.reuse, R30, R156 ;  /* 0x0000001e9050723c */ /* 0x042ff6000008109c */
[----:B------:R-:W-:Y:S04]  /*220a0*/  @!UPT UIADD3 URZ, URZ, URZ, URZ ;  /* 0x0000003f3f3ff290 */ /* 0x000fe8000fffe03f */
        /* <DEDUP_REMOVED lines=9> */
[----:B----4-:R-:W-:Y:S01]  /*22140*/  HMMA.1688.F32.TF32 R72, R144, R10, R248 ;  /* 0x0000000a9048723c */ /* 0x010fe200000810f8 */
[----:B------:R-:W-:Y:S04]  /*22150*/  STL.64 [R1+0x490], R68 ;  /* 0x0004904401007387 */ /* 0x000fe80000100a00 */
[----:B------:R1:W-:Y:S03]  /*22160*/  STL.64 [R1+0x498], R70 ;  /* 0x0004984601007387 */ /* 0x0003e60000100a00 */
[----:B------:R-:W-:Y:S08]  /*22170*/  HMMA.1688.F32.TF32 R216, R140, R66, R236 ;  /* 0x000000428cd8723c */ /* 0x000ff000000810ec */
[----:B-1----:R-:W-:Y:S01]  /*22180*/  HMMA.1688.F32.TF32 R68, R144, R6, R244 ;  /* 0x000000069044723c */ /* 0x002fe200000810f4 */
[----:B------:R-:W-:Y:S04]  /*22190*/  STL.64 [R1+0x4b0], R76 ;  /* 0x0004b04c01007387 */ /* 0x000fe80000100a00 */
[----:B------:R-:W-:Y:S04]  /*221a0*/  STL.64 [R1+0x4b8], R78 ;  /* 0x0004b84e01007387 */ /* 0x000fe80000100a00 */
[----:B------:R-:W4:Y:S04]  /*221b0*/  LDL.LU R24, [R1+0x1dc] ;  /* 0x0001dc0001187983 */ /* 0x000f280000300800 */
[----:B------:R-:W-:Y:S04]  /*221c0*/  STL.64 [R1+0x4c0], R72 ;  /* 0x0004c04801007387 */ /* 0x000fe80000100a00 */
[----:B------:R-:W-:Y:S04]  /*221d0*/  STL.64 [R1+0x4c8], R74 ;  /* 0x0004c84a01007387 */ /* 0x000fe80000100a00 */
[----:B------:R-:W4:Y:S04]  /*221e0*/  LDL.LU R17, [R1+0x1d8] ;  /* 0x0001d80001117983 */ /* 0x000f280000300800 */
[----:B------:R-:W-:Y:S04]  /*221f0*/  STL.64 [R1+0x4a0], R68 ;  /* 0x0004a04401007387 */ /* 0x000fe80000100a00 */
[----:B------:R-:W-:Y:S04]  /*22200*/  STL.64 [R1+0x4a8], R70 ;  /* 0x0004a84601007387 */ /* 0x000fe80000100a00 */
        /* <DEDUP_REMOVED lines=9> */
[----:B------:R-:W4:Y:S01]  /*222a0*/  LDL.LU R237, [R1+0x574] ;  /* 0x0005740001ed7983 */ /* 0x000f220000300800 */
[----:B------:R-:W-:-:S05]  /*222b0*/  IMAD.MOV.U32 R25, RZ, RZ, 0x1f ;  /* 0x0000001fff197424 */ /* 0x000fca00078e00ff */
[----:B------:R-:W-:-:S04]  /*222c0*/  IADD3 R25, R25, c[0x0][0x180], RZ ;  /* 0x0000600019197a10 */ /* 0x000fc80007ffe0ff */
[----:B------:R-:W-:Y:S01]  /*222d0*/  SHF.R.S32.HI R4, RZ, 0x1f, R25 ;  /* 0x0000001fff047819 */ /* 0x000fe20000011419 */
[----:B------:R-:W-:-:S03]  /*222e0*/  IMAD.MOV.U32 R239, RZ, RZ, R64 ;  /* 0x000000ffffef7224 */ /* 0x000fc600078e0040 */
[----:B------:R-:W-:Y:S01]  /*222f0*/  LEA.HI R4, R4, R25, RZ, 0x5 ;  /* 0x0000001904047211 */ /* 0x000fe200078f28ff */
[----:B------:R-:W1:Y:S03]  /*22300*/  S2R R64, SR_TID.X ;  /* 0x0000000000407919 */ /* 0x000e660000002100 */
[----:B------:R-:W-:-:S04]  /*22310*/  SHF.R.S32.HI R4, RZ, 0x5, R4 ;  /* 0x00000005ff047819 */ /* 0x000fc80000011404 */
[----:B------:R-:W-:-:S04]  /*22320*/  IADD3 R4, R4, -0x2, RZ ;  /* 0xfffffffe04047810 */ /* 0x000fc80007ffe0ff */
[----:B--2---:R-:W-:Y:S01]  /*22330*/  ISETP.GE.AND P0, PT, R20, R4, PT ;  /* 0x000000041400720c */ /* 0x004fe20003f06270 */
[----:B------:R-:W-:Y:S02]  /*22340*/  IMAD.MOV.U32 R238, RZ, RZ, R65 ;  /* 0x000000ffffee7224 */ /* 0x000fe400078e0041 */
[----:B------:R-:W-:Y:S02]  /*22350*/  IMAD.MOV.U32 R12, RZ, RZ, c[0x0][0x188] ;  /* 0x00006200ff0c7624 */ /* 0x000fe400078e00ff */
[----:B------:R-:W-:Y:S02]  /*22360*/  IMAD.MOV.U32 R16, RZ, RZ, c[0x0][0x188] ;  /* 0x00006200ff107624 */ /* 0x000fe400078e00ff */
[----:B------:R-:W-:Y:S01]  /*22370*/  IMAD.SHL.U32 R13, R12, 0x4, RZ ;  /* 0x000000040c0d7824 */ /* 0x000fe200078e00ff */
[----:B-1----:R-:W-:-:S05]  /*22380*/  LOP3.LUT R65, R64, 0x7f, RZ, 0xc0, !PT ;  /* 0x0000007f40417812 */ /* 0x002fca00078ec0ff */
[----:B------:R-:W-:Y:S01]  /*22390*/  IMAD.SHL.U32 R25, R65, 0x4, RZ ;  /* 0x0000000441197824 */ /* 0x000fe200078e00ff */
[----:B------:R-:W-:Y:S01]  /*223a0*/  SHF.R.S32.HI R8, RZ, 0x1f, R13 ;  /* 0x0000001fff087819 */ /* 0x000fe2000001140d */
[----:B------:R-:W-:Y:S02]  /*223b0*/  IMAD.SHL.U32 R12, R12, 0x4, RZ ;  /* 0x000000040c0c7824 */ /* 0x000fe400078e00ff */
[----:B------:R-:W-:-:S03]  /*223c0*/  IMAD.SHL.U32 R13, R16, 0x4, RZ ;  /* 0x00000004100d7824 */ /* 0x000fc600078e00ff */
[----:B------:R-:W-:Y:S01]  /*223d0*/  SHF.L.U64.HI R8, R12, 0x2, R8 ;  /* 0x000000020c087819 */ /* 0x000fe20000010208 */
[----:B------:R1:W-:Y:S01]  /*223e0*/  STL [R1+0x1070], R20 ;  /* 0x0010701401007387 */ /* 0x0003e20000100800 */
[----:B---3--:R-:W-:-:S04]  /*223f0*/  ISETP.GT.AND P1, PT, R21, RZ, PT ;  /* 0x000000ff1500720c */ /* 0x008fc80003f24270 */
[----:B------:R-:W-:-:S04]  /*22400*/  SEL R4, RZ, 0x4, !P1 ;  /* 0x00000004ff047807 */ /* 0x000fc80004800000 */
[----:B------:R-:W-:Y:S02]  /*22410*/  SEL R4, R4, RZ, !P0 ;  /* 0x000000ff04047207 */ /* 0x000fe40004000000 */
[----:B------:R-:W-:Y:S02]  /*22420*/  ISETP.GT.AND P2, PT, R21, 0x4, PT ;  /* 0x000000041500780c */ /* 0x000fe40003f44270 */
[----:B------:R-:W-:Y:S02]  /*22430*/  ISETP.NE.U32.AND P3, PT, R4, RZ, PT ;  /* 0x000000ff0400720c */ /* 0x000fe40003f65070 */
[----:B------:R-:W-:Y:S02]  /*22440*/  IADD3 R4, R3, 0x1, RZ ;  /* 0x0000000103047810 */ /* 0x000fe40007ffe0ff */
[----:B------:R-:W-:Y:S02]  /*22450*/  SEL R5, RZ, 0x4, !P2 ;  /* 0x00000004ff057807 */ /* 0x000fe40005000000 */
[----:B------:R-:W-:-:S02]  /*22460*/  ISETP.GT.AND P1, PT, R4, 0x1, PT ;  /* 0x000000010400780c */ /* 0x000fc40003f24270 */
[----:B------:R-:W-:Y:S02]  /*22470*/  SEL R5, R5, RZ, !P0 ;  /* 0x000000ff05057207 */ /* 0x000fe40004000000 */
[----:B------:R-:W-:Y:S02]  /*22480*/  SEL R3, R4, RZ, !P1 ;  /* 0x000000ff04037207 */ /* 0x000fe40004800000 */
[----:B------:R-:W-:-:S03]  /*22490*/  ISETP.NE.U32.AND P1, PT, R5, RZ, PT ;  /* 0x000000ff0500720c */ /* 0x000fc60003f25070 */
[----:B------:R-:W-:Y:S01]  /*224a0*/  IMAD R9, R3, 0x4000, R25 ;  /* 0x0000400003097824 */ /* 0x000fe200078e0219 */
[----:B------:R-:W-:Y:S01]  /*224b0*/  STL [R1+0x904], R3 ;  /* 0x0009040301007387 */ /* 0x000fe20000100800 */
[----:B----4-:R-:W-:Y:S02]  /*224c0*/  IMAD.MOV.U32 R4, RZ, RZ, R24 ;  /* 0x000000ffff047224 */ /* 0x010fe400078e0018 */
[----:B------:R-:W-:Y:S01]  /*224d0*/  IMAD.MOV.U32 R5, RZ, RZ, R17 ;  /* 0x000000ffff057224 */ /* 0x000fe200078e0011 */
[----:B------:R-:W-:Y:S06]  /*224e0*/  BAR.SYNC.DEFER_BLOCKING 0x0 ;  /* 0x0000000000007b1d */ /* 0x000fec0000010000 */
[----:B------:R-:W-:Y:S01]  /*224f0*/  @!PT LDS RZ, [RZ] ;  /* 0x00000000fffff984 */ /* 0x000fe20000000800 */
[----:B------:R-:W-:Y:S01]  /*22500*/  @!PT LDS RZ, [RZ] ;  /* 0x00000000fffff984 */ /* 0x000fe20000000800 */
[----:B------:R-:W-:Y:S01]  /*22510*/  @!PT LDS RZ, [RZ] ;  /* 0x00000000fffff984 */ /* 0x000fe20000000800 */
[----:B------:R2:W-:Y:S02]  /*22520*/  LDGSTS.E [R9+0x20000], [R4.64], P3 ;  /* 0x2000000004097fae */ /* 0x0005e40009921844 */
[----:B--2---:R-:W-:-:S05]  /*22530*/  LEA R4, P2, R13, R24, 0x2 ;  /* 0x000000180d047211 */ /* 0x004fca00078410ff */
[----:B------:R-:W-:Y:S02]  /*22540*/  IMAD.X R5, R17, 0x1, R8, P2 ;  /* 0x0000000111057824 */ /* 0x000fe400010e0608 */
[----:B------:R-:W-:-:S03]  /*22550*/  IMAD.MOV.U32 R8, RZ, RZ, c[0x0][0x188] ;  /* 0x00006200ff087624 */ /* 0x000fc600078e00ff */
[----:B------:R2:W-:Y:S01]  /*22560*/  LDGSTS.E [R9+0x20800], [R4.64], P1 ;  /* 0x2080000004097fae */ /* 0x0005e20008921844 */
[C---:B------:R-:W-:Y:S01]  /*22570*/  ISETP.GT.AND P1, PT, R21.reuse, 0x8, PT ;  /* 0x000000081500780c */ /* 0x040fe20003f24270 */
[----:B------:R-:W-:Y:S01]  /*22580*/  IMAD.SHL.U32 R12, R8, 0x8, RZ ;  /* 0x00000008080c7824 */ /* 0x000fe200078e00ff */
[C---:B------:R-:W-:Y:S04]  /*22590*/  HMMA.1688.F32.TF32 R220, R140.reuse, R62, R244 ;  /* 0x0000003e8cdc723c */ /* 0x040fe800000810f4 */
[----:B------:R-:W-:Y:S02]  /*225a0*/  SHF.R.S32.HI R12, RZ, 0x1f, R12 ;  /* 0x0000001fff0c7819 */ /* 0x000fe4000001140c */
[----:B--2---:R-:W-:Y:S02]  /*225b0*/  SEL R4, RZ, 0x4, !P1 ;  /* 0x00000004ff047807 */ /* 0x004fe40004800000 */
[----:B------:R-:W-:Y:S01]  /*225c0*/  HMMA.1688.F32.TF32 R224, R140, R58, R236 ;  /* 0x0000003a8ce0723c */ /* 0x000fe200000810ec */
[----:B------:R-:W-:-:S02]  /*225d0*/  ISETP.GT.AND P1, PT, R21, 0xc, PT ;  /* 0x0000000c1500780c */ /* 0x000fc40003f24270 */
[----:B------:R-:W-:-:S04]  /*225e0*/  SEL R4, R4, RZ, !P0 ;  /* 0x000000ff04047207 */ /* 0x000fc80004000000 */
[----:B------:R-:W-:Y:S01]  /*225f0*/  IMAD.SHL.U32 R239, R8, 0x8, RZ ;  /* 0x0000000808ef7824 */ /* 0x000fe200078e00ff */
[----:B------:R-:W-:Y:S02]  /*22600*/  ISETP.NE.U32.AND P2, PT, R4, RZ, PT ;  /* 0x000000ff0400720c */ /* 0x000fe40003f45070 */
[----:B------:R-:W-:Y:S02]  /*22610*/  SEL R8, RZ, 0x4, !P1 ;  /* 0x00000004ff087807 */ /* 0x000fe40004800000 */
[C---:B-1----:R-:W-:Y:S01]  /*22620*/  SHF.L.U64.HI R20, R239.reuse, 0x2, R12 ;  /* 0x00000002ef147819 */ /* 0x042fe2000001020c */
[----:B------:R-:W-:Y:S01]  /*22630*/  IMAD.MOV.U32 R12, RZ, RZ, c[0x0][0x188] ;  /* 0x00006200ff0c7624 */ /* 0x000fe200078e00ff */
[----:B------:R-:W-:-:S03]  /*22640*/  LEA R4, P1, R239, R24, 0x2 ;  /* 0x00000018ef047211 */ /* 0x000fc600078210ff */
[----:B------:R-:W-:Y:S01]  /*22650*/  IMAD R239, R12, 0xc, RZ ;  /* 0x0000000c0cef7824 */ /* 0x000fe200078e02ff */
[----:B------:R-:W-:Y:S01]  /*22660*/  SEL R8, R8, RZ, !P0 ;  /* 0x000000ff08087207 */ /* 0x000fe20004000000 */
[----:B------:R-:W-:Y:S01]  /*22670*/  IMAD.X R5, R17, 0x1, R20, P1 ;  /* 0x0000000111057824 */ /* 0x000fe200008e0614 */
[----:B------:R-:W-:Y:S01]  /*22680*/  ISETP.GT.AND P1, PT, R21, 0x10, PT ;  /* 0x000000101500780c */ /* 0x000fe20003f24270 */
[----:B------:R-:W-:Y:S01]  /*22690*/  IMAD R12, R12, 0xc, RZ ;  /* 0x0000000c0c0c7824 */ /* 0x000fe200078e02ff */
[----:B------:R-:W-:Y:S01]  /*226a0*/  SHF.R.S32.HI R238, RZ, 0x1f, R239 ;  /* 0x0000001fffee7819 */ /* 0x000fe200000114ef */
[----:B------:R-:W-:Y:S01]  /*226b0*/  IMAD.MOV.U32 R239, RZ, RZ, c[0x0][0x188] ;  /* 0x00006200ffef7624 */ /* 0x000fe200078e00ff */
[----:B------:R-:W-:Y:S01]  /*226c0*/  ISETP.NE.U32.AND P3, PT, R8, RZ, PT ;  /* 0x000000ff0800720c */ /* 0x000fe20003f65070 */
[----:B------:R1:W-:Y:S01]  /*226d0*/  LDGSTS.E [R9+0x21000], [R4.64], P2 ;  /* 0x2100000004097fae */ /* 0x0003e20009121844 */
[----:B------:R-:W-:Y:S02]  /*226e0*/  SEL R8, RZ, 0x4, !P1 ;  /* 0x00000004ff087807 */ /* 0x000fe40004800000 */
[----:B------:R-:W-:Y:S01]  /*226f0*/  SHF.L.U64.HI R20, R12, 0x2, R238 ;  /* 0x000000020c147819 */ /* 0x000fe200000102ee */
[----:B------:R-:W-:Y:S01]  /*22700*/  STL [R1+0x1010], R220 ;  /* 0x001010dc01007387 */ /* 0x000fe20000100800 */
[----:B------:R-:W-:-:S03]  /*22710*/  SEL R8, R8, RZ, !P0 ;  /* 0x000000ff08087207 */ /* 0x000fc60004000000 */
[----:B------:R-:W-:Y:S01]  /*22720*/  STL [R1+0x100c], R221 ;  /* 0x00100cdd01007387 */ /* 0x000fe20000100800 */
[----:B-1----:R-:W-:Y:S01]  /*22730*/  LEA R4, P1, R12, R24, 0x2 ;  /* 0x000000180c047211 */ /* 0x002fe200078210ff */
[C---:B------:R-:W-:Y:S02]  /*22740*/  IMAD.SHL.U32 R12, R239.reuse, 0x10, RZ ;  /* 0x00000010ef0c7824 */ /* 0x040fe400078e00ff */
[----:B------:R-:W-:Y:S01]  /*22750*/  STL [R1+0x1008], R222 ;  /* 0x001008de01007387 */ /* 0x000fe20000100800 */
[----:B------:R-:W-:Y:S02]  /*22760*/  IMAD.SHL.U32 R239, R239, 0x10, RZ ;  /* 0x00000010efef7824 */ /* 0x000fe400078e00ff */
[----:B------:R-:W-:Y:S01]  /*22770*/  IMAD.X R5, R17, 0x1, R20, P1 ;  /* 0x0000000111057824 */ /* 0x000fe200008e0614 */
[----:B------:R-:W-:Y:S01]  /*22780*/  STL [R1+0x1004], R223 ;  /* 0x001004df01007387 */ /* 0x000fe20000100800 */
[----:B------:R-:W-:-:S03]  /*22790*/  ISETP.GT.AND P1, PT, R21, 0x14, PT ;  /* 0x000000141500780c */ /* 0x000fc60003f24270 */
[----:B------:R-:W-:Y:S01]  /*227a0*/  STL [R1+0x1020], R224 ;  /* 0x001020e001007387 */ /* 0x000fe20000100800 */
[----:B------:R-:W-:-:S03]  /*227b0*/  SHF.R.S32.HI R12, RZ, 0x1f, R12 ;  /* 0x0000001fff0c7819 */ /* 0x000fc6000001140c */
[----:B------:R-:W-:Y:S01]  /*227c0*/  STL [R1+0x101c], R225 ;  /* 0x00101ce101007387 */ /* 0x000fe20000100800 */
[----:B------:R-:W-:-:S03]  /*227d0*/  ISETP.NE.U32.AND P2, PT, R8, RZ, PT ;  /* 0x000000ff0800720c */ /* 0x000fc60003f45070 */
[----:B------:R-:W-:Y:S01]  /*227e0*/  STL [R1+0x1018], R226 ;  /* 0x001018e201007387 */ /* 0x000fe20000100800 */
[----:B------:R-:W-:-:S03]  /*227f0*/  SEL R8, RZ, 0x4, !P1 ;  /* 0x00000004ff087807 */ /* 0x000fc60004800000 */
[----:B------:R-:W-:Y:S01]  /*22800*/  STL [R1+0x1014], R227 ;  /* 0x001014e301007387 */ /* 0x000fe20000100800 */
[----:B------:R-:W-:-:S03]  /*22810*/  SHF.L.U64.HI R12, R239, 0x2, R12 ;  /* 0x00000002ef0c7819 */ /* 0x000fc6000001020c */
[----:B------:R-:W2:Y:S04]  /*22820*/  LDL.LU R236, [R1+0x560] ;  /* 0x0005600001ec7983 */ /* 0x000ea80000300800 */
[----:B------:R1:W-:Y:S04]  /*22830*/  LDGSTS.E [R9+0x21800], [R4.64], P3 ;  /* 0x2180000004097fae */ /* 0x0003e80009921844 */
[----:B------:R-:W2:Y:S04]  /*22840*/  LDL.LU R237, [R1+0x564] ;  /* 0x0005640001ed7983 */ /* 0x000ea80000300800 */
[----:B------:R-:W2:Y:S01]  /*22850*/  LDL.LU R238, [R1+0x568] ;  /* 0x0005680001ee7983 */ /* 0x000ea20000300800 */
[----:B-1----:R-:W-:-:S03]  /*22860*/  LEA R4, P1, R239, R24, 0x2 ;  /* 0x00000018ef047211 */ /* 0x002fc600078210ff */
[----:B------:R-:W2:Y:S02]  /*22870*/  LDL.LU R239, [R1+0x56c] ;  /* 0x00056c0001ef7983 */ /* 0x000ea40000300800 */
[----:B------:R-:W-:Y:S02]  /*22880*/  IMAD.X R5, R17, 0x1, R12, P1 ;  /* 0x0000000111057824 */ /* 0x000fe400008e060c */
[----:B------:R-:W-:Y:S01]  /*22890*/  IMAD.MOV.U32 R12, RZ, RZ, c[0x0][0x188] ;  /* 0x00006200ff0c7624 */ /* 0x000fe200078e00ff */
[----:B------:R-:W-:Y:S02]  /*228a0*/  SEL R8, R8, RZ, !P0 ;  /* 0x000000ff08087207 */ /* 0x000fe40004000000 */
[----:B------:R-:W-:Y:S01]  /*228b0*/  ISETP.GT.AND P1, PT, R21, 0x18, PT ;  /* 0x000000181500780c */ /* 0x000fe20003f24270 */
[C---:B------:R-:W-:Y:S01]  /*228c0*/  IMAD R244, R12.reuse, 0x14, RZ ;  /* 0x000000140cf47824 */ /* 0x040fe200078e02ff */
[----:B------:R1:W-:Y:S01]  /*228d0*/  LDGSTS.E [R9+0x22000], [R4.64], P2 ;  /* 0x2200000004097fae */ /* 0x0003e20009121844 */
[----:B------:R-:W-:Y:S01]  /*228e0*/  IMAD R12, R12, 0x14, RZ ;  /* 0x000000140c0c7824 */ /* 0x000fe200078e02ff */
[----:B------:R-:W-:-:S02]  /*228f0*/  ISETP.NE.U32.AND P3, PT, R8, RZ, PT ;  /* 0x000000ff0800720c */ /* 0x000fc40003f65070 */
[----:B------:R-:W-:Y:S01]  /*22900*/  SHF.R.S32.HI R245, RZ, 0x1f, R244 ;  /* 0x0000001ffff57819 */ /* 0x000fe200000114f4 */
[----:B------:R-:W-:Y:S01]  /*22910*/  IMAD.MOV.U32 R244, RZ, RZ, c[0x0][0x188] ;  /* 0x00006200fff47624 */ /* 0x000fe200078e00ff */
[----:B------:R-:W-:Y:S02]  /*22920*/  SEL R8, RZ, 0x4, !P1 ;  /* 0x00000004ff087807 */ /* 0x000fe40004800000 */
[C---:B------:R-:W-:Y:S02]  /*22930*/  SHF.L.U64.HI R20, R12.reuse, 0x2, R245 ;  /* 0x000000020c147819 */ /* 0x040fe400000102f5 */
[----:B-1----:R-:W-:Y:S01]  /*22940*/  LEA R4, P1, R12, R24, 0x2 ;  /* 0x000000180c047211 */ /* 0x002fe200078210ff */
[----:B------:R-:W-:Y:S01]  /*22950*/  IMAD R12, R244, 0x18, RZ ;  /* 0x00000018f40c7824 */ /* 0x000fe200078e02ff */
[----:B------:R-:W-:Y:S01]  /*22960*/  SEL R8, R8, RZ, !P0 ;  /* 0x000000ff08087207 */ /* 0x000fe20004000000 */
[----:B------:R-:W-:Y:S02]  /*22970*/  IMAD R244, R244, 0x18, RZ ;  /* 0x00000018f4f47824 */ /* 0x000fe400078e02ff */
[----:B------:R-:W-:Y:S01]  /*22980*/  IMAD.X R5, R17, 0x1, R20, P1 ;  /* 0x0000000111057824 */ /* 0x000fe200008e0614 */
[----:B------:R-:W-:-:S02]  /*22990*/  ISETP.GT.AND P1, PT, R21, 0x1c, PT ;  /* 0x0000001c1500780c */ /* 0x000fc40003f24270 */
[----:B------:R-:W-:Y:S02]  /*229a0*/  SHF.R.S32.HI R12, RZ, 0x1f, R12 ;  /* 0x0000001fff0c7819 */ /* 0x000fe4000001140c */
[----:B------:R-:W-:Y:S01]  /*229b0*/  ISETP.NE.U32.AND P2, PT, R8, RZ, PT ;  /* 0x000000ff0800720c */ /* 0x000fe20003f45070 */
[----:B------:R1:W-:Y:S01]  /*229c0*/  LDGSTS.E [R9+0x22800], [R4.64], P3 ;  /* 0x2280000004097fae */ /* 0x0003e20009921844 */
[----:B------:R-:W-:Y:S02]  /*229d0*/  SEL R8, RZ, 0x4, !P1 ;  /* 0x00000004ff087807 */ /* 0x000fe40004800000 */
[C---:B------:R-:W-:Y:S02]  /*229e0*/  SHF.L.U64.HI R12, R244.reuse, 0x2, R12 ;  /* 0x00000002f40c7819 */ /* 0x040fe4000001020c */
[----:B------:R-:W-:Y:S02]  /*229f0*/  ISETP.GT.AND P4, PT, R21, 0x5, PT ;  /* 0x000000051500780c */ /* 0x000fe40003f84270 */
[----:B-1----:R-:W-:-:S05]  /*22a00*/  LEA R4, P1, R244, R24, 0x2 ;  /* 0x00000018f4047211 */ /* 0x002fca00078210ff */
[----:B------:R-:W-:Y:S02]  /*22a10*/  IMAD.X R5, R17, 0x1, R12, P1 ;  /* 0x0000000111057824 */ /* 0x000fe400008e060c */
[----:B------:R-:W-:-:S03]  /*22a20*/  IMAD R12, R16, 0x1c, RZ ;  /* 0x0000001c100c7824 */ /* 0x000fc600078e02ff */
[----:B------:R1:W-:Y:S01]  /*22a30*/  LDGSTS.E [R9+0x23000], [R4.64], P2 ;  /* 0x2300000004097fae */ /* 0x0003e20009121844 */
[----:B------:R-:W-:Y:S01]  /*22a40*/  ISETP.GT.AND P3, PT, R21, 0x1, PT ;  /* 0x000000011500780c */ /* 0x000fe20003f64270 */
[----:B------:R-:W-:Y:S01]  /*22a50*/  IMAD R16, R16, 0x1c, RZ ;  /* 0x0000001c10107824 */ /* 0x000fe200078e02ff */
[----:B------:R-:W-:Y:S02]  /*22a60*/  SHF.R.S32.HI R12, RZ, 0x1f, R12 ;  /* 0x0000001fff0c7819 */ /* 0x000fe4000001140c */
[----:B------:R-:W-:Y:S02]  /*22a70*/  SEL R8, R8, RZ, !P0 ;  /* 0x000000ff08087207 */ /* 0x000fe40004000000 */
[----:B-1----:R-:W-:Y:S02]  /*22a80*/  SEL R4, RZ, 0x4, !P4 ;  /* 0x00000004ff047807 */ /* 0x002fe40006000000 */
[----:B------:R-:W-:Y:S02]  /*22a90*/  SEL R5, RZ, 0x4, !P3 ;  /* 0x00000004ff057807 */ /* 0x000fe40005800000 */
[----:B------:R-:W-:-:S02]  /*22aa0*/  SEL R4, R4, RZ, !P0 ;  /* 0x000000ff04047207 */ /* 0x000fc40004000000 */
[----:B------:R-:W-:Y:S02]  /*22ab0*/  ISETP.GT.AND P2, PT, R21, 0x9, PT ;  /* 0x000000091500780c */ /* 0x000fe40003f44270 */
[----:B------:R-:W-:Y:S02]  /*22ac0*/  ISETP.NE.U32.AND P4, PT, R4, RZ, PT ;  /* 0x000000ff0400720c */ /* 0x000fe40003f85070 */
[C---:B------:R-:W-:Y:S02]  /*22ad0*/  SHF.L.U64.HI R12, R16.reuse, 0x2, R12 ;  /* 0x00000002100c7819 */ /* 0x040fe4000001020c */
[----:B------:R-:W-:Y:S02]  /*22ae0*/  LEA R4, P6, R16, R24, 0x2 ;  /* 0x0000001810047211 */ /* 0x000fe400078c10ff */
[----:B------:R-:W-:Y:S01]  /*22af0*/  ISETP.NE.U32.AND P1, PT, R8, RZ, PT ;  /* 0x000000ff0800720c */ /* 0x000fe20003f25070 */
[----:B------:R-:W1:Y:S01]  /*22b00*/  S2R R16, SR_TID.X ;  /* 0x0000000000107919 */ /* 0x000e620000002100 */
[----:B------:R-:W-:-:S02]  /*22b10*/  SEL R5, R5, RZ, !P0 ;  /* 0x000000ff05057207 */ /* 0x000fc40004000000 */
[----:B------:R-:W-:Y:S02]  /*22b20*/  SEL R8, RZ, 0x4, !P2 ;  /* 0x00000004ff087807 */ /* 0x000fe40005000000 */
[----:B------:R-:W-:Y:S02]  /*22b30*/  ISETP.NE.U32.AND P2, PT, R5, RZ, PT ;  /* 0x000000ff0500720c */ /* 0x000fe40003f45070 */
[----:B------:R-:W-:Y:S02]  /*22b40*/  SEL R5, R8, RZ, !P0 ;  /* 0x000000ff08057207 */ /* 0x000fe40004000000 */
[----:B------:R-:W-:Y:S02]  /*22b50*/  ISETP.GT.AND P5, PT, R21, 0xd, PT ;  /* 0x0000000d1500780c */ /* 0x000fe40003fa4270 */
[----:B------:R-:W-:Y:S01]  /*22b60*/  ISETP.NE.U32.AND P3, PT, R5, RZ, PT ;  /* 0x000000ff0500720c */ /* 0x000fe20003f65070 */
[----:B------:R-:W-:Y:S01]  /*22b70*/  IMAD.X R5, R17, 0x1, R12, P6 ;  /* 0x0000000111057824 */ /* 0x000fe200030e060c */
[----:B------:R-:W-:-:S02]  /*22b80*/  SEL R12, RZ, 0x4, !P5 ;  /* 0x00000004ff0c7807 */ /* 0x000fc40006800000 */
[----:B------:R-:W-:Y:S02]  /*22b90*/  IADD3 R8, P5, R13, R24, RZ ;  /* 0x000000180d087210 */ /* 0x000fe40007fbe0ff */
[----:B------:R3:W-:Y:S01]  /*22ba0*/  LDGSTS.E [R9+0x23800], [R4.64], P1 ;  /* 0x2380000004097fae */ /* 0x0007e20008921844 */
[----:B-1----:R-:W-:-:S05]  /*22bb0*/  LOP3.LUT R16, R16, 0x7f, RZ, 0xc0, !PT ;  /* 0x0000007f10107812 */ /* 0x002fca00078ec0ff */
[----:B------:R-:W-:Y:S01]  /*22bc0*/  IMAD.SHL.U32 R16, R16, 0x4, RZ ;  /* 0x0000000410107824 */ /* 0x000fe200078e00ff */
[----:B---3--:R-:W-:-:S04]  /*22bd0*/  SEL R5, R12, RZ, !P0 ;  /* 0x000000ff0c057207 */ /* 0x008fc80004000000 */
[----:B------:R-:W-:Y:S02]  /*22be0*/  LOP3.LUT R16, R16, 0x20, RZ, 0x3c, !PT ;  /* 0x0000002010107812 */ /* 0x000fe400078e3cff */
[----:B------:R-:W-:-:S03]  /*22bf0*/  ISETP.NE.U32.AND P1, PT, R5, RZ, PT ;  /* 0x000000ff0500720c */ /* 0x000fc60003f25070 */
[----:B------:R-:W-:Y:S02]  /*22c00*/  IMAD R12, R3, 0x4000, R16 ;  /* 0x00004000030c7824 */ /* 0x000fe400078e0210 */
[----:B------:R-:W-:Y:S02]  /*22c10*/  IMAD.MOV.U32 R244, RZ, RZ, c[0x0][0x188] ;  /* 0x00006200fff47624 */ /* 0x000fe400078e00ff */
[----:B------:R-:W-:-:S04]  /*22c20*/  IMAD.MOV.U32 R245, RZ, RZ, c[0x0][0x188] ;  /* 0x00006200fff57624 */ /* 0x000fc800078e00ff */
[----:B------:R-:W-:-:S05]  /*22c30*/  IMAD R245, R245, 0xd, RZ ;  /* 0x0000000df5f57824 */ /* 0x000fca00078e02ff */
[----:B------:R-:W-:Y:S01]  /*22c40*/  SHF.R.S32.HI R245, RZ, 0x1f, R245 ;  /* 0x0000001ffff57819 */ /* 0x000fe200000114f5 */
[----:B--2---:R-:W-:Y:S07]  /*22c50*/  HMMA.1688.F32.TF32 R232, R140, R54, R236 ;  /* 0x000000368ce8723c */ /* 0x004fee00000810ec */
[----:B------:R-:W-:-:S04]  /*22c60*/  IMAD.MOV.U32 R238, RZ, RZ, c[0x0][0x188] ;  /* 0x00006200ffee7624 */ /* 0x000fc800078e00ff */
[C---:B------:R-:W-:Y:S01]  /*22c70*/  IMAD R239, R238.reuse, 0x5, RZ ;  /* 0x00000005eeef7824 */ /* 0x040fe200078e02ff */
[----:B------:R-:W-:Y:S01]  /*22c80*/  SHF.R.S32.HI R20, RZ, 0x1f, R238 ;  /* 0x0000001fff147819 */ /* 0x000fe200000114ee */
[----:B------:R-:W-:-:S03]  /*22c90*/  IMAD R13, R238, 0x5, RZ ;  /* 0x00000005ee0d7824 */ /* 0x000fc600078e02ff */
[----:B------:R-:W-:Y:S02]  /*22ca0*/  SHF.R.S32.HI R239, RZ, 0x1f, R239 ;  /* 0x0000001fffef7819 */ /* 0x000fe400000114ef */
[----:B------:R-:W-:-:S05]  /*22cb0*/  SHF.L.U64.HI R20, R238, 0x2, R20 ;  /* 0x00000002ee147819 */ /* 0x000fca0000010214 */
[----:B------:R-:W-:Y:S04]  /*22cc0*/  STL [R1+0x1030], R232 ;  /* 0x001030e801007387 */ /* 0x000fe80000100800 */
[----:B------:R-:W-:Y:S01]  /*22cd0*/  STL [R1+0x102c], R233 ;  /* 0x00102ce901007387 */ /* 0x000fe20000100800 */
[----:B------:R-:W-:-:S03]  /*22ce0*/  LEA R4, P6, R13, R24, 0x2 ;  /* 0x000000180d047211 */ /* 0x000fc600078c10ff */
[----:B------:R-:W-:Y:S01]  /*22cf0*/  STL [R1+0x1028], R234 ;  /* 0x001028ea01007387 */ /* 0x000fe20000100800 */
[----:B------:R-:W-:-:S03]  /*22d00*/  SHF.L.U64.HI R13, R13, 0x2, R239 ;  /* 0x000000020d0d7819 */ /* 0x000fc600000102ef */
[----:B------:R-:W-:Y:S04]  /*22d10*/  STL [R1+0x1024], R235 ;  /* 0x001024eb01007387 */ /* 0x000fe80000100800 */
[----:B------:R-:W2:Y:S04]  /*22d20*/  LDL.LU R236, [R1+0x2f0] ;  /* 0x0002f00001ec7983 */ /* 0x000ea80000300800 */
[----:B------:R-:W2:Y:S04]  /*22d30*/  LDL.LU R237, [R1+0x2f4] ;  /* 0x0002f40001ed7983 */ /* 0x000ea80000300800 */
[----:B------:R-:W2:Y:S04]  /*22d40*/  LDL.LU R238, [R1+0x2f8] ;  /* 0x0002f80001ee7983 */ /* 0x000ea80000300800 */
[----:B------:R-:W2:Y:S01]  /*22d50*/  LDL.LU R239, [R1+0x2fc] ;  /* 0x0002fc0001ef7983 */ /* 0x000ea20000300800 */
[----:B------:R-:W-:-:S02]  /*22d60*/  IMAD.X R5, R17, 0x1, R13, P6 ;  /* 0x0000000111057824 */ /* 0x000fc400030e060d */
[----:B------:R-:W-:Y:S01]  /*22d70*/  IMAD.MOV.U32 R13, RZ, RZ, c[0x0][0x188] ;  /* 0x00006200ff0d7624 */ /* 0x000fe200078e00ff */
[----:B------:R-:W3:Y:S01]  /*22d80*/  LDL.LU R240, [R1+0x320] ;  /* 0x0003200001f07983 */ /* 0x000ee20000300800 */
[----:B------:R-:W-:Y:S02]  /*22d90*/  IMAD.X R9, R17, 0x1, R20, P5 ;  /* 0x0000000111097824 */ /* 0x000fe400028e0614 */
[----:B------:R-:W-:Y:S01]  /*22da0*/  IMAD R16, R13, 0x9, RZ ;  /* 0x000000090d107824 */ /* 0x000fe200078e02ff */
[----:B------:R-:W3:Y:S01]  /*22db0*/  LDL.LU R241, [R1+0x324] ;  /* 0x0003240001f17983 */ /* 0x000ee20000300800 */
[----:B------:R-:W-:Y:S01]  /*22dc0*/  ISETP.GT.AND P5, PT, R21, 0x11, PT ;  /* 0x000000111500780c */ /* 0x000fe20003fa4270 */
[----:B------:R-:W-:Y:S02]  /*22dd0*/  IMAD R13, R13, 0x9, RZ ;  /* 0x000000090d0d7824 */ /* 0x000fe400078e02ff */
[----:B------:R1:W-:Y:S01]  /*22de0*/  LDGSTS.E [R12+0x20200], [R8.64], P2 ;  /* 0x20200000080c7fae */ /* 0x0003e20009121844 */
[----:B------:R-:W-:-:S03]  /*22df0*/  ISETP.GT.AND P2, PT, R21, 0x15, PT ;  /* 0x000000151500780c */ /* 0x000fc60003f44270 */
[----:B------:R-:W3:Y:S01]  /*22e00*/  LDL.LU R242, [R1+0x328] ;  /* 0x0003280001f27983 */ /* 0x000ee20000300800 */
[----:B------:R-:W-:-:S03]  /*22e10*/  SHF.R.S32.HI R16, RZ, 0x1f, R16 ;  /* 0x0000001fff107819 */ /* 0x000fc60000011410 */
[----:B------:R-:W3:Y:S01]  /*22e20*/  LDL.LU R243, [R1+0x32c] ;  /* 0x00032c0001f37983 */ /* 0x000ee20000300800 */
[----:B-1----:R-:W-:-:S03]  /*22e30*/  SEL R9, RZ, 0x4, !P5 ;  /* 0x00000004ff097807 */ /* 0x002fc60006800000 */
[----:B------:R1:W-:Y:S01]  /*22e40*/  LDGSTS.E [R12+0x20a00], [R4.64], P4 ;  /* 0x20a00000040c7fae */ /* 0x0003e2000a121844 */
[----:B------:R-:W-:Y:S02]  /*22e50*/  SEL R8, RZ, 0x4, !P2 ;  /* 0x00000004ff087807 */ /* 0x000fe40005000000 */
[----:B------:R-:W-:Y:S02]  /*22e60*/  SEL R9, R9, RZ, !P0 ;  /* 0x000000ff09097207 */ /* 0x000fe40004000000 */
[----:B------:R-:W-:Y:S02]  /*22e70*/  ISETP.GT.AND P4, PT, R21, 0x19, PT ;  /* 0x000000191500780c */ /* 0x000fe40003f84270 */
[C---:B-1----:R-:W-:Y:S02]  /*22e80*/  LEA R4, P2, R13.reuse, R24, 0x2 ;  /* 0x000000180d047211 */ /* 0x042fe400078410ff */
[----:B------:R-:W-:Y:S01]  /*22e90*/  SHF.L.U64.HI R13, R13, 0x2, R16 ;  /* 0x000000020d0d7819 */ /* 0x000fe20000010210 */
[----:B------:R-:W-:Y:S01]  /*22ea0*/  IMAD R20, R244, 0xd, RZ ;  /* 0x0000000df4147824 */ /* 0x000fe200078e02ff */
[----:B------:R-:W-:Y:S01]  /*22eb0*/  SEL R8, R8, RZ, !P0 ;  /* 0x000000ff08087207 */ /* 0x000fe20004000000 */
[----:B------:R-:W-:-:S02]  /*22ec0*/  IMAD R16, R244, 0x11, RZ ;  /* 0x00000011f4107824 */ /* 0x000fc400078e02ff */
[----:B------:R-:W-:Y:S01]  /*22ed0*/  IMAD.X R5, R17, 0x1, R13, P2 ;  /* 0x0000000111057824 */ /* 0x000fe200010e060d */
[----:B------:R-:W-:Y:S01]  /*22ee0*/  ISETP.NE.U32.AND P2, PT, R9, RZ, PT ;  /* 0x000000ff0900720c */ /* 0x000fe20003f45070 */
[----:B------:R-:W-:Y:S01]  /*22ef0*/  IMAD R244, R244, 0x11, RZ ;  /* 0x00000011f4f47824 */ /* 0x000fe200078e02ff */
[----:B------:R-:W-:Y:S02]  /*22f00*/  SEL R9, RZ, 0x4, !P4 ;  /* 0x00000004ff097807 */ /* 0x000fe40006000000 */
[----:B------:R-:W-:Y:S01]  /*22f10*/  ISETP.NE.U32.AND P4, PT, R8, RZ, PT ;  /* 0x000000ff0800720c */ /* 0x000fe20003f85070 */
[----:B------:R1:W-:Y:S01]  /*22f20*/  LDGSTS.E [R12+0x21200], [R4.64], P3 ;  /* 0x21200000040c7fae */ /* 0x0003e20009921844 */
[----:B------:R-:W-:Y:S02]  /*22f30*/  ISETP.GT.AND P5, PT, R21, 0x1d, PT ;  /* 0x0000001d1500780c */ /* 0x000fe40003fa4270 */
[----:B------:R-:W-:Y:S02]  /*22f40*/  SEL R8, R9, RZ, !P0 ;  /* 0x000000ff09087207 */ /* 0x000fe40004000000 */
[----:B------:R-:W-:-:S02]  /*22f50*/  SHF.R.S32.HI R246, RZ, 0x1f, R244 ;  /* 0x0000001ffff67819 */ /* 0x000fc400000114f4 */
[----:B------:R-:W-:Y:S01]  /*22f60*/  SEL R13, RZ, 0x4, !P5 ;  /* 0x00000004ff0d7807 */ /* 0x000fe20006800000 */
[----:B------:R-:W4:Y:S01]  /*22f70*/  LDL.LU R244, [R1+0x330] ;  /* 0x0003300001f47983 */ /* 0x000f220000300800 */
[----:B------:R-:W-:Y:S02]  /*22f80*/  ISETP.NE.U32.AND P5, PT, R8, RZ, PT ;  /* 0x000000ff0800720c */ /* 0x000fe40003fa5070 */
[-C--:B------:R-:W-:Y:S02]  /*22f90*/  LEA R8, P3, R16, R24.reuse, 0x2 ;  /* 0x0000001810087211 */ /* 0x080fe400078610ff */
[C---:B-1----:R-:W-:Y:S02]  /*22fa0*/  LEA R4, P6, R20.reuse, R24, 0x2 ;  /* 0x0000001814047211 */ /* 0x042fe400078c10ff */
[----:B------:R-:W-:Y:S02]  /*22fb0*/  SHF.L.U64.HI R20, R20, 0x2, R245 ;  /* 0x0000000214147819 */ /* 0x000fe400000102f5 */
[----:B------:R-:W4:Y:S01]  /*22fc0*/  LDL.LU R245, [R1+0x334] ;  /* 0x0003340001f57983 */ /* 0x000f220000300800 */
[----:B------:R-:W-:-:S03]  /*22fd0*/  SHF.L.U64.HI R16, R16, 0x2, R246 ;  /* 0x0000000210107819 */ /* 0x000fc600000102f6 */
[----:B------:R-:W4:Y:S04]  /*22fe0*/  LDL.LU R246, [R1+0x338] ;  /* 0x0003380001f67983 */ /* 0x000f280000300800 */
[----:B------:R-:W4:Y:S01]  /*22ff0*/  LDL.LU R247, [R1+0x33c] ;  /* 0x00033c0001f77983 */ /* 0x000f220000300800 */
[----:B------:R-:W-:Y:S02]  /*23000*/  IMAD.X R9, R17, 0x1, R16, P3 ;  /* 0x0000000111097824 */ /* 0x000fe400018e0610 */
[----:B------:R-:W-:Y:S01]  /*23010*/  IMAD.MOV.U32 R16, RZ, RZ, c[0x0][0x188] ;  /* 0x00006200ff107624 */ /* 0x000fe200078e00ff */
[----:B------:R-:W-:Y:S01]  /*23020*/  SEL R13, R13, RZ, !P0 ;  /* 0x000000ff0d0d7207 */ /* 0x000fe20004000000 */
[----:B------:R-:W-:Y:S01]  /*23030*/  IMAD.X R5, R17, 0x1, R20, P6 ;  /* 0x0000000111057824 */ /* 0x000fe200030e0614 */
[----:B------:R-:W-:Y:S01]  /*23040*/  ISETP.GT.AND P6, PT, R21, 0x2, PT ;  /* 0x000000021500780c */ /* 0x000fe20003fc4270 */
[----:B------:R-:W-:Y:S01]  /*23050*/  IMAD R20, R16, 0x15, RZ ;  /* 0x0000001510147824 */ /* 0x000fe200078e02ff */
[----:B------:R-:W-:-:S02]  /*23060*/  ISETP.NE.U32.AND P3, PT, R13, RZ, PT ;  /* 0x000000ff0d00720c */ /* 0x000fc40003f65070 */
[----:B------:R-:W-:Y:S01]  /*23070*/  SEL R13, RZ, 0x4, !P6 ;  /* 0x00000004ff0d7807 */ /* 0x000fe20007000000 */
[----:B------:R1:W-:Y:S01]  /*23080*/  LDGSTS.E [R12+0x21a00], [R4.64], P1 ;  /* 0x21a00000040c7fae */ /* 0x0003e20008921844 */
[----:B------:R-:W-:-:S03]  /*23090*/  ISETP.GT.AND P1, PT, R21, 0x6, PT ;  /* 0x000000061500780c */ /* 0x000fc60003f24270 */
[----:B------:R2:W-:Y:S01]  /*230a0*/  LDGSTS.E [R12+0x22200], [R8.64], P2 ;  /* 0x22200000080c7fae */ /* 0x0005e20009121844 */
[----:B-1----:R-:W-:Y:S02]  /*230b0*/  LEA R4, P6, R20, R24, 0x2 ;  /* 0x0000001814047211 */ /* 0x002fe400078c10ff */
[----:B------:R-:W-:Y:S02]  /*230c0*/  SEL R5, R13, RZ, !P0 ;  /* 0x000000ff0d057207 */ /* 0x000fe40004000000 */
[----:B------:R-:W-:Y:S02]  /*230d0*/  SEL R13, RZ, 0x4, !P1 ;  /* 0x00000004ff0d7807 */ /* 0x000fe40004800000 */
[----:B------:R-:W-:Y:S01]  /*230e0*/  ISETP.NE.U32.AND P1, PT, R5, RZ, PT ;  /* 0x000000ff0500720c */ /* 0x000fe20003f25070 */
[----:B--2---:R-:W-:Y:S07]  /*230f0*/  HMMA.1688.F32.TF32 R68, R140, R50, R236 ;  /* 0x000000328c44723c */ /* 0x004fee00000810ec */
[----:B------:R-:W-:-:S02]  /*23100*/  IMAD.MOV.U32 R239, RZ, RZ, c[0x0][0x188] ;  /* 0x00006200ffef7624 */ /* 0x000fc400078e00ff */
[----:B------:R-:W-:Y:S02]  /*23110*/  IMAD R238, R16, 0x15, RZ ;  /* 0x0000001510ee7824 */ /* 0x000fe400078e02ff */
[C---:B------:R-:W-:Y:S11]  /*23120*/  IMAD R16, R239.reuse, 0x19, RZ ;  /* 0x00000019ef107824 */ /* 0x040ff600078e02ff */
[----:B------:R-:W-:Y:S01]  /*23130*/  @!UPT UIADD3 URZ, URZ, URZ, URZ ;  /* 0x0000003f3f3ff290 */ /* 0x000fe2000fffe03f */
[----:B------:R-:W-:Y:S04]  /*23140*/  STL.64 [R1+0x2b0], R68 ;  /* 0x0002b04401007387 */ /* 0x000fe80000100a00 */
[----:B------:R3:W-:Y:S01]  /*23150*/  STL.64 [R1+0x2b8], R70 ;  /* 0x0002b84601007387 */ /* 0x0007e20000100a00 */
[----:B------:R-:W-:Y:S01]  /*23160*/  SHF.R.S32.HI R238, RZ, 0x1f, R238 ;  /* 0x0000001fffee7819 */ /* 0x000fe200000114ee */
[----:B------:R-:W-:Y:S02]  /*23170*/  IMAD R239, R239, 0x19, RZ ;  /* 0x00000019efef7824 */ /* 0x000fe400078e02ff */
[----:B------:R-:W2:Y:S01]  /*23180*/  LDL.LU R236, [R1+0x360] ;  /* 0x0003600001ec7983 */ /* 0x000ea20000300800 */
[----:B---3--:R-:W-:Y:S01]  /*23190*/  HMMA.1688.F32.TF32 R68, R140, R46, R240 ;  /* 0x0000002e8c44723c */ /* 0x008fe200000810f0 */
[----:B------:R-:W-:-:S02]  /*231a0*/  SHF.L.U64.HI R20, R20, 0x2, R238 ;  /* 0x0000000214147819 */ /* 0x000fc400000102ee */
[----:B------:R-:W2:Y:S01]  /*231b0*/  LDL.LU R237, [R1+0x364] ;  /* 0x0003640001ed7983 */ /* 0x000ea20000300800 */
[----:B------:R-:W-:Y:S02]  /*231c0*/  SHF.R.S32.HI R239, RZ, 0x1f, R239 ;  /* 0x0000001fffef7819 */ /* 0x000fe400000114ef */
[----:B------:R-:W-:Y:S01]  /*231d0*/  IMAD.X R5, R17, 0x1, R20, P6 ;  /* 0x0000000111057824 */ /* 0x000fe200030e0614 */
[----:B------:R-:W2:Y:S01]  /*231e0*/  LDL.LU R238, [R1+0x368] ;  /* 0x0003680001ee7983 */ /* 0x000ea20000300800 */
[----:B------:R-:W-:-:S03]  /*231f0*/  SHF.L.U64.HI R20, R16, 0x2, R239 ;  /* 0x0000000210147819 */ /* 0x000fc600000102ef */
[----:B------:R-:W2:Y:S01]  /*23200*/  LDL.LU R239, [R1+0x36c] ;  /* 0x00036c0001ef7983 */ /* 0x000ea20000300800 */
[----:B------:R-:W-:-:S03]  /*23210*/  LEA R8, P2, R16, R24, 0x2 ;  /* 0x0000001810087211 */ /* 0x000fc600078410ff */
[----:B------:R1:W-:Y:S08]  /*23220*/  LDGSTS.E [R12+0x22a00], [R4.64], P4 ;  /* 0x22a00000040c7fae */ /* 0x0003f0000a121844 */
[----:B------:R-:W-:Y:S04]  /*23230*/  STL.64 [R1+0x2a0], R68 ;  /* 0x0002a04401007387 */ /* 0x000fe80000100a00 */
[----:B------:R4:W-:Y:S02]  /*23240*/  STL.64 [R1+0x2a8], R70 ;  /* 0x0002a84601007387 */ /* 0x0009e40000100a00 */
[----:B----4-:R-:W-:Y:S02]  /*23250*/  HMMA.1688.F32.TF32 R68, R140, R42, R244 ;  /* 0x0000002a8c44723c */ /* 0x010fe400000810f4 */
[----:B------:R-:W3:Y:S11]  /*23260*/  LDL.LU R244, [R1+0x370] ;  /* 0x0003700001f47983 */ /* 0x000ef60000300800 */
[----:B------:R-:W-:Y:S10]  /*23270*/  @!UPT UIADD3 URZ, URZ, URZ, URZ ;  /* 0x0000003f3f3ff290 */ /* 0x000ff4000fffe03f */
[----:B------:R-:W-:Y:S04]  /*23280*/  STL.64 [R1+0x290], R68 ;  /* 0x0002904401007387 */ /* 0x000fe80000100a00 */
[----:B------:R2:W-:Y:S04]  /*23290*/  STL.64 [R1+0x298], R70 ;  /* 0x0002984601007387 */ /* 0x0005e80000100a00 */
[----:B------:R-:W3:Y:S04]  /*232a0*/  LDL.LU R245, [R1+0x374] ;  /* 0x0003740001f57983 */ /* 0x000ee80000300800 */
[----:B------:R-:W3:Y:S04]  /*232b0*/  LDL.LU R246, [R1+0x378] ;  /* 0x0003780001f67983 */ /* 0x000ee80000300800 */
[----:B------:R-:W3:Y:S01]  /*232c0*/  LDL.LU R247, [R1+0x37c] ;  /* 0x00037c0001f77983 */ /* 0x000ee20000300800 */
[----:B------:R-:W-:-:S04]  /*232d0*/  IMAD.MOV.U32 R16, RZ, RZ, c[0x0][0x188] ;  /* 0x00006200ff107624 */ /* 0x000fc800078e00ff */
[C---:B------:R-:W-:Y:S02]  /*232e0*/  IMAD R248, R16.reuse, 0x1d, RZ ;  /* 0x0000001d10f87824 */ /* 0x040fe400078e02ff */
[----:B------:R-:W-:-:S03]  /*232f0*/  IMAD R16, R16, 0x1d, RZ ;  /* 0x0000001d10107824 */ /* 0x000fc600078e02ff */
[----:B------:R-:W-:Y:S02]  /*23300*/  SHF.R.S32.HI R248, RZ, 0x1f, R248 ;  /* 0x0000001ffff87819 */ /* 0x000fe400000114f8 */
[C---:B-1----:R-:W-:Y:S02]  /*23310*/  LEA R4, P4, R16.reuse, R24, 0x2 ;  /* 0x0000001810047211 */ /* 0x042fe400078810ff */
[----:B------:R-:W-:-:S05]  /*23320*/  SHF.L.U64.HI R16, R16, 0x2, R248 ;  /* 0x0000000210107819 */ /* 0x000fca00000102f8 */
[----:B------:R-:W-:Y:S02]  /*23330*/  IMAD.X R5, R17, 0x1, R16, P4 ;  /* 0x0000000111057824 */ /* 0x000fe400020e0610 */
[----:B------:R-:W-:-:S04]  /*23340*/  IMAD.MOV.U32 R16, RZ, RZ, c[0x0][0x188] ;  /* 0x00006200ff107624 */ /* 0x000fc800078e00ff */
[----:B------:R-:W-:Y:S02]  /*23350*/  IMAD.SHL.U32 R249, R16, 0x2, RZ ;  /* 0x0000000210f97824 */ /* 0x000fe400078e00ff */
[----:B------:R-:W1:Y:S01]  /*23360*/  S2R R16, SR_TID.X ;  /* 0x0000000000107919 */ /* 0x000e620000002100 */
[----:B------:R-:W-:Y:S01]  /*23370*/  SEL R13, R13, RZ, !P0 ;  /* 0x000000ff0d0d7207 */ /* 0x000fe20004000000 */
[----:B------:R-:W-:Y:S01]  /*23380*/  IMAD.MOV.U32 R248, RZ, RZ, c[0x0][0x188] ;  /* 0x00006200fff87624 */ /* 0x000fe200078e00ff */
[----:B------:R-:W-:Y:S01]  /*23390*/  ISETP.GT.AND P6, PT, R21, 0xa, PT ;  /* 0x0000000a1500780c */ /* 0x000fe20003fc4270 */
[----:B------:R-:W-:Y:S01]  /*233a0*/  IMAD.X R9, R17, 0x1, R20, P2 ;  /* 0x0000000111097824 */ /* 0x000fe200010e0614 */
[----:B------:R-:W-:Y:S01]  /*233b0*/  ISETP.NE.U32.AND P2, PT, R13, RZ, PT ;  /* 0x000000ff0d00720c */ /* 0x000fe20003f45070 */
[C---:B------:R-:W-:Y:S01]  /*233c0*/  IMAD.SHL.U32 R50, R248.reuse, 0x2, RZ ;  /* 0x00000002f8327824 */ /* 0x040fe200078e00ff */
[----:B------:R-:W-:Y:S01]  /*233d0*/  SEL R13, RZ, 0x4, !P6 ;  /* 0x00000004ff0d7807 */ /* 0x000fe20007000000 */
[C---:B------:R-:W-:Y:S01]  /*233e0*/  IMAD R20, R248.reuse, 0x6, RZ ;  /* 0x00000006f8147824 */ /* 0x040fe200078e02ff */
[----:B------:R-:W-:Y:S01]  /*233f0*/  ISETP.GT.AND P6, PT, R21, 0xe, PT ;  /* 0x0000000e1500780c */ /* 0x000fe20003fc4270 */
[----:B------:R-:W-:Y:S01]  /*23400*/  IMAD R248, R248, 0x6, RZ ;  /* 0x00000006f8f87824 */ /* 0x000fe200078e02ff */
[----:B------:R-:W-:Y:S01]  /*23410*/  SEL R13, R13, RZ, !P0 ;  /* 0x000000ff0d0d7207 */ /* 0x000fe20004000000 */
[----:B------:R4:W-:Y:S01]  /*23420*/  LDGSTS.E [R12+0x23200], [R8.64], P5 ;  /* 0x23200000080c7fae */ /* 0x0009e2000a921844 */
[----:B------:R-:W-:-:S02]  /*23430*/  SHF.R.S32.HI R249, RZ, 0x1f, R249 ;  /* 0x0000001ffff97819 */ /* 0x000fc400000114f9 */
[----:B-1----:R-:W-:Y:S01]  /*23440*/  LOP3.LUT R16, R16, 0x7f, RZ, 0xc0, !PT ;  /* 0x0000007f10107812 */ /* 0x002fe200078ec0ff */
[----:B------:R1:W-:Y:S04]  /*23450*/  LDGSTS.E [R12+0x23a00], [R4.64], P3 ;  /* 0x23a00000040c7fae */ /* 0x0003e80009921844 */
[----:B------:R-:W-:Y:S01]  /*23460*/  IMAD.SHL.U32 R16, R16, 0x4, RZ ;  /* 0x0000000410107824 */ /* 0x000fe200078e00ff */
[----:B------:R-:W-:Y:S02]  /*23470*/  ISETP.GT.AND P5, PT, R21, 0x12, PT ;  /* 0x000000121500780c */ /* 0x000fe40003fa4270 */
[----:B----4-:R-:W-:Y:S02]  /*23480*/  SEL R9, RZ, 0x4, !P6 ;  /* 0x00000004ff097807 */ /* 0x010fe40007000000 */
[----:B------:R-:W-:-:S02]  /*23490*/  LOP3.LUT R16, R16, 0x40, RZ, 0x3c, !PT ;  /* 0x0000004010107812 */ /* 0x000fc400078e3cff */
[----:B------:R-:W-:Y:S02]  /*234a0*/  SHF.R.S32.HI R248, RZ, 0x1f, R248 ;  /* 0x0000001ffff87819 */ /* 0x000fe400000114f8 */
[CC--:B-1----:R-:W-:Y:S02]  /*234b0*/  LEA R4, P6, R50.reuse, R24.reuse, 0x2 ;  /* 0x0000001832047211 */ /* 0x0c2fe400078c10ff */
[----:B------:R-:W-:Y:S02]  /*234c0*/  ISETP.NE.U32.AND P4, PT, R13, RZ, PT ;  /* 0x000000ff0d00720c */ /* 0x000fe40003f85070 */
[----:B------:R-:W-:Y:S01]  /*234d0*/  SHF.L.U64.HI R50, R50, 0x2, R249 ;  /* 0x0000000232327819 */ /* 0x000fe200000102f9 */
[----:B------:R-:W-:Y:S01]  /*234e0*/  IMAD R12, R3, 0x4000, R16 ;  /* 0x00004000030c7824 */ /* 0x000fe200078e0210 */
[----:B------:R-:W-:Y:S01]  /*234f0*/  SEL R13, RZ, 0x4, !P5 ;  /* 0x00000004ff0d7807 */ /* 0x000fe20006800000 */
[----:B------:R-:W-:Y:S01]  /*23500*/  IMAD.MOV.U32 R16, RZ, RZ, c[0x0][0x188] ;  /* 0x00006200ff107624 */ /* 0x000fe200078e00ff */
[----:B------:R-:W-:-:S02]  /*23510*/  LEA R8, P3, R20, R24, 0x2 ;  /* 0x0000001814087211 */ /* 0x000fc400078610ff */
[----:B------:R-:W-:Y:S02]  /*23520*/  SEL R9, R9, RZ, !P0 ;  /* 0x000000ff09097207 */ /* 0x000fe40004000000 */
[----:B------:R-:W-:Y:S01]  /*23530*/  SHF.L.U64.HI R20, R20, 0x2, R248 ;  /* 0x0000000214147819 */ /* 0x000fe200000102f8 */
[----:B------:R-:W-:Y:S01]  /*23540*/  IMAD.X R5, R17, 0x1, R50, P6 ;  /* 0x0000000111057824 */ /* 0x000fe200030e0632 */
[----:B------:R-:W-:Y:S01]  /*23550*/  SEL R13, R13, RZ, !P0 ;  /* 0x000000ff0d0d7207 */ /* 0x000fe20004000000 */
[C---:B------:R-:W-:Y:S01]  /*23560*/  IMAD R248, R16.reuse, 0xe, RZ ;  /* 0x0000000e10f87824 */ /* 0x040fe200078e02ff */
[----:B------:R-:W-:Y:S01]  /*23570*/  ISETP.GT.AND P6, PT, R21, 0x16, PT ;  /* 0x000000161500780c */ /* 0x000fe20003fc4270 */
[C---:B------:R-:W-:Y:S01]  /*23580*/  IMAD R249, R16.reuse, 0xa, RZ ;  /* 0x0000000a10f97824 */ /* 0x040fe200078e02ff */
[----:B------:R-:W-:Y:S01]  /*23590*/  ISETP.NE.U32.AND P5, PT, R9, RZ, PT ;  /* 0x000000ff0900720c */ /* 0x000fe20003fa5070 */
[----:B------:R-:W-:Y:S01]  /*235a0*/  IMAD.X R9, R17, 0x1, R20, P3 ;  /* 0x0000000111097824 */ /* 0x000fe200018e0614 */
[----:B------:R-:W-:Y:S01]  /*235b0*/  ISETP.NE.U32.AND P3, PT, R13, RZ, PT ;  /* 0x000000ff0d00720c */ /* 0x000fe20003f65070 */
[----:B------:R1:W-:Y:S01]  /*235c0*/  LDGSTS.E [R12+0x20400], [R4.64], P1 ;  /* 0x20400000040c7fae */ /* 0x0003e20008921844 */
[----:B------:R-:W-:Y:S01]  /*235d0*/  SEL R13, RZ, 0x4, !P6 ;  /* 0x00000004ff0d7807 */ /* 0x000fe20007000000 */
[C---:B------:R-:W-:Y:S01]  /*235e0*/  IMAD R20, R16.reuse, 0xa, RZ ;  /* 0x0000000a10147824 */ /* 0x040fe200078e02ff */
[----:B------:R-:W-:Y:S01]  /*235f0*/  ISETP.GT.AND P1, PT, R21, 0x1a, PT ;  /* 0x0000001a1500780c */ /* 0x000fe20003f24270 */
[----:B------:R-:W-:Y:S01]  /*23600*/  IMAD R16, R16, 0xe, RZ ;  /* 0x0000000e10107824 */ /* 0x000fe200078e02ff */
[----:B------:R-:W-:Y:S01]  /*23610*/  SHF.R.S32.HI R248, RZ, 0x1f, R248 ;  /* 0x0000001ffff87819 */ /* 0x000fe200000114f8 */
[----:B------:R4:W-:Y:S01]  /*23620*/  LDGSTS.E [R12+0x20c00], [R8.64], P2 ;  /* 0x20c00000080c7fae */ /* 0x0009e20009121844 */
[----:B------:R-:W-:-:S02]  /*23630*/  SHF.R.S32.HI R249, RZ, 0x1f, R249 ;  /* 0x0000001ffff97819 */ /* 0x000fc400000114f9 */
[----:B-1----:R-:W-:Y:S02]  /*23640*/  SEL R5, R13, RZ, !P0 ;  /* 0x000000ff0d057207 */ /* 0x002fe40004000000 */
[----:B------:R-:W-:Y:S02]  /*23650*/  SEL R13, RZ, 0x4, !P1 ;  /* 0x00000004ff0d7807 */ /* 0x000fe40004800000 */
[-C--:B------:R-:W-:Y:S02]  /*23660*/  LEA R4, P6, R20, R24.reuse, 0x2 ;  /* 0x0000001814047211 */ /* 0x080fe400078c10ff */
[C---:B----4-:R-:W-:Y:S02]  /*23670*/  LEA R8, P1, R16.reuse, R24, 0x2 ;  /* 0x0000001810087211 */ /* 0x050fe400078210ff */
[----:B------:R-:W-:Y:S02]  /*23680*/  SHF.L.U64.HI R16, R16, 0x2, R248 ;  /* 0x0000000210107819 */ /* 0x000fe400000102f8 */
[----:B------:R-:W-:Y:S01]  /*23690*/  SHF.L.U64.HI R20, R20, 0x2, R249 ;  /* 0x0000000214147819 */ /* 0x000fe200000102f9 */
[C---:B--2---:R-:W-:Y:S01]  /*236a0*/  HMMA.1688.F32.TF32 R68, R140.reuse, R38, R236 ;  /* 0x000000268c44723c */ /* 0x044fe200000810ec */
[----:B------:R-:W2:Y:S11]  /*236b0*/  LDL.LU R236, [R1+0x380] ;  /* 0x0003800001ec7983 */ /* 0x000eb60000300800 */
[----:B------:R-:W-:Y:S11]  /*236c0*/  @!UPT UIADD3 URZ, URZ, URZ, URZ ;  /* 0x0000003f3f3ff290 */ /* 0x000ff6000fffe03f */
[----:B------:R-:W-:Y:S04]  /*236d0*/  STL.64 [R1+0x280], R68 ;  /* 0x0002804401007387 */ /* 0x000fe80000100a00 */
[----:B------:R3:W-:Y:S04]  /*236e0*/  STL.64 [R1+0x288], R70 ;  /* 0x0002884601007387 */ /* 0x0007e80000100a00 */
[----:B------:R-:W2:Y:S04]  /*236f0*/  LDL.LU R237, [R1+0x384] ;  /* 0x0003840001ed7983 */ /* 0x000ea80000300800 */
[----:B------:R-:W2:Y:S04]  /*23700*/  LDL.LU R238, [R1+0x388] ;  /* 0x0003880001ee7983 */ /* 0x000ea80000300800 */
[----:B------:R-:W2:Y:S01]  /*23710*/  LDL.LU R239, [R1+0x38c] ;  /* 0x00038c0001ef7983 */ /* 0x000ea20000300800 */
[----:B---3--:R-:W-:Y:S11]  /*23720*/  HMMA.1688.F32.TF32 R68, R140, R34, R244 ;  /* 0x000000228c44723c */ /* 0x008ff600000810f4 */
[----:B------:R-:W-:Y:S11]  /*23730*/  @!UPT UIADD3 URZ, URZ, URZ, URZ ;  /* 0x0000003f3f3ff290 */ /* 0x000ff6000fffe03f */
[----:B------:R-:W-:Y:S01]  /*23740*/  @!UPT UIADD3 URZ, URZ, URZ, URZ ;  /* 0x0000003f3f3ff290 */ /* 0x000fe2000fffe03f */
[----:B------:R-:W-:Y:S04]  /*23750*/  STL.64 [R1+0x270], R68 ;  /* 0x0002704401007387 */ /* 0x000fe80000100a00 */
[----:B------:R2:W-:Y:S04]  /*23760*/  STL.64 [R1+0x278], R70 ;  /* 0x0002784601007387 */ /* 0x0005e80000100a00 */
[----:B------:R-:W3:Y:S04]  /*23770*/  LDL.LU R248, [R1+0x460] ;  /* 0x0004600001f87983 */ /* 0x000ee80000300800 */
[----:B------:R-:W3:Y:S04]  /*23780*/  LDL.LU R249, [R1+0x464] ;  /* 0x0004640001f97983 */ /* 0x000ee80000300800 */
[----:B------:R-:W3:Y:S01]  /*23790*/  LDL.LU R250, [R1+0x468] ;  /* 0x0004680001fa7983 */ /* 0x000ee20000300800 */
[----:B------:R-:W-:Y:S01]  /*237a0*/  IMAD.X R9, R17, 0x1, R16, P1 ;  /* 0x0000000111097824 */ /* 0x000fe200008e0610 */
[----:B------:R-:W-:Y:S01]  /*237b0*/  ISETP.NE.U32.AND P2, PT, R5, RZ, PT ;  /* 0x000000ff0500720c */ /* 0x000fe20003f45070 */
[----:B------:R-:W-:Y:S01]  /*237c0*/  IMAD.MOV.U32 R16, RZ, RZ, c[0x0][0x188] ;  /* 0x00006200ff107624 */ /* 0x000fe200078e00ff */
[----:B------:R-:W-:Y:S01]  /*237d0*/  SEL R13, R13, RZ, !P0 ;  /* 0x000000ff0d0d7207 */ /* 0x000fe20004000000 */
[----:B------:R-:W-:Y:S01]  /*237e0*/  IMAD.X R5, R17, 0x1, R20, P6 ;  /* 0x0000000111057824 */ /* 0x000fe200030e0614 */
[----:B------:R-:W-:Y:S01]  /*237f0*/  ISETP.GT.AND P6, PT, R21, 0x1e, PT ;  /* 0x0000001e1500780c */ /* 0x000fe20003fc4270 */
[C---:B------:R-:W-:Y:S01]  /*23800*/  IMAD R245, R16.reuse, 0x12, RZ ;  /* 0x0000001210f57824 */ /* 0x040fe200078e02ff */
[----:B------:R-:W-:Y:S01]  /*23810*/  ISETP.NE.U32.AND P1, PT, R13, RZ, PT ;  /* 0x000000ff0d00720c */ /* 0x000fe20003f25070 */
[C---:B------:R-:W-:Y:S01]  /*23820*/  IMAD R244, R16.reuse, 0x16, RZ ;  /* 0x0000001610f47824 */ /* 0x040fe200078e02ff */
[----:B------:R-:W-:Y:S01]  /*23830*/  SEL R13, RZ, 0x4, !P6 ;  /* 0x00000004ff0d7807 */ /* 0x000fe20007000000 */
[----:B------:R1:W-:Y:S01]  /*23840*/  LDGSTS.E [R12+0x21400], [R4.64], P4 ;  /* 0x21400000040c7fae */ /* 0x0003e2000a121844 */
[C---:B------:R-:W-:Y:S01]  /*23850*/  IMAD R20, R16.reuse, 0x12, RZ ;  /* 0x0000001210147824 */ /* 0x040fe200078e02ff */
[----:B------:R-:W-:Y:S01]  /*23860*/  ISETP.GT.AND P4, PT, R21, 0x3, PT ;  /* 0x000000031500780c */ /* 0x000fe20003f84270 */
[----:B------:R-:W-:Y:S01]  /*23870*/  IMAD R16, R16, 0x16, RZ ;  /* 0x0000001610107824 */ /* 0x000fe200078e02ff */
[----:B------:R-:W-:Y:S01]  /*23880*/  SHF.R.S32.HI R245, RZ, 0x1f, R245 ;  /* 0x0000001ffff57819 */ /* 0x000fe200000114f5 */
[----:B------:R-:W-:Y:S01]  /*23890*/  IMAD.MOV.U32 R247, RZ, RZ, R60 ;  /* 0x000000fffff77224 */ /* 0x000fe200078e003c */
[----:B------:R-:W-:Y:S01]  /*238a0*/  SHF.R.S32.HI R244, RZ, 0x1f, R244 ;  /* 0x0000001ffff47819 */ /* 0x000fe200000114f4 */
[----:B------:R-:W-:Y:S01]  /*238b0*/  IMAD.MOV.U32 R60, RZ, RZ, c[0x0][0x188] ;  /* 0x00006200ff3c7624 */ /* 0x000fe200078e00ff */
[----:B------:R4:W-:Y:S01]  /*238c0*/  LDGSTS.E [R12+0x21c00], [R8.64], P5 ;  /* 0x21c00000080c7fae */ /* 0x0009e2000a921844 */
[----:B------:R-:W-:Y:S01]  /*238d0*/  IMAD.MOV.U32 R246, RZ, RZ, R61 ;  /* 0x000000fffff67224 */ /* 0x000fe200078e003d */
[----:B-1----:R-:W-:-:S02]  /*238e0*/  SEL R5, R13, RZ, !P0 ;  /* 0x000000ff0d057207 */ /* 0x002fc40004000000 */
[----:B------:R-:W-:Y:S02]  /*238f0*/  SEL R13, RZ, 0x4, !P4 ;  /* 0x00000004ff0d7807 */ /* 0x000fe40006000000 */
[CC--:B------:R-:W-:Y:S02]  /*23900*/  LEA R4, P6, R20.reuse, R24.reuse, 0x2 ;  /* 0x0000001814047211 */ /* 0x0c0fe400078c10ff */
[----:B------:R-:W-:Y:S02]  /*23910*/  SHF.L.U64.HI R20, R20, 0x2, R245 ;  /* 0x0000000214147819 */ /* 0x000fe400000102f5 */
[C---:B----4-:R-:W-:Y:S01]  /*23920*/  LEA R8, P4, R16.reuse, R24, 0x2 ;  /* 0x0000001810087211 */ /* 0x050fe200078810ff */
[----:B------:R-:W-:Y:S01]  /*23930*/  IMAD.MOV.U32 R61, RZ, RZ, c[0x0][0x188] ;  /* 0x00006200ff3d7624 */ /* 0x000fe200078e00ff */
[----:B------:R-:W-:Y:S01]  /*23940*/  SHF.L.U64.HI R16, R16, 0x2, R244 ;  /* 0x0000000210107819 */ /* 0x000fe200000102f4 */
[----:B------:R-:W-:Y:S01]  /*23950*/  IMAD R60, R60, 0x1a, RZ ;  /* 0x0000001a3c3c7824 */ /* 0x000fe200078e02ff */
[----:B------:R-:W-:Y:S01]  /*23960*/  ISETP.NE.U32.AND P5, PT, R5, RZ, PT ;  /* 0x000000ff0500720c */ /* 0x000fe20003fa5070 */
[----:B------:R-:W-:Y:S01]  /*23970*/  IMAD.X R5, R17, 0x1, R20, P6 ;  /* 0x0000000111057824 */ /* 0x000fe200030e0614 */
[----:B------:R-:W-:Y:S01]  /*23980*/  SEL R13, R13, RZ, !P0 ;  /* 0x000000ff0d0d7207 */ /* 0x000fe20004000000 */
[----:B------:R-:W-:Y:S01]  /*23990*/  IMAD.X R9, R17, 0x1, R16, P4 ;  /* 0x0000000111097824 */ /* 0x000fe200020e0610 */
[----:B------:R-:W-:Y:S01]  /*239a0*/  ISETP.GT.AND P6, PT, R21, 0x7, PT ;  /* 0x000000071500780c */ /* 0x000fe20003fc4270 */
[C---:B------:R-:W-:Y:S01]  /*239b0*/  IMAD R20, R61.reuse, 0x1a, RZ ;  /* 0x0000001a3d147824 */ /* 0x040fe200078e02ff */
[----:B------:R-:W-:Y:S01]  /*239c0*/  SHF.R.S32.HI R60, RZ, 0x1f, R60 ;  /* 0x0000001fff3c7819 */ /* 0x000fe2000001143c */
[----:B------:R-:W-:Y:S01]  /*239d0*/  IMAD R16, R61, 0x1e, RZ ;  /* 0x0000001e3d107824 */ /* 0x000fe200078e02ff */
[----:B------:R-:W-:Y:S01]  /*239e0*/  ISETP.NE.U32.AND P4, PT, R13, RZ, PT ;  /* 0x000000ff0d00720c */ /* 0x000fe20003f85070 */
[----:B------:R-:W-:Y:S01]  /*239f0*/  IMAD R61, R61, 0x1e, RZ ;  /* 0x0000001e3d3d7824 */ /* 0x000fe200078e02ff */
[----:B------:R-:W-:Y:S01]  /*23a00*/  SEL R13, RZ, 0x4, !P6 ;  /* 0x00000004ff0d7807 */ /* 0x000fe20007000000 */
[----:B------:R1:W-:Y:S03]  /*23a10*/  LDGSTS.E [R12+0x22400], [R4.64], P3 ;  /* 0x22400000040c7fae */ /* 0x0003e60009921844 */
[----:B------:R-:W-:Y:S01]  /*23a20*/  SHF.R.S32.HI R61, RZ, 0x1f, R61 ;  /* 0x0000001fff3d7819 */ /* 0x000fe2000001143d */
[----:B------:R4:W-:Y:S01]  /*23a30*/  LDGSTS.E [R12+0x22c00], [R8.64], P2 ;  /* 0x22c00000080c7fae */ /* 0x0009e20009121844 */
[----:B------:R-:W-:-:S02]  /*23a40*/  ISETP.GT.AND P3, PT, R21, 0xb, PT ;  /* 0x0000000b1500780c */ /* 0x000fc40003f64270 */
[CC--:B-1----:R-:W-:Y:S02]  /*23a50*/  LEA R4, P6, R20.reuse, R24.reuse, 0x2 ;  /* 0x0000001814047211 */ /* 0x0c2fe400078c10ff */
[----:B------:R-:W-:Y:S02]  /*23a60*/  SHF.L.U64.HI R20, R20, 0x2, R60 ;  /* 0x0000000214147819 */ /* 0x000fe4000001023c */
[----:B------:R-:W1:Y:S01]  /*23a70*/  S2R R60, SR_TID.X ;  /* 0x00000000003c7919 */ /* 0x000e620000002100 */
[C---:B----4-:R-:W-:Y:S02]  /*23a80*/  LEA R8, P2, R16.reuse, R24, 0x2 ;  /* 0x0000001810087211 */ /* 0x050fe400078410ff */
[----:B------:R-:W-:Y:S01]  /*23a90*/  SHF.L.U64.HI R16, R16, 0x2, R61 ;  /* 0x0000000210107819 */ /* 0x000fe2000001023d */
[----:B------:R-:W-:Y:S01]  /*23aa0*/  IMAD.MOV.U32 R61, RZ, RZ, c[0x0][0x188] ;  /* 0x00006200ff3d7624 */ /* 0x000fe200078e00ff */
[----:B------:R-:W-:Y:S02]  /*23ab0*/  SEL R5, R13, RZ, !P0 ;  /* 0x000000ff0d057207 */ /* 0x000fe40004000000 */
[----:B------:R-:W-:Y:S01]  /*23ac0*/  SEL R13, RZ, 0x4, !P3 ;  /* 0x00000004ff0d7807 */ /* 0x000fe20005800000 */
[----:B------:R-:W-:-:S02]  /*23ad0*/  IMAD.X R9, R17, 0x1, R16, P2 ;  /* 0x0000000111097824 */ /* 0x000fc400010e0610 */
[----:B------:R-:W-:Y:S01]  /*23ae0*/  IMAD R16, R61, 0x3, RZ ;  /* 0x000000033d107824 */ /* 0x000fe200078e02ff */
[----:B------:R-:W-:Y:S01]  /*23af0*/  ISETP.NE.U32.AND P3, PT, R5, RZ, PT ;  /* 0x000000ff0500720c */ /* 0x000fe20003f65070 */
[----:B------:R-:W-:Y:S01]  /*23b00*/  IMAD R61, R61, 0x3, RZ ;  /* 0x000000033d3d7824 */ /* 0x000fe200078e02ff */
[----:B------:R-:W-:Y:S01]  /*23b10*/  SEL R13, R13, RZ, !P0 ;  /* 0x000000ff0d0d7207 */ /* 0x000fe20004000000 */
[----:B------:R-:W-:Y:S01]  /*23b20*/  IMAD.X R5, R17, 0x1, R20, P6 ;  /* 0x0000000111057824 */ /* 0x000fe200030e0614 */
[----:B------:R-:W-:Y:S02]  /*23b30*/  ISETP.GT.AND P6, PT, R21, 0xf, PT ;  /* 0x0000000f1500780c */ /* 0x000fe40003fc4270 */
[----:B------:R-:W-:Y:S02]  /*23b40*/  SHF.R.S32.HI R61, RZ, 0x1f, R61 ;  /* 0x0000001fff3d7819 */ /* 0x000fe4000001143d */
[----:B------:R-:W-:Y:S01]  /*23b50*/  ISETP.NE.U32.AND P2, PT, R13, RZ, PT ;  /* 0x000000ff0d00720c */ /* 0x000fe20003f45070 */
[----:B------:R4:W-:Y:S01]  /*23b60*/  LDGSTS.E [R12+0x23400], [R4.64], P1 ;  /* 0x23400000040c7fae */ /* 0x0009e20008921844 */
[----:B------:R-:W-:-:S02]  /*23b70*/  SEL R13, RZ, 0x4, !P6 ;  /* 0x00000004ff0d7807 */ /* 0x000fc40007000000 */
[----:B-1----:R-:W-:Y:S01]  /*23b80*/  LOP3.LUT R60, R60, 0x7f, RZ, 0xc0, !PT ;  /* 0x0000007f3c3c7812 */ /* 0x002fe200078ec0ff */
[----:B------:R1:W-:Y:S01]  /*23b90*/  LDGSTS.E [R12+0x23c00], [R8.64], P5 ;  /* 0x23c00000080c7fae */ /* 0x0003e2000a921844 */
[C---:B----4-:R-:W-:Y:S02]  /*23ba0*/  LEA R4, P6, R16.reuse, R24, 0x2 ;  /* 0x0000001810047211 */ /* 0x050fe400078c10ff */
[----:B------:R-:W-:Y:S02]  /*23bb0*/  SHF.L.U64.HI R16, R16, 0x2, R61 ;  /* 0x0000000210107819 */ /* 0x000fe4000001023d */
[----:B------:R-:W-:Y:S01]  /*23bc0*/  SEL R5, R13, RZ, !P0 ;  /* 0x000000ff0d057207 */ /* 0x000fe20004000000 */
[----:B------:R-:W-:-:S03]  /*23bd0*/  IMAD.SHL.U32 R60, R60, 0x4, RZ ;  /* 0x000000043c3c7824 */ /* 0x000fc600078e00ff */
[----:B------:R-:W-:Y:S01]  /*23be0*/  ISETP.NE.U32.AND P1, PT, R5, RZ, PT ;  /* 0x000000ff0500720c */ /* 0x000fe20003f25070 */
[----:B------:R-:W-:Y:S01]  /*23bf0*/  IMAD.X R5, R17, 0x1, R16, P6 ;  /* 0x0000000111057824 */ /* 0x000fe200030e0610 */
[----:B------:R-:W-:Y:S01]  /*23c00*/  LOP3.LUT R16, R60, 0x60, RZ, 0x3c, !PT ;  /* 0x000000603c107812 */ /* 0x000fe200078e3cff */
[----:B------:R-:W-:Y:S01]  /*23c10*/  IMAD.MOV.U32 R251, RZ, RZ, R0 ;  /* 0x000000fffffb7224 */ /* 0x000fe200078e0000 */
[----:B------:R-:W-:Y:S01]  /*23c20*/  ISETP.GT.AND P5, PT, R21, 0x13, PT ;  /* 0x000000131500780c */ /* 0x000fe20003fa4270 */
[----:B------:R-:W-:Y:S01]  /*23c30*/  IMAD.MOV.U32 R244, RZ, RZ, R2 ;  /* 0x000000fffff47224 */ /* 0x000fe200078e0002 */
[----:B------:R-:W4:Y:S01]  /*23c40*/  LDL.LU R0, [R1+0x107c] ;  /* 0x00107c0001007983 */ /* 0x000f220000300800 */
[----:B------:R-:W-:Y:S01]  /*23c50*/  IMAD R16, R3, 0x4000, R16 ;  /* 0x0000400003107824 */ /* 0x000fe200078e0210 */
[----:B-1----:R-:W-:Y:S01]  /*23c60*/  SEL R12, RZ, 0x4, !P5 ;  /* 0x00000004ff0c7807 */ /* 0x002fe20006800000 */
[----:B------:R-:W-:Y:S01]  /*23c70*/  IMAD.MOV.U32 R245, RZ, RZ, R252 ;  /* 0x000000fffff57224 */ /* 0x000fe200078e00fc */
[----:B------:R-:W-:Y:S01]  /*23c80*/  ISETP.GT.AND P5, PT, R21, 0x17, PT ;  /* 0x000000171500780c */ /* 0x000fe20003fa4270 */
[----:B------:R-:W4:Y:S01]  /*23c90*/  LDL.LU R2, [R1+0x1078] ;  /* 0x0010780001027983 */ /* 0x000f220000300800 */
[----:B------:R-:W-:-:S03]  /*23ca0*/  SEL R12, R12, RZ, !P0 ;  /* 0x000000ff0c0c7207 */ /* 0x000fc60004000000 */
[----:B------:R1:W-:Y:S01]  /*23cb0*/  LDGSTS.E [R16+0x20600], [R4.64], P4 ;  /* 0x2060000004107fae */ /* 0x0003e2000a121844 */
[----:B------:R-:W-:Y:S02]  /*23cc0*/  ISETP.NE.U32.AND P4, PT, R12, RZ, PT ;  /* 0x000000ff0c00720c */ /* 0x000fe40003f85070 */
[----:B-1----:R-:W-:Y:S02]  /*23cd0*/  SEL R5, RZ, 0x4, !P5 ;  /* 0x00000004ff057807 */ /* 0x002fe40006800000 */
[----:B------:R-:W-:Y:S01]  /*23ce0*/  ISETP.GT.AND P5, PT, R21, 0x1b, PT ;  /* 0x0000001b1500780c */ /* 0x000fe20003fa4270 */
[----:B--2---:R-:W-:Y:S07]  /*23cf0*/  HMMA.1688.F32.TF32 R68, R140, R30, R236 ;  /* 0x0000001e8c44723c */ /* 0x004fee00000810ec */
[----:B------:R-:W-:-:S02]  /*23d00*/  IMAD.MOV.U32 R236, RZ, RZ, R57 ;  /* 0x000000ffffec7224 */ /* 0x000fc400078e0039 */
[----:B------:R-:W-:-:S04]  /*23d10*/  IMAD.MOV.U32 R57, RZ, RZ, c[0x0][0x188] ;  /* 0x00006200ff397624 */ /* 0x000fc800078e00ff */
[C---:B------:R-:W-:Y:S02]  /*23d20*/  IMAD R61, R57.reuse, 0x7, RZ ;  /* 0x00000007393d7824 */ /* 0x040fe400078e02ff */
[----:B------:R-:W-:-:S03]  /*23d30*/  IMAD R20, R57, 0x7, RZ ;  /* 0x0000000739147824 */ /* 0x000fc600078e02ff */
[----:B------:R-:W-:Y:S02]  /*23d40*/  SHF.R.S32.HI R61, RZ, 0x1f, R61 ;  /* 0x0000001fff3d7819 */ /* 0x000fe4000001143d */
[C---:B------:R-:W-:Y:S02]  /*23d50*/  LEA R8, P6, R20.reuse, R24, 0x2 ;  /* 0x0000001814087211 */ /* 0x040fe400078c10ff */
[----:B------:R-:W-:Y:S01]  /*23d60*/  SHF.L.U64.HI R20, R20, 0x2, R61 ;  /* 0x0000000214147819 */ /* 0x000fe2000001023d */
[----:B------:R-:W-:-:S04]  /*23d70*/  IMAD.MOV.U32 R61, RZ, RZ, c[0x0][0x188] ;  /* 0x00006200ff3d7624 */ /* 0x000fc800078e00ff */
[----:B------:R-:W-:Y:S02]  /*23d80*/  IMAD.X R9, R17, 0x1, R20, P6 ;  /* 0x0000000111097824 */ /* 0x000fe400030e0614 */
[C---:B------:R-:W-:Y:S02]  /*23d90*/  IMAD R20, R61.reuse, 0xb, RZ ;  /* 0x0000000b3d147824 */ /* 0x040fe400078e02ff */
[----:B------:R-:W-:Y:S01]  /*23da0*/  IMAD R61, R61, 0xb, RZ ;  /* 0x0000000b3d3d7824 */ /* 0x000fe200078e02ff */
[----:B------:R1:W-:Y:S01]  /*23db0*/  LDGSTS.E [R16+0x20e00], [R8.64], P3 ;  /* 0x20e0000008107fae */ /* 0x0003e20009921844 */
[----:B------:R-:W-:Y:S02]  /*23dc0*/  IMAD.MOV.U32 R237, RZ, RZ, R56 ;  /* 0x000000ffffed7224 */ /* 0x000fe400078e0038 */
[----:B------:R-:W-:Y:S01]  /*23dd0*/  IMAD.MOV.U32 R238, RZ, RZ, R53 ;  /* 0x000000ffffee7224 */ /* 0x000fe200078e0035 */
[----:B------:R-:W-:Y:S01]  /*23de0*/  SHF.R.S32.HI R61, RZ, 0x1f, R61 ;  /* 0x0000001fff3d7819 */ /* 0x000fe2000001143d */
[----:B------:R-:W-:Y:S01]  /*23df0*/  IMAD.MOV.U32 R239, RZ, RZ, R52 ;  /* 0x000000ffffef7224 */ /* 0x000fe200078e0034 */
[----:B------:R-:W-:-:S02]  /*23e00*/  LEA R4, P3, R20, R24, 0x2 ;  /* 0x0000001814047211 */ /* 0x000fc400078610ff */
[----:B------:R-:W-:Y:S02]  /*23e10*/  SHF.L.U64.HI R13, R20, 0x2, R61 ;  /* 0x00000002140d7819 */ /* 0x000fe4000001023d */
[----:B-1----:R-:W-:-:S03]  /*23e20*/  SEL R8, R5, RZ, !P0 ;  /* 0x000000ff05087207 */ /* 0x002fc60004000000 */
[----:B------:R-:W-:Y:S01]  /*23e30*/  IMAD.X R5, R17, 0x1, R13, P3 ;  /* 0x0000000111057824 */ /* 0x000fe200018e060d */
[----:B---3--:R-:W-:Y:S01]  /*23e40*/  HMMA.1688.F32.TF32 R52, R140, R26, R248 ;  /* 0x0000001a8c34723c */ /* 0x008fe200000810f8 */
[----:B------:R-:W-:Y:S01]  /*23e50*/  STL.64 [R1+0x250], R68 ;  /* 0x0002504401007387 */ /* 0x000fe20000100a00 */
[----:B------:R-:W-:Y:S01]  /*23e60*/  IMAD.MOV.U32 R61, RZ, RZ, c[0x0][0x188] ;  /* 0x00006200ff3d7624 */ /* 0x000fe200078e00ff */
[----:B------:R-:W-:Y:S02]  /*23e70*/  ISETP.NE.U32.AND P3, PT, R8, RZ, PT ;  /* 0x000000ff0800720c */ /* 0x000fe40003f65070 */
[----:B------:R1:W-:Y:S02]  /*23e80*/  LDGSTS.E [R16+0x21600], [R4.64], P2 ;  /* 0x2160000004107fae */ /* 0x0003e40009121844 */
[----:B------:R-:W-:Y:S02]  /*23e90*/  IMAD.MOV.U32 R248, RZ, RZ, R49 ;  /* 0x000000fffff87224 */ /* 0x000fe400078e0031 */
[----:B------:R-:W-:-:S02]  /*23ea0*/  IMAD.MOV.U32 R249, RZ, RZ, R48 ;  /* 0x000000fffff97224 */ /* 0x000fc400078e0030 */
[----:B------:R-:W-:Y:S02]  /*23eb0*/  IMAD.MOV.U32 R250, RZ, RZ, R45 ;  /* 0x000000fffffa7224 */ /* 0x000fe400078e002d */
[----:B------:R-:W-:Y:S02]  /*23ec0*/  IMAD.MOV.U32 R251, RZ, RZ, R44 ;  /* 0x000000fffffb7224 */ /* 0x000fe400078e002c */
[----:B------:R-:W-:Y:S07]  /*23ed0*/  HMMA.1688.F32.TF32 R44, R140, R22, R244 ;  /* 0x000000168c2c723c */ /* 0x000fee00000810f4 */
[----:B------:R-:W-:-:S02]  /*23ee0*/  IMAD.MOV.U32 R246, RZ, RZ, R37 ;  /* 0x000000fffff67224 */ /* 0x000fc400078e0025 */
[----:B------:R-:W-:Y:S02]  /*23ef0*/  IMAD.MOV.U32 R247, RZ, RZ, R36 ;  /* 0x000000fffff77224 */ /* 0x000fe400078e0024 */
        /* <DEDUP_REMOVED lines=9> */
[----:B------:R2:W-:Y:S01]  /*23f90*/  STL.64 [R1+0x210], R12 ;  /* 0x0002100c01007387 */ /* 0x0005e20000100a00 */
[----:B------:R-:W-:Y:S01]  /*23fa0*/  SEL R8, RZ, 0x4, !P5 ;  /* 0x00000004ff087807 */ /* 0x000fe20006800000 */
[----:B------:R-:W-:-:S02]  /*23fb0*/  IMAD.MOV.U32 R244, RZ, RZ, R41 ;  /* 0x000000fffff47224 */ /* 0x000fc400078e0029 */
[C---:B--2---:R-:W-:Y:S02]  /*23fc0*/  IMAD R13, R61.reuse, 0xf, RZ ;  /* 0x0000000f3d0d7824 */ /* 0x044fe400078e02ff */
[----:B------:R-:W-:Y:S01]  /*23fd0*/  IMAD R61, R61, 0xf, RZ ;  /* 0x0000000f3d3d7824 */ /* 0x000fe200078e02ff */
[----:B-1----:R-:W-:Y:S01]  /*23fe0*/  SEL R5, R8, RZ, !P0 ;  /* 0x000000ff08057207 */ /* 0x002fe20004000000 */
[----:B------:R-:W-:-:S03]  /*23ff0*/  IMAD.MOV.U32 R245, RZ, RZ, R40 ;  /* 0x000000fffff57224 */ /* 0x000fc600078e0028 */
[----:B------:R-:W-:Y:S02]  /*24000*/  SHF.R.S32.HI R61, RZ, 0x1f, R61 ;  /* 0x0000001fff3d7819 */ /* 0x000fe4000001143d */
[C---:B------:R-:W-:Y:S02]  /*24010*/  LEA R4, P2, R13.reuse, R24, 0x2 ;  /* 0x000000180d047211 */ /* 0x040fe400078410ff */
[----:B------:R-:W-:Y:S01]  /*24020*/  SHF.L.U64.HI R13, R13, 0x2, R61 ;  /* 0x000000020d0d7819 */ /* 0x000fe2000001023d */
[----:B------:R1:W-:Y:S01]  /*24030*/  STL.64 [R1+0x218], R14 ;  /* 0x0002180e01007387 */ /* 0x0003e20000100a00 */
[----:B------:R-:W-:-:S03]  /*24040*/  ISETP.NE.U32.AND P5, PT, R5, RZ, PT ;  /* 0x000000ff0500720c */ /* 0x000fc60003fa5070 */
[----:B------:R-:W-:Y:S01]  /*24050*/  IMAD.X R5, R17, 0x1, R13, P2 ;  /* 0x0000000111057824 */ /* 0x000fe200010e060d */
[----:B------:R-:W2:Y:S01]  /*24060*/  LDL.LU R23, [R1+0xd14] ;  /* 0x000d140001177983 */ /* 0x000ea20000300800 */
[----:B------:R-:W-:-:S03]  /*24070*/  IMAD.MOV.U32 R238, RZ, RZ, R29 ;  /* 0x000000ffffee7224 */ /* 0x000fc600078e001d */
[----:B------:R-:W3:Y:S01]  /*24080*/  S2R R60, SR_TID.X ;  /* 0x00000000003c7919 */ /* 0x000ee20000002100 */
[C---:B-1----:R-:W-:Y:S01]  /*24090*/  HMMA.1688.F32.TF32 R12, R140.reuse, R10, R244 ;  /* 0x0000000a8c0c723c */ /* 0x042fe200000810f4 */
[----:B------:R-:W-:Y:S01]  /*240a0*/  IMAD.MOV.U32 R236, RZ, RZ, R33 ;  /* 0x000000ffffec7224 */ /* 0x000fe200078e0021 */
[----:B------:R-:W-:Y:S01]  /*240b0*/  ISETP.GT.AND P6, PT, R21, 0x1f, PT ;  /* 0x0000001f1500780c */ /* 0x000fe20003fc4270 */
[----:B------:R-:W-:Y:S01]  /*240c0*/  IMAD.MOV.U32 R237, RZ, RZ, R32 ;  /* 0x000000ffffed7224 */ /* 0x000fe200078e0020 */
[----:B------:R1:W-:Y:S11]  /*240d0*/  LDGSTS.E [R16+0x21e00], [R4.64], P1 ;  /* 0x21e0000004107fae */ /* 0x0003f60008921844 */
[----:B------:R-:W-:Y:S08]  /*240e0*/  @!UPT UIADD3 URZ, URZ, URZ, URZ ;  /* 0x0000003f3f3ff290 */ /* 0x000ff0000fffe03f */
[----:B------:R-:W-:Y:S04]  /*240f0*/  STL.64 [R1+0x1f0], R12 ;  /* 0x0001f00c01007387 */ /* 0x000fe80000100a00 */
[----:B------:R1:W-:Y:S04]  /*24100*/  STL.64 [R1+0x1f8], R14 ;  /* 0x0001f80e01007387 */ /* 0x0003e80000100a00 */
[----:B-1----:R-:W4:Y:S04]  /*24110*/  LDL.LU R14, [R1+0xd10] ;  /* 0x000d1000010e7983 */ /* 0x002f280000300800 */
[----:B------:R-:W4:Y:S01]  /*24120*/  LDL.LU R29, [R1+0xd04] ;  /* 0x000d0400011d7983 */ /* 0x000f220000300800 */
[----:B------:R-:W-:Y:S01]  /*24130*/  IMAD.MOV.U32 R239, RZ, RZ, R28 ;  /* 0x000000ffffef7224 */ /* 0x000fe200078e001c */
[----:B---3--:R-:W-:Y:S01]  /*24140*/  LOP3.LUT R20, R60, 0x1f, RZ, 0xc0, !PT ;  /* 0x0000001f3c147812 */ /* 0x008fe200078ec0ff */
[----:B------:R-:W-:Y:S01]  /*24150*/  IMAD.MOV.U32 R61, RZ, RZ, c[0x0][0x188] ;  /* 0x00006200ff3d7624 */ /* 0x000fe200078e00ff */
[----:B------:R-:W-:Y:S01]  /*24160*/  SEL R9, RZ, 0x4, !P6 ;  /* 0x00000004ff097807 */ /* 0x000fe20007000000 */
[----:B------:R-:W-:Y:S01]  /*24170*/  IMAD R57, R57, 0x17, RZ ;  /* 0x0000001739397824 */ /* 0x000fe200078e02ff */
[----:B------:R-:W-:Y:S01]  /*24180*/  ISETP.GE.AND P6, PT, R20, R21, PT ;  /* 0x000000151400720c */ /* 0x000fe20003fc6270 */
[C---:B------:R-:W-:Y:S01]  /*24190*/  IMAD R20, R61.reuse, 0x13, RZ ;  /* 0x000000133d147824 */ /* 0x040fe200078e02ff */
[----:B------:R-:W-:Y:S01]  /*241a0*/  HMMA.1688.F32.TF32 R32, R140, R6, R236 ;  /* 0x000000068c20723c */ /* 0x000fe200000810ec */
[----:B------:R-:W-:Y:S01]  /*241b0*/  IMAD R61, R61, 0x13, RZ ;  /* 0x000000133d3d7824 */ /* 0x000fe200078e02ff */
[----:B------:R-:W-:Y:S01]  /*241c0*/  SEL R8, R9, RZ, !P0 ;  /* 0x000000ff09087207 */ /* 0x000fe20004000000 */
[----:B------:R-:W-:Y:S01]  /*241d0*/  IMAD.MOV.U32 R60, RZ, RZ, c[0x0][0x188] ;  /* 0x00006200ff3c7624 */ /* 0x000fe200078e00ff */
[----:B------:R-:W3:Y:S02]  /*241e0*/  LDL.LU R18, [R1+0xd00] ;  /* 0x000d000001127983 */ /* 0x000ee40000300800 */
[----:B------:R-:W-:-:S02]  /*241f0*/  SHF.R.S32.HI R61, RZ, 0x1f, R61 ;  /* 0x0000001fff3d7819 */ /* 0x000fc4000001143d */
[----:B------:R-:W-:Y:S02]  /*24200*/  ISETP.NE.U32.AND P2, PT, R8, RZ, PT ;  /* 0x000000ff0800720c */ /* 0x000fe40003f45070 */
[----:B------:R-:W-:Y:S01]  /*24210*/  SEL R9, RZ, 0x4, P6 ;  /* 0x00000004ff097807 */ /* 0x000fe20003000000 */
[----:B------:R-:W-:Y:S01]  /*24220*/  IMAD R13, R60, 0x17, RZ ;  /* 0x000000173c0d7824 */ /* 0x000fe200078e02ff */
[CC--:B------:R-:W-:Y:S02]  /*24230*/  LEA R8, P6, R20.reuse, R24.reuse, 0x2 ;  /* 0x0000001814087211 */ /* 0x0c0fe400078c10ff */
[----:B------:R-:W-:Y:S01]  /*24240*/  SHF.L.U64.HI R12, R20, 0x2, R61 ;  /* 0x00000002140c7819 */ /* 0x000fe2000001023d */
[----:B------:R-:W-:Y:S02]  /*24250*/  IMAD.MOV.U32 R61, RZ, RZ, c[0x0][0x188] ;  /* 0x00006200ff3d7624 */ /* 0x000fe400078e00ff */
[----:B------:R-:W-:Y:S01]  /*24260*/  IMAD R60, R60, 0x1b, RZ ;  /* 0x0000001b3c3c7824 */ /* 0x000fe200078e02ff */
[----:B------:R-:W-:Y:S01]  /*24270*/  SEL R10, R9, RZ, !P0 ;  /* 0x000000ff090a7207 */ /* 0x000fe20004000000 */
[----:B------:R-:W-:Y:S01]  /*24280*/  IMAD.X R9, R17, 0x1, R12, P6 ;  /* 0x0000000111097824 */ /* 0x000fe200030e060c */
[----:B------:R-:W-:Y:S01]  /*24290*/  SHF.R.S32.HI R57, RZ, 0x1f, R57 ;  /* 0x0000001fff397819 */ /* 0x000fe20000011439 */
[----:B------:R-:W-:Y:S01]  /*242a0*/  IMAD R12, R61, 0x1b, RZ ;  /* 0x0000001b3d0c7824 */ /* 0x000fe200078e02ff */
[----:B------:R-:W-:-:S02]  /*242b0*/  LEA R4, P0, R13, R24, 0x2 ;  /* 0x000000180d047211 */ /* 0x000fc400078010ff */
[----:B------:R-:W-:Y:S01]  /*242c0*/  SHF.R.S32.HI R60, RZ, 0x1f, R60 ;  /* 0x0000001fff3c7819 */ /* 0x000fe2000001143c */
[----:B------:R-:W-:Y:S01]  /*242d0*/  IMAD R20, R61, 0x1f, RZ ;  /* 0x0000001f3d147824 */ /* 0x000fe200078e02ff */
[----:B------:R-:W-:Y:S01]  /*242e0*/  SHF.L.U64.HI R13, R13, 0x2, R57 ;  /* 0x000000020d0d7819 */ /* 0x000fe20000010239 */
[----:B------:R-:W-:Y:S01]  /*242f0*/  IMAD R61, R61, 0x1f, RZ ;  /* 0x0000001f3d3d7824 */ /* 0x000fe200078e02ff */
[C---:B------:R-:W-:Y:S01]  /*24300*/  LEA R6, P6, R12.reuse, R24, 0x2 ;  /* 0x000000180c067211 */ /* 0x040fe200078c10ff */
[----:B------:R1:W-:Y:S01]  /*24310*/  STL.64 [R1+0x190], R32 ;  /* 0x0001902001007387 */ /* 0x0003e20000100a00 */
[----:B------:R-:W-:Y:S01]  /*24320*/  SHF.L.U64.HI R19, R12, 0x2, R60 ;  /* 0x000000020c137819 */ /* 0x000fe2000001023c */
[C---:B------:R-:W-:Y:S01]  /*24330*/  IMAD.X R5, R17.reuse, 0x1, R13, P0 ;  /* 0x0000000111057824 */ /* 0x040fe200000e060d */
[----:B------:R-:W-:Y:S01]  /*24340*/  SHF.R.S32.HI R61, RZ, 0x1f, R61 ;  /* 0x0000001fff3d7819 */ /* 0x000fe2000001143d */
[----:B------:R-:W-:Y:S02]  /*24350*/  STL.64 [R1+0x198], R34 ;  /* 0x0001982201007387 */ /* 0x000fe40000100a00 */
[----:B------:R-:W-:-:S02]  /*24360*/  IMAD.X R7, R17, 0x1, R19, P6 ;  /* 0x0000000111077824 */ /* 0x000fc400030e0613 */
[----:B------:R-:W-:Y:S01]  /*24370*/  STL [R1+0x1034], R24 ;  /* 0x0010341801007387 */ /* 0x000fe20000100800 */
[----:B------:R-:W-:Y:S02]  /*24380*/  ISETP.NE.U32.AND P1, PT, R10, RZ, PT ;  /* 0x000000ff0a00720c */ /* 0x000fe40003f25070 */
[C---:B------:R-:W-:Y:S01]  /*24390*/  LEA R12, P0, R20.reuse, R24, 0x2 ;  /* 0x00000018140c7211 */ /* 0x040fe200078010ff */
[----:B------:R1:W-:Y:S01]  /*243a0*/  LDGSTS.E [R16+0x22600], [R8.64], P4 ;  /* 0x2260000008107fae */ /* 0x0003e2000a121844 */
[----:B------:R-:W-:-:S03]  /*243b0*/  SHF.L.U64.HI R20, R20, 0x2, R61 ;  /* 0x0000000214147819 */ /* 0x000fc6000001023d */
[----:B------:R-:W3:Y:S04]  /*243c0*/  LDL.LU R19, [R1+0xcf0] ;  /* 0x000cf00001137983 */ /* 0x000ee80000300800 */
[----:B------:R1:W-:Y:S01]  /*243d0*/  LDGSTS.E [R16+0x22e00], [R4.64], P3 ;  /* 0x22e0000004107fae */ /* 0x0003e20009921844 */
[----:B------:R-:W-:Y:S01]  /*243e0*/  IMAD.X R13, R17, 0x1, R20, P0 ;  /* 0x00000001110d7824 */ /* 0x000fe200000e0614 */
[----:B------:R-:W-:Y:S01]  /*243f0*/  LOP3.LUT R64, R64, 0x60, RZ, 0xc0, !PT ;  /* 0x0000006040407812 */ /* 0x000fe200078ec0ff */
[----:B------:R-:W-:Y:S01]  /*24400*/  IMAD.SHL.U32 R65, R65, 0x4, RZ ;  /* 0x0000000441417824 */ /* 0x000fe200078e00ff */
[----:B------:R1:W-:Y:S02]  /*24410*/  LDGSTS.E [R16+0x23600], [R6.64], P5 ;  /* 0x2360000006107fae */ /* 0x0003e4000a921844 */
[----:B------:R-:W-:-:S02]  /*24420*/  SHF.R.U32.HI R64, RZ, 0x1, R64 ;  /* 0x00000001ff407819 */ /* 0x000fc40000011640 */
[----:B------:R1:W-:Y:S02]  /*24430*/  LDGSTS.E [R16+0x23e00], [R12.64], P2 ;  /* 0x23e000000c107fae */ /* 0x0003e40009121844 */
[----:B------:R-:W-:Y:S02]  /*24440*/  LOP3.LUT R15, R65, R64, RZ, 0x3c, !PT ;  /* 0x00000040410f7212 */ /* 0x000fe400078e3cff */
[----:B------:R-:W0:Y:S04]  /*24450*/  LDGDEPBAR ;  /* 0x00000000000079af */ /* 0x000e280000000000 */
[----:B--2---:R-:W-:Y:S01]  /*24460*/  STL [R1+0x1038], R23 ;  /* 0x0010381701007387 */ /* 0x004fe20000100800 */
[----:B----4-:R-:W-:-:S03]  /*24470*/  IADD3 R10, P3, R0, R23, RZ ;  /* 0x00000017000a7210 */ /* 0x010fc60007f7e0ff */
[----:B------:R-:W-:Y:S04]  /*24480*/  STL [R1+0x103c], R17 ;  /* 0x00103c1101007387 */ /* 0x000fe80000100800 */
[----:B-1----:R-:W2:Y:S04]  /*24490*/  LDL.LU R33, [R1+0xcf4] ;  /* 0x000cf40001217983 */ /* 0x002ea80000300800 */
[----:B------:R-:W4:Y:S01]  /*244a0*/  LDL.LU R22, [R1+0xce0] ;  /* 0x000ce00001167983 */ /* 0x000f220000300800 */
[----:B------:R-:W-:-:S03]  /*244b0*/  IMAD.X R11, R14, 0x1, R2, P3 ;  /* 0x000000010e0b7824 */ /* 0x000fc600018e0602 */
[----:B------:R-:W-:Y:S01]  /*244c0*/  STL [R1+0x1040], R29 ;  /* 0x0010401d01007387 */ /* 0x000fe20000100800 */
[----:B------:R-:W-:-:S03]  /*244d0*/  IADD3 R8, P0, R0, R29, RZ ;  /* 0x0000001d00087210 */ /* 0x000fc60007f1e0ff */
[----:B------:R1:W-:Y:S04]  /*244e0*/  STL [R1+0x1044], R14 ;  /* 0x0010440e01007387 */ /* 0x0003e80000100800 */
[----:B------:R-:W2:Y:S04]  /*244f0*/  LDL R4, [R1+0x954] ;  /* 0x0009540001047983 */ /* 0x000ea80000100800 */
        /* <DEDUP_REMOVED lines=123> */
[----:B------:R-:W-:Y:S01]  /*24cb0*/  IMAD R5, R3, 0x10000, R15 ;  /* 0x0001000003057824 */ /* 0x000fe200078e020f */
[----:B--2---:R-:W-:Y:S01]  /*24cc0*/  IADD3 R6, P2, R0, R33, RZ ;  /* 0x0000002100067210 */ /* 0x004fe20007f5e0ff */
[--C-:B---3--:R-:W-:Y:S01]  /*24cd0*/  IMAD.X R9, R18, 0x1, R2.reuse, P0 ;  /* 0x0000000112097824 */ /* 0x108fe200000e0602 */
[----:B------:R-:W2:Y:S04]  /*24ce0*/  LDL.LU R27, [R1+0xd0c] ;  /* 0x000d0c00011b7983 */ /* 0x000ea80000300800 */
[----:B------:R1:W-:Y:S01]  /*24cf0*/  LDGSTS.E [R5], [R10.64], P1 ;  /* 0x000000000a057fae */ /* 0x0003e20008921844 */
[----:B------:R-:W-:-:S03]  /*24d00*/  IMAD.X R7, R19, 0x1, R2, P2 ;  /* 0x0000000113077824 */ /* 0x000fc600010e0602 */
[----:B------:R4:W-:Y:S04]  /*24d10*/  LDGSTS.E [R5+0x400], [R8.64], P1 ;  /* 0x0040000008057fae */ /* 0x0009e80008921844 */
[----:B------:R3:W-:Y:S04]  /*24d20*/  LDGSTS.E [R5+0x800], [R6.64], P1 ;  /* 0x0080000006057fae */ /* 0x0007e80008921844 */
[----:B------:R-:W2:Y:S04]  /*24d30*/  LDL.LU R26, [R1+0xcd8] ;  /* 0x000cd800011a7983 */ /* 0x000ea80000300800 */
[----:B------:R-:W2:Y:S04]  /*24d40*/  LDL.LU R21, [R1+0xce8] ;  /* 0x000ce80001157983 */ /* 0x000ea80000300800 */
[----:B------:R-:W2:Y:S04]  /*24d50*/  LDL.LU R16, [R1+0xcf8] ;  /* 0x000cf80001107983 */ /* 0x000ea80000300800 */
[----:B------:R-:W2:Y:S04]  /*24d60*/  LDL.LU R15, [R1+0xd08] ;  /* 0x000d0800010f7983 */ /* 0x000ea80000300800 */
[----:B------:R-:W-:Y:S04]  /*24d70*/  STL [R1+0x1048], R33 ;  /* 0x0010482101007387 */ /* 0x000fe80000100800 */
[----:B------:R-:W-:Y:S04]  /*24d80*/  STL [R1+0x104c], R18 ;  /* 0x00104c1201007387 */ /* 0x000fe80000100800 */
[----:B------:R-:W1:Y:S01]  /*24d90*/  S2R R239, SR_TID.X ;  /* 0x0000000000ef7919 */ /* 0x000e620000002100 */
[----:B----4-:R-:W-:-:S02]  /*24da0*/  IADD3 R8, P2, R0, R41, RZ ;  /* 0x0000002900087210 */ /* 0x010fc40007f5e0ff */
[----:B-1----:R-:W-:-:S05]  /*24db0*/  IADD3 R10, P0, R0, R37, RZ ;  /* 0x00000025000a7210 */ /* 0x002fca0007f1e0ff */
[----:B------:R-:W-:Y:S01]  /*24dc0*/  IMAD.X R11, R22, 0x1, R2, P0 ;  /* 0x00000001160b7824 */ /* 0x000fe200000e0602 */
[----:B---3--:R-:W-:-:S04]  /*24dd0*/  IADD3 R6, P0, R0, R45, RZ ;  /* 0x0000002d00067210 */ /* 0x008fc80007f1e0ff */
[----:B------:R1:W-:Y:S01]  /*24de0*/  LDGSTS.E [R5+0xc00], [R10.64], P1 ;  /* 0x00c000000a057fae */ /* 0x0003e20008921844 */
[--C-:B------:R-:W-:Y:S02]  /*24df0*/  IMAD.X R7, R32, 0x1, R2.reuse, P0 ;  /* 0x0000000120077824 */ /* 0x100fe400000e0602 */
[----:B------:R-:W-:Y:S01]  /*24e00*/  IMAD.X R9, R28, 0x1, R2, P2 ;  /* 0x000000011c097824 */ /* 0x000fe200010e0602 */
[----:B-1----:R-:W-:-:S04]  /*24e10*/  IADD3 R10, P2, R0, R49, RZ ;  /* 0x00000031000a7210 */ /* 0x002fc80007f5e0ff */
[----:B------:R1:W-:Y:S01]  /*24e20*/  LDGSTS.E [R5+0x1000], [R8.64], P1 ;  /* 0x0100000008057fae */ /* 0x0003e20008921844 */
[----:B------:R-:W-:-:S03]  /*24e30*/  IMAD.X R11, R36, 0x1, R2, P2 ;  /* 0x00000001240b7824 */ /* 0x000fc600010e0602 */
[----:B------:R3:W-:Y:S04]  /*24e40*/  LDGSTS.E [R5+0x1400], [R6.64], P1 ;  /* 0x0140000006057fae */ /* 0x0007e80008921844 */
[----:B------:R4:W-:Y:S01]  /*24e50*/  LDGSTS.E [R5+0x1800], [R10.64], P1 ;  /* 0x018000000a057fae */ /* 0x0009e20008921844 */
[C---:B-1----:R-:W-:Y:S02]  /*24e60*/  IADD3 R8, P0, R0.reuse, R53, RZ ;  /* 0x0000003500087210 */ /* 0x042fe40007f1e0ff */
[----:B---3--:R-:W-:-:S03]  /*24e70*/  IADD3 R6, P2, R0, R57, RZ ;  /* 0x0000003900067210 */ /* 0x008fc60007f5e0ff */
[--C-:B------:R-:W-:Y:S01]  /*24e80*/  IMAD.X R9, R40, 0x1, R2.reuse, P0 ;  /* 0x0000000128097824 */ /* 0x100fe200000e0602 */
[----:B----4-:R-:W-:Y:S01]  /*24e90*/  IADD3 R10, P0, R0, R61, RZ ;  /* 0x0000003d000a7210 */ /* 0x010fe20007f1e0ff */
[----:B------:R-:W-:-:S03]  /*24ea0*/  IMAD.X R7, R44, 0x1, R2, P2 ;  /* 0x000000012c077824 */ /* 0x000fc600010e0602 */
        /* <DEDUP_REMOVED lines=31> */
[----:B-1----:R-:W-:-:S03]  /*250a0*/  IADD3 R8, P0, R0, R247, RZ ;  /* 0x000000f700087210 */ /* 0x002fc60007f1e0ff */
[----:B------:R1:W-:Y:S01]  /*250b0*/  STL [R1+0x1050], R37 ;  /* 0x0010502501007387 */ /* 0x0003e20000100800 */
[----:B---3--:R-:W-:Y:S01]  /*250c0*/  IADD3 R6, P2, R0, R244, RZ ;  /* 0x000000f400067210 */ /* 0x008fe20007f5e0ff */
[----:B------:R-:W-:Y:S01]  /*250d0*/  IMAD.X R9, R184, 0x1, R2, P0 ;  /* 0x00000001b8097824 */ /* 0x000fe200000e0602 */
[----:B----4-:R-:W-:-:S03]  /*250e0*/  IADD3 R10, P0, R0, R248, RZ ;  /* 0x000000f8000a7210 */ /* 0x010fc60007f1e0ff */
[--C-:B------:R-:W-:Y:S01]  /*250f0*/  IMAD.X R7, R228, 0x1, R2.reuse, P2 ;  /* 0x00000001e4077824 */ /* 0x100fe200010e0602 */
[----:B------:R3:W-:Y:S04]  /*25100*/  LDGSTS.E [R5+0x4c00], [R8.64], P1 ;  /* 0x04c0000008057fae */ /* 0x0007e80008921844 */
[----:B-1----:R-:W4:Y:S01]  /*25110*/  LDL.LU R37, [R1+0x920] ;  /* 0x0009200001257983 */ /* 0x002f220000300800 */
[----:B------:R-:W-:-:S03]  /*25120*/  IMAD.X R11, R236, 0x1, R2, P0 ;  /* 0x00000001ec0b7824 */ /* 0x000fc600000e0602 */
[----:B------:R-:W-:Y:S04]  /*25130*/  STL [R1+0x1054], R19 ;  /* 0x0010541301007387 */ /* 0x000fe80000100800 */
[----:B------:R1:W-:Y:S01]  /*25140*/  STL [R1+0x1058], R41 ;  /* 0x0010582901007387 */ /* 0x0003e20000100800 */
[----:B---3--:R-:W-:-:S03]  /*25150*/  IADD3 R8, P2, R0, R240, RZ ;  /* 0x000000f000087210 */ /* 0x008fc60007f5e0ff */
[----:B------:R3:W-:Y:S02]  /*25160*/  LDGSTS.E [R5+0x5000], [R6.64], P1 ;  /* 0x0500000006057fae */ /* 0x0007e40008921844 */
[----:B------:R-:W-:Y:S02]  /*25170*/  IMAD.X R9, R252, 0x1, R2, P2 ;  /* 0x00000001fc097824 */ /* 0x000fe400010e0602 */
[----:B------:R2:W-:Y:S04]  /*25180*/  LDGSTS.E [R5+0x5400], [R10.64], P1 ;  /* 0x054000000a057fae */ /* 0x0005e80008921844 */
[----:B-1----:R-:W4:Y:S04]  /*25190*/  LDL.LU R41, [R1+0x944] ;  /* 0x0009440001297983 */ /* 0x002f280000300800 */
[----:B------:R-:W-:Y:S01]  /*251a0*/  STL [R1+0x105c], R22 ;  /* 0x00105c1601007387 */ /* 0x000fe20000100800 */
[----:B---3--:R-:W-:-:S03]  /*251b0*/  IADD3 R6, P0, R0, R68, RZ ;  /* 0x0000004400067210 */ /* 0x008fc60007f1e0ff */
[----:B------:R1:W-:Y:S01]  /*251c0*/  STL [R1+0x1060], R45 ;  /* 0x0010602d01007387 */ /* 0x0003e20000100800 */
[C---:B--2---:R-:W-:Y:S01]  /*251d0*/  IADD3 R10, P2, R0.reuse, R72, RZ ;  /* 0x00000048000a7210 */ /* 0x044fe20007f5e0ff */
[--C-:B------:R-:W-:Y:S02]  /*251e0*/  IMAD.X R7, R245, 0x1, R2.reuse, P0 ;  /* 0x00000001f5077824 */ /* 0x100fe400000e0602 */
[----:B------:R2:W-:Y:S04]  /*251f0*/  LDGSTS.E [R5+0x5800], [R8.64], P1 ;  /* 0x0580000008057fae */ /* 0x0005e80008921844 */
[----:B-1----:R-:W3:Y:S04]  /*25200*/  LDL.LU R45, [R1+0x934] ;  /* 0x00093400012d7983 */ /* 0x002ee80000300800 */
[----:B------:R1:W-:Y:S01]  /*25210*/  STL [R1+0x1068], R28 ;  /* 0x0010681c01007387 */ /* 0x0003e20000100800 */
[----:B------:R-:W-:Y:S01]  /*25220*/  IMAD.X R11, R249, 0x1, R2, P2 ;  /* 0x00000001f90b7824 */ /* 0x000fe200010e0602 */
[----:B--2---:R-:W-:-:S02]  /*25230*/  IADD3 R8, P0, R0, R76, RZ ;  /* 0x0000004c00087210 */ /* 0x004fc40007f1e0ff */
[----:B------:R2:W-:Y:S04]  /*25240*/  LDGSTS.E [R5+0x5c00], [R6.64], P1 ;  /* 0x05c0000006057fae */ /* 0x0005e80008921844 */
[----:B-1----:R-:W3:Y:S01]  /*25250*/  LDL.LU R28, [R1+0x924] ;  /* 0x00092400011c7983 */ /* 0x002ee20000300800 */
[----:B------:R-:W-:-:S03]  /*25260*/  IMAD.X R9, R241, 0x1, R2, P0 ;  /* 0x00000001f1097824 */ /* 0x000fc600000e0602 */
[----:B------:R1:W-:Y:S01]  /*25270*/  LDGSTS.E [R5+0x6000], [R10.64], P1 ;  /* 0x060000000a057fae */ /* 0x0003e20008921844 */
[----:B--2---:R-:W-:-:S03]  /*25280*/  IADD3 R6, P2, R0, R88, RZ ;  /* 0x0000005800067210 */ /* 0x004fc60007f5e0ff */
[----:B------:R2:W-:Y:S02]  /*25290*/  LDGSTS.E [R5+0x6400], [R8.64], P1 ;  /* 0x0640000008057fae */ /* 0x0005e40008921844 */
[----:B------:R-:W-:Y:S01]  /*252a0*/  IMAD.X R7, R69, 0x1, R2, P2 ;  /* 0x0000000145077824 */ /* 0x000fe200010e0602 */
[----:B-1----:R-:W-:-:S04]  /*252b0*/  IADD3 R10, P0, R0, R152, RZ ;  /* 0x00000098000a7210 */ /* 0x002fc80007f1e0ff */
[----:B------:R1:W-:Y:S01]  /*252c0*/  LDGSTS.E [R5+0x6800], [R6.64], P1 ;  /* 0x0680000006057fae */ /* 0x0003e20008921844 */
[----:B--2---:R-:W-:Y:S01]  /*252d0*/  IADD3 R8, P2, R0, R80, RZ ;  /* 0x0000005000087210 */ /* 0x004fe20007f5e0ff */
[----:B------:R-:W-:-:S04]  /*252e0*/  IMAD.X R11, R73, 0x1, R2, P0 ;  /* 0x00000001490b7824 */ /* 0x000fc800000e0602 */
[----:B------:R-:W-:Y:S01]  /*252f0*/  IMAD.X R9, R77, 0x1, R2, P2 ;  /* 0x000000014d097824 */ /* 0x000fe200010e0602 */
[----:B------:R2:W-:Y:S01]  /*25300*/  LDGSTS.E [R5+0x6c00], [R10.64], P1 ;  /* 0x06c000000a057fae */ /* 0x0005e20008921844 */
[----:B-1----:R-:W-:-:S03]  /*25310*/  IADD3 R6, P0, R0, R84, RZ ;  /* 0x0000005400067210 */ /* 0x002fc60007f1e0ff */
[----:B------:R1:W-:Y:S02]  /*25320*/  LDGSTS.E [R5+0x7000], [R8.64], P1 ;  /* 0x0700000008057fae */ /* 0x0003e40008921844 */
[----:B------:R-:W-:Y:S01]  /*25330*/  IMAD.X R7, R89, 0x1, R2, P0 ;  /* 0x0000000159077824 */ /* 0x000fe200000e0602 */
[----:B--2---:R-:W-:-:S04]  /*25340*/  IADD3 R10, P2, R0, R176, RZ ;  /* 0x000000b0000a7210 */ /* 0x004fc80007f5e0ff */
[----:B------:R2:W-:Y:S01]  /*25350*/  LDGSTS.E [R5+0x7400], [R6.64], P1 ;  /* 0x0740000006057fae */ /* 0x0005e20008921844 */
[----:B-1----:R-:W-:Y:S01]  /*25360*/  IADD3 R8, P0, R0, R172, RZ ;  /* 0x000000ac00087210 */ /* 0x002fe20007f1e0ff */
[----:B------:R-:W-:-:S04]  /*25370*/  IMAD.X R11, R153, 0x1, R2, P2 ;  /* 0x00000001990b7824 */ /* 0x000fc800010e0602 */
[----:B------:R-:W-:Y:S01]  /*25380*/  IMAD.X R9, R81, 0x1, R2, P0 ;  /* 0x0000000151097824 */ /* 0x000fe200000e0602 */
        /* <DEDUP_REMOVED lines=74> */
[----:B------:R2:W-:Y:S01]  /*25830*/  LDGSTS.E [R5+0xdc00], [R8.64], P1 ;  /* 0x0dc0000008057fae */ /* 0x0005e20008921844 */
[----:B------:R-:W-:Y:S01]  /*25840*/  LOP3.LUT R239, R239, 0x60, RZ, 0xc0, !PT ;  /* 0x00000060efef7812 */ /* 0x000fe200078ec0ff */
[----:B------:R-:W-:Y:S01]  /*25850*/  IMAD.X R7, R181, 0x1, R2, P2 ;  /* 0x00000001b5077824 */ /* 0x000fe200010e0602 */
[----:B-1----:R-:W-:-:S04]  /*25860*/  IADD3 R10, P0, R0, R234, RZ ;  /* 0x000000ea000a7210 */ /* 0x002fc80007f1e0ff */
[----:B------:R1:W-:Y:S01]  /*25870*/  LDGSTS.E [R5+0xe000], [R6.64], P1 ;  /* 0x0e00000006057fae */ /* 0x0003e20008921844 */
[----:B--2---:R-:W-:Y:S01]  /*25880*/  IADD3 R8, P2, R0, R24, RZ ;  /* 0x0000001800087210 */ /* 0x004fe20007f5e0ff */
[----:B------:R-:W-:Y:S01]  /*25890*/  IMAD.X R11, R217, 0x1, R2, P0 ;  /* 0x00000001d90b7824 */ /* 0x000fe200000e0602 */
[----:B------:R-:W-:-:S03]  /*258a0*/  SHF.R.U32.HI R239, RZ, 0x1, R239 ;  /* 0x00000001ffef7819 */ /* 0x000fc600000116ef */
[----:B------:R-:W-:Y:S01]  /*258b0*/  IMAD.X R9, R221, 0x1, R2, P2 ;  /* 0x00000001dd097824 */ /* 0x000fe200010e0602 */
[----:B------:R2:W-:Y:S04]  /*258c0*/  LDGSTS.E [R5+0xe400], [R10.64], P1 ;  /* 0x0e4000000a057fae */ /* 0x0005e80008921844 */
[----:B------:R-:W-:Y:S01]  /*258d0*/  STL [R1+0x106c], R49 ;  /* 0x00106c3101007387 */ /* 0x000fe20000100800 */
[----:B--2---:R-:W-:-:S03]  /*258e0*/  IADD3 R10, P2, R0, R4, RZ ;  /* 0x00000004000a7210 */ /* 0x004fc60007f5e0ff */
[----:B------:R4:W-:Y:S01]  /*258f0*/  LDGSTS.E [R5+0xe800], [R8.64], P1 ;  /* 0x0e80000008057fae */ /* 0x0009e20008921844 */
[----:B------:R-:W-:-:S03]  /*25900*/  LOP3.LUT R4, R25, R239, RZ, 0x3c, !PT ;  /* 0x000000ef19047212 */ /* 0x000fc600078e3cff */
[----:B------:R2:W-:Y:S01]  /*25910*/  STL [R1+0x1074], R32 ;  /* 0x0010742001007387 */ /* 0x0005e20000100800 */
[----:B------:R-:W-:-:S03]  /*25920*/  LOP3.LUT R4, R4, 0x40, RZ, 0x3c, !PT ;  /* 0x0000004004047812 */ /* 0x000fc600078e3cff */
[----:B------:R-:W3:Y:S02]  /*25930*/  LDL.LU R12, [R1+0x958] ;  /* 0x00095800010c7983 */ /* 0x000ee40000300800 */
[----:B------:R-:W-:Y:S02]  /*25940*/  IMAD R4, R3, 0x10000, R4 ;  /* 0x0001000003047824 */ /* 0x000fe400078e0204 */
        /* <DEDUP_REMOVED lines=114> */
[----:B-1----:R-:W-:Y:S01]  /*26070*/  IADD3 R6, P0, R0, R14, RZ ;  /* 0x0000000e00067210 */ /* 0x002fe20007f1e0ff */
[----:B------:R-:W-:-:S04]  /*26080*/  IMAD.X R11, R235, 0x1, R2, P2 ;  /* 0x00000001eb0b7824 */ /* 0x000fc800010e0602 */
[----:B------:R-:W-:Y:S01]  /*26090*/  IMAD.X R7, R226, 0x1, R2, P0 ;  /* 0x00000001e2077824 */ /* 0x000fe200000e0602 */
[----:B----4-:R-:W-:-:S04]  /*260a0*/  IADD3 R8, P0, R0, R41, RZ ;  /* 0x0000002900087210 */ /* 0x010fc80007f1e0ff */
[----:B------:R3:W-:Y:S04]  /*260b0*/  LDGSTS.E [R5+0xec00], [R6.64], P1 ;  /* 0x0ec0000006057fae */ /* 0x0007e80008921844 */
[----:B------:R1:W-:Y:S01]  /*260c0*/  LDGSTS.E [R5+0xf000], [R10.64], P1 ;  /* 0x0f0000000a057fae */ /* 0x0003e20008921844 */
[----:B------:R-:W-:-:S05]  /*260d0*/  IMAD.X R9, R232, 0x1, R2, P0 ;  /* 0x00000001e8097824 */ /* 0x000fca00000e0602 */
[----:B------:R4:W-:Y:S01]  /*260e0*/  LDGSTS.E [R5+0xf400], [R8.64], P1 ;  /* 0x0f40000008057fae */ /* 0x0009e20008921844 */
[C---:B---3--:R-:W-:Y:S02]  /*260f0*/  IADD3 R6, P2, R0.reuse, R45, RZ ;  /* 0x0000002d00067210 */ /* 0x048fe40007f5e0ff */
[----:B-1----:R-:W-:-:S03]  /*26100*/  IADD3 R10, P3, R0, R28, RZ ;  /* 0x0000001c000a7210 */ /* 0x002fc60007f7e0ff */
[--C-:B------:R-:W-:Y:S02]  /*26110*/  IMAD.X R7, R29, 0x1, R2.reuse, P2 ;  /* 0x000000011d077824 */ /* 0x100fe400010e0602 */
[----:B------:R-:W-:-:S03]  /*26120*/  IMAD.X R11, R37, 0x1, R2, P3 ;  /* 0x00000001250b7824 */ /* 0x000fc600018e0602 */
[----:B------:R4:W-:Y:S04]  /*26130*/  LDGSTS.E [R5+0xf800], [R6.64], P1 ;  /* 0x0f80000006057fae */ /* 0x0009e80008921844 */
[----:B------:R4:W-:Y:S04]  /*26140*/  LDGSTS.E [R5+0xfc00], [R10.64], P1 ;  /* 0x0fc000000a057fae */ /* 0x0009e80008921844 */
[----:B----4-:R-:W3:Y:S01]  /*26150*/  LDL.LU R5, [R1+0xba8] ;  /* 0x000ba80001057983 */ /* 0x010ee20000300800 */
[C---:B------:R-:W-:Y:S02]  /*26160*/  IADD3 R8, P0, R0.reuse, R27, RZ ;  /* 0x0000001b00087210 */ /* 0x040fe40007f1e0ff */
[----:B------:R-:W-:-:S03]  /*26170*/  IADD3 R6, P2, R0, R31, RZ ;  /* 0x0000001f00067210 */ /* 0x000fc60007f5e0ff */
[--C-:B------:R-:W-:Y:S01]  /*26180*/  IMAD.X R9, R15, 0x1, R2.reuse, P0 ;  /* 0x000000010f097824 */ /* 0x100fe200000e0602 */
[----:B------:R-:W-:Y:S01]  /*26190*/  IADD3 R10, P0, R0, R35, RZ ;  /* 0x00000023000a7210 */ /* 0x000fe20007f1e0ff */
[----:B------:R-:W-:-:S03]  /*261a0*/  IMAD.X R7, R16, 0x1, R2, P2 ;  /* 0x0000000110077824 */ /* 0x000fc600010e0602 */
[----:B------:R1:W-:Y:S01]  /*261b0*/  LDGSTS.E [R4+0x200], [R8.64], P1 ;  /* 0x0020000008047fae */ /* 0x0003e20008921844 */
[----:B------:R-:W-:-:S03]  /*261c0*/  IMAD.X R11, R21, 0x1, R2, P0 ;  /* 0x00000001150b7824 */ /* 0x000fc600000e0602 */
[----:B------:R4:W-:Y:S04]  /*261d0*/  LDGSTS.E [R4+0x600], [R6.64], P1 ;  /* 0x0060000006047fae */ /* 0x0009e80008921844 */
[----:B------:R4:W-:Y:S01]  /*261e0*/  LDGSTS.E [R4+0xa00], [R10.64], P1 ;  /* 0x00a000000a047fae */ /* 0x0009e20008921844 */
[C---:B-1----:R-:W-:Y:S02]  /*261f0*/  IADD3 R8, P2, R0.reuse, R39, RZ ;  /* 0x0000002700087210 */ /* 0x042fe40007f5e0ff */
[----:B----4-:R-:W-:-:S03]  /*26200*/  IADD3 R6, P0, R0, R43, RZ ;  /* 0x0000002b00067210 */ /* 0x010fc60007f1e0ff */
[--C-:B------:R-:W-:Y:S01]  /*26210*/  IMAD.X R9, R26, 0x1, R2.reuse, P2 ;  /* 0x000000011a097824 */ /* 0x100fe200010e0602 */
[----:B------:R-:W-:Y:S01]  /*26220*/  IADD3 R10, P2, R0, R47, RZ ;  /* 0x0000002f000a7210 */ /* 0x000fe20007f5e0ff */
[----:B------:R-:W-:-:S03]  /*26230*/  IMAD.X R7, R30, 0x1, R2, P0 ;  /* 0x000000011e077824 */ /* 0x000fc600000e0602 */
[----:B------:R1:W-:Y:S01]  /*26240*/  LDGSTS.E [R4+0xe00], [R8.64], P1 ;  /* 0x00e0000008047fae */ /* 0x0003e20008921844 */
[----:B------:R-:W-:-:S03]  /*26250*/  IMAD.X R11, R34, 0x1, R2, P2 ;  /* 0x00000001220b7824 */ /* 0x000fc600010e0602 */
[----:B------:R2:W-:Y:S04]  /*26260*/  LDGSTS.E [R4+0x1200], [R6.64], P1 ;  /* 0x0120000006047fae */ /* 0x0005e80008921844 */
[----:B------:R4:W-:Y:S01]  /*26270*/  LDGSTS.E [R4+0x1600], [R10.64], P1 ;  /* 0x016000000a047fae */ /* 0x0009e20008921844 */
[C---:B--2---:R-:W-:Y:S02]  /*26280*/  IADD3 R6, P2, R0.reuse, R55, RZ ;  /* 0x0000003700067210 */ /* 0x044fe40007f5e0ff */
[----:B-1----:R-:W-:-:S03]  /*26290*/  IADD3 R8, P0, R0, R51, RZ ;  /* 0x0000003300087210 */ /* 0x002fc60007f1e0ff */
[--C-:B------:R-:W-:Y:S02]  /*262a0*/  IMAD.X R7, R42, 0x1, R2.reuse, P2 ;  /* 0x000000012a077824 */ /* 0x100fe400010e0602 */
[----:B------:R-:W-:Y:S01]  /*262b0*/  IMAD.X R9, R38, 0x1, R2, P0 ;  /* 0x0000000126097824 */ /* 0x000fe200000e0602 */
[----:B----4-:R-:W-:-:S04]  /*262c0*/  IADD3 R10, P0, R0, R59, RZ ;  /* 0x0000003b000a7210 */ /* 0x010fc80007f1e0ff */
[----:B------:R1:W-:Y:S01]  /*262d0*/  LDGSTS.E [R4+0x1a00], [R8.64], P1 ;  /* 0x01a0000008047fae */ /* 0x0003e20008921844 */
[----:B------:R-:W-:-:S03]  /*262e0*/  IMAD.X R11, R46, 0x1, R2, P0 ;  /* 0x000000012e0b7824 */ /* 0x000fc600000e0602 */
[----:B------:R2:W-:Y:S04]  /*262f0*/  LDGSTS.E [R4+0x1e00], [R6.64], P1 ;  /* 0x01e0000006047fae */ /* 0x0005e80008921844 */
[----:B------:R4:W-:Y:S01]  /*26300*/  LDGSTS.E [R4+0x2200], [R10.64], P1 ;  /* 0x022000000a047fae */ /* 0x0009e20008921844 */
[C---:B-1----:R-:W-:Y:S02]  /*26310*/  IADD3 R8, P2, R0.reuse, R63, RZ ;  /* 0x0000003f00087210 */ /* 0x042fe40007f5e0ff */
[----:B--2---:R-:W-:-:S03]  /*26320*/  IADD3 R6, P0, R0, R67, RZ ;  /* 0x0000004300067210 */ /* 0x004fc60007f1e0ff */
        /* <DEDUP_REMOVED lines=38> */
[----:B---3--:R-:W-:-:S03]  /*26590*/  IMAD.X R7, R5, 0x1, R2, P0 ;  /* 0x0000000105077824 */ /* 0x008fc600000e0602 */
[----:B------:R1:W-:Y:S01]  /*265a0*/  LDGSTS.E [R4+0x5600], [R8.64], P1 ;  /* 0x0560000008047fae */ /* 0x0003e20008921844 */
[----:B------:R-:W-:-:S03]  /*265b0*/  IMAD.X R11, R251, 0x1, R2, P2 ;  /* 0x00000001fb0b7824 */ /* 0x000fc600010e0602 */
[----:B------:R2:W-:Y:S04]  /*265c0*/  LDGSTS.E [R4+0x5a00], [R6.64], P1 ;  /* 0x05a0000006047fae */ /* 0x0005e80008921844 */
[----:B------:R3:W-:Y:S01]  /*265d0*/  LDGSTS.E [R4+0x5e00], [R10.64], P1 ;  /* 0x05e000000a047fae */ /* 0x0007e20008921844 */
[C---:B-1----:R-:W-:Y:S02]  /*265e0*/  IADD3 R8, P0, R0.reuse, R78, RZ ;  /* 0x0000004e00087210 */ /* 0x042fe40007f1e0ff */
[----:B--2---:R-:W-:-:S03]  /*265f0*/  IADD3 R6, P2, R0, R90, RZ ;  /* 0x0000005a00067210 */ /* 0x004fc60007f5e0ff */
[--C-:B------:R-:W-:Y:S01]  /*26600*/  IMAD.X R9, R243, 0x1, R2.reuse, P0 ;  /* 0x00000001f3097824 */ /* 0x100fe200000e0602 */
[----:B---3--:R-:W-:Y:S01]  /*26610*/  IADD3 R10, P0, R0, R154, RZ ;  /* 0x0000009a000a7210 */ /* 0x008fe20007f1e0ff */
        /* <DEDUP_REMOVED lines=105> */
[C---:B--2---:R-:W-:Y:S01]  /*26cb0*/  IADD3 R6, P2, R0.reuse, R22, RZ ;  /* 0x0000001600067210 */ /* 0x044fe20007f5e0ff */
[----:B------:R-:W-:Y:S01]  /*26cc0*/  IMAD.MOV.U32 R7, RZ, RZ, R12 ;  /* 0x000000ffff077224 */ /* 0x000fe200078e000c */
[----:B------:R-:W-:Y:S01]  /*26cd0*/  IADD3 R12, P3, R0, R3, RZ ;  /* 0x00000003000c7210 */ /* 0x000fe20007f7e0ff */
[----:B------:R-:W-:Y:S01]  /*26ce0*/  IMAD.X R9, R20, 0x1, R2, P0 ;  /* 0x0000000114097824 */ /* 0x000fe200000e0602 */
[----:B---3--:R-:W-:Y:S01]  /*26cf0*/  IADD3 R10, P0, R0, R49, RZ ;  /* 0x00000031000a7210 */ /* 0x008fe20007f1e0ff */
[----:B------:R-:W-:-:S02]  /*26d00*/  IMAD.MOV.U32 R11, RZ, RZ, R7 ;  /* 0x000000ffff0b7224 */ /* 0x000fc400078e0007 */
[--C-:B------:R-:W-:Y:S01]  /*26d10*/  IMAD.X R7, R23, 0x1, R2.reuse, P2 ;  /* 0x0000000117077824 */ /* 0x100fe200010e0602 */
[----:B------:R1:W-:Y:S01]  /*26d20*/  LDGSTS.E [R4+0xf200], [R8.64], P1 ;  /* 0x0f20000008047fae */ /* 0x0003e20008921844 */
[----:B------:R-:W-:-:S03]  /*26d30*/  IMAD.X R13, R33, 0x1, R2, P3 ;  /* 0x00000001210d7824 */ /* 0x000fc600018e0602 */
[----:B------:R2:W-:Y:S04]  /*26d40*/  LDGSTS.E [R4+0xf600], [R6.64], P1 ;  /* 0x0f60000006047fae */ /* 0x0005e80008921844 */
[----:B------:R3:W-:Y:S01]  /*26d50*/  LDGSTS.E [R4+0xfa00], [R12.64], P1 ;  /* 0x0fa000000c047fae */ /* 0x0007e20008921844 */
[----:B-1----:R-:W-:Y:S02]  /*26d60*/  IMAD.MOV.U32 R8, RZ, RZ, R11 ;  /* 0x000000ffff087224 */ /* 0x002fe400078e000b */
[----:B------:R-:W-:Y:S02]  /*26d70*/  IMAD.X R11, R25, 0x1, R2, P0 ;  /* 0x00000001190b7824 */ /* 0x000fe400000e0602 */
[----:B------:R-:W-:Y:S02]  /*26d80*/  IMAD.MOV.U32 R9, RZ, RZ, R32 ;  /* 0x000000ffff097224 */ /* 0x000fe400078e0020 */
[----:B------:R-:W4:Y:S01]  /*26d90*/  LDL.LU R32, [R1+0x1074] ;  /* 0x0010740001207983 */ /* 0x000f220000300800 */
[----:B--2---:R-:W-:-:S02]  /*26da0*/  IMAD.MOV.U32 R7, RZ, RZ, R20 ;  /* 0x000000ffff077224 */ /* 0x004fc400078e0014 */
[----:B---3--:R-:W-:Y:S01]  /*26db0*/  IMAD.MOV.U32 R12, RZ, RZ, R49 ;  /* 0x000000ffff0c7224 */ /* 0x008fe200078e0031 */
[----:B------:R-:W2:Y:S04]  /*26dc0*/  LDL.LU R20, [R1+0x1070] ;  /* 0x0010700001147983 */ /* 0x000ea80000300800 */
[----:B------:R-:W3:Y:S04]  /*26dd0*/  LDL.LU R6, [R1+0x954] ;  /* 0x0009540001067983 */ /* 0x000ee80000300800 */
[----:B------:R-:W3:Y:S04]  /*26de0*/  LDL.LU R49, [R1+0x106c] ;  /* 0x00106c0001317983 */ /* 0x000ee80000300800 */
[----:B------:R1:W-:Y:S01]  /*26df0*/  LDGSTS.E [R4+0xfe00], [R10.64], P1 ;  /* 0x0fe000000a047fae */ /* 0x0003e20008921844 */
[----:B------:R-:W-:-:S03]  /*26e00*/  IMAD.MOV.U32 R13, RZ, RZ, R25 ;  /* 0x000000ffff0d7224 */ /* 0x000fc600078e0019 */
[----:B-1----:R-:W3:Y:S01]  /*26e10*/  LDL.LU R11, [R1+0x1d0] ;  /* 0x0001d000010b7983 */ /* 0x002ee20000300800 */
[----:B------:R-:W-:-:S03]  /*26e20*/  IMAD.MOV.U32 R25, RZ, RZ, c[0x0][0x18c] ;  /* 0x00006300ff197624 */ /* 0x000fc600078e00ff */
[----:B------:R-:W0:Y:S01]  /*26e30*/  LDGDEPBAR ;  /* 0x00000000000079af */ /* 0x000e220000000000 */
[----:B------:R-:W-:-:S04]  /*26e40*/  IMAD.SHL.U32 R25, R25, 0x20, RZ ;  /* 0x0000002019197824 */ /* 0x000fc800078e00ff */
[----:B------:R-:W-:-:S05]  /*26e50*/  IMAD.SHL.U32 R25, R25, 0x4, RZ ;  /* 0x0000000419197824 */ /* 0x000fca00078e00ff */
[-C--:B------:R-:W-:Y:S02]  /*26e60*/  IADD3 R28, P2, R28, R25.reuse, RZ ;  /* 0x000000191c1c7210 */ /* 0x080fe40007f5e0ff */
[-C--:B------:R-:W-:Y:S02]  /*26e70*/  IADD3 R12, P1, R12, R25.reuse, RZ ;  /* 0x000000190c0c7210 */ /* 0x080fe40007f3e0ff */
[----:B------:R-:W-:Y:S01]  /*26e80*/  IADD3 R3, P3, R3, R25, RZ ;  /* 0x0000001903037210 */ /* 0x000fe20007f7e0ff */
[----:B------:R1:W-:Y:S01]  /*26e90*/  STL [R1+0x924], R28 ;  /* 0x0009241c01007387 */ /* 0x0003e20000100800 */
[----:B--2---:R-:W-:Y:S02]  /*26ea0*/  IADD3 R20, R20, 0x1, RZ ;  /* 0x0000000114147810 */ /* 0x004fe40007ffe0ff */
[----:B---3--:R-:W-:-:S05]  /*26eb0*/  IADD3 R11, R11, -0x20, RZ ;  /* 0xffffffe00b0b7810 */ /* 0x008fca0007ffe0ff */
[----:B------:R-:W-:Y:S04]  /*26ec0*/  STL [R1+0x1d0], R11 ;  /* 0x0001d00b01007387 */ /* 0x000fe80000100800 */
[----:B-1----:R-:W2:Y:S04]  /*26ed0*/  LDL.LU R28, [R1+0x1068] ;  /* 0x00106800011c7983 */ /* 0x002ea80000300800 */
[----:B------:R-:W-:Y:S04]  /*26ee0*/  STL [R1+0x91c], R12 ;  /* 0x00091c0c01007387 */ /* 0x000fe80000100800 */
[----:B------:R-:W-:Y:S04]  /*26ef0*/  STL [R1+0x910], R20 ;  /* 0x0009101401007387 */ /* 0x000fe80000100800 */
[----:B------:R1:W-:Y:S04]  /*26f00*/  STL [R1+0x92c], R3 ;  /* 0x00092c0301007387 */ /* 0x0003e80000100800 */
[----:B-1----:R-:W3:Y:S01]  /*26f10*/  LDL.LU R3, [R1+0x1064] ;  /* 0x0010640001037983 */ /* 0x002ee20000300800 */
[----:B------:R-:W-:-:S02]  /*26f20*/  IADD3 R45, P4, R45, R25, RZ ;  /* 0x000000192d2d7210 */ /* 0x000fc40007f9e0ff */
[-C--:B------:R-:W-:Y:S02]  /*26f30*/  IADD3 R22, P5, R22, R25.reuse, RZ ;  /* 0x0000001916167210 */ /* 0x080fe40007fbe0ff */
[-C--:B------:R-:W-:Y:S01]  /*26f40*/  IADD3 R41, P6, R41, R25.reuse, RZ ;  /* 0x0000001929297210 */ /* 0x080fe20007fde0ff */
[----:B------:R1:W-:Y:S01]  /*26f50*/  STL [R1+0x934], R45 ;  /* 0x0009342d01007387 */ /* 0x0003e20000100800 */
[----:B------:R-:W-:-:S03]  /*26f60*/  IADD3 R19, P0, R19, R25, RZ ;  /* 0x0000001913137210 */ /* 0x000fc60007f1e0ff */
[----:B-1----:R-:W2:Y:S04]  /*26f70*/  LDL.LU R45, [R1+0x1060] ;  /* 0x00106000012d7983 */ /* 0x002ea80000300800 */
[----:B------:R1:W-:Y:S04]  /*26f80*/  STL [R1+0x93c], R22 ;  /* 0x00093c1601007387 */ /* 0x0003e80000100800 */
[----:B-1----:R-:W2:Y:S04]  /*26f90*/  LDL.LU R22, [R1+0x105c] ;  /* 0x00105c0001167983 */ /* 0x002ea80000300800 */
[----:B------:R1:W-:Y:S04]  /*26fa0*/  STL [R1+0x944], R41 ;  /* 0x0009442901007387 */ /* 0x0003e80000100800 */
[----:B-1----:R-:W2:Y:S04]  /*26fb0*/  LDL.LU R41, [R1+0x1058] ;  /* 0x0010580001297983 */ /* 0x002ea80000300800 */
[----:B------:R1:W-:Y:S04]  /*26fc0*/  STL [R1+0x94c], R19 ;  /* 0x00094c1301007387 */ /* 0x0003e80000100800 */
[----:B-1----:R-:W2:Y:S01]  /*26fd0*/  LDL.LU R19, [R1+0x1054] ;  /* 0x0010540001137983 */ /* 0x002ea20000300800 */
[----:B---3--:R-:W-:-:S02]  /*26fe0*/  IMAD.X R37, R37, 0x1, R3, P2 ;  /* 0x0000000125257824 */ /* 0x008fc400010e0603 */
[--C-:B------:R-:W-:Y:S01]  /*26ff0*/  IMAD.X R13, R13, 0x1, R3.reuse, P1 ;  /* 0x000000010d0d7824 */ /* 0x100fe200008e0603 */
[-C--:B------:R-:W-:Y:S02]  /*27000*/  IADD3 R6, P1, R6, R25.reuse, RZ ;  /* 0x0000001906067210 */ /* 0x080fe40007f3e0ff */
[-C--:B------:R-:W-:Y:S01]  /*27010*/  IADD3 R18, P2, R18, R25.reuse, RZ ;  /* 0x0000001912127210 */ /* 0x080fe20007f5e0ff */
[----:B------:R1:W-:Y:S01]  /*27020*/  STL [R1+0x920], R37 ;  /* 0x0009202501007387 */ /* 0x0003e20000100800 */
[--C-:B------:R-:W-:Y:S01]  /*27030*/  IMAD.X R33, R33, 0x1, R3.reuse, P3 ;  /* 0x0000000121217824 */ /* 0x100fe200018e0603 */
[----:B------:R-:W-:Y:S02]  /*27040*/  IADD3 R14, P3, R14, R25, RZ ;  /* 0x000000190e0e7210 */ /* 0x000fe40007f7e0ff */
[----:B------:R-:W-:Y:S01]  /*27050*/  STL [R1+0x918], R13 ;  /* 0x0009180d01007387 */ /* 0x000fe20000100800 */
[----:B------:R-:W-:-:S03]  /*27060*/  IMAD.X R29, R29, 0x1, R3, P4 ;  /* 0x000000011d1d7824 */ /* 0x000fc600020e0603 */
[----:B-1----:R-:W3:Y:S04]  /*27070*/  LDL.LU R37, [R1+0x1050] ;  /* 0x0010500001257983 */ /* 0x002ee80000300800 */
[----:B------:R-:W-:Y:S01]  /*27080*/  STL [R1+0x954], R6 ;  /* 0x0009540601007387 */ /* 0x000fe20000100800 */
[----:B------:R-:W-:-:S03]  /*27090*/  IADD3 R17, P4, R17, R25, RZ ;  /* 0x0000001911117210 */ /* 0x000fc60007f9e0ff */
[----:B------:R1:W-:Y:S01]  /*270a0*/  STL [R1+0x95c], R18 ;  /* 0x00095c1201007387 */ /* 0x0003e20000100800 */
[--C-:B------:R-:W-:Y:S01]  /*270b0*/  IMAD.X R23, R23, 0x1, R3.reuse, P5 ;  /* 0x0000000117177824 */ /* 0x100fe200028e0603 */
[-C--:B------:R-:W-:Y:S02]  /*270c0*/  IADD3 R24, P5, R24, R25.reuse, RZ ;  /* 0x0000001918187210 */ /* 0x080fe40007fbe0ff */
[----:B-1----:R-:W2:Y:S04]  /*270d0*/  LDL.LU R18, [R1+0x104c] ;  /* 0x00104c0001127983 */ /* 0x002ea80000300800 */
[----:B------:R1:W-:Y:S01]  /*270e0*/  STL [R1+0x928], R33 ;  /* 0x0009282101007387 */ /* 0x0003e20000100800 */
[----:B------:R-:W-:Y:S01]  /*270f0*/  IMAD.X R232, R232, 0x1, R3, P6 ;  /* 0x00000001e8e87824 */ /* 0x000fe200030e0603 */
[----:B------:R-:W-:-:S02]  /*27100*/  IADD3 R233, P6, R233, R25, RZ ;  /* 0x00000019e9e97210 */ /* 0x000fc40007fde0ff */
[----:B-1----:R-:W2:Y:S04]  /*27110*/  LDL.LU R33, [R1+0x1048] ;  /* 0x0010480001217983 */ /* 0x002ea80000300800 */
[----:B------:R1:W-:Y:S01]  /*27120*/  STL [R1+0x964], R14 ;  /* 0x0009640e01007387 */ /* 0x0003e20000100800 */
[--C-:B------:R-:W-:Y:S01]  /*27130*/  IMAD.X R7, R7, 0x1, R3.reuse, P0 ;  /* 0x0000000107077824 */ /* 0x100fe200000e0603 */
[----:B------:R-:W-:Y:S02]  /*27140*/  IADD3 R234, P0, R234, R25, RZ ;  /* 0x00000019eaea7210 */ /* 0x000fe40007f1e0ff */
[----:B-1----:R-:W2:Y:S04]  /*27150*/  LDL.LU R14, [R1+0x1044] ;  /* 0x00104400010e7983 */ /* 0x002ea80000300800 */
[----:B------:R1:W-:Y:S01]  /*27160*/  STL [R1+0x930], R29 ;  /* 0x0009301d01007387 */ /* 0x0003e20000100800 */
[----:B------:R-:W-:-:S03]  /*27170*/  IMAD.X R235, R235, 0x1, R3, P1 ;  /* 0x00000001ebeb7824 */ /* 0x000fc600008e0603 */
[----:B-1----:R-:W2:Y:S04]  /*27180*/  LDL.LU R29, [R1+0x1040] ;  /* 0x00104000011d7983 */ /* 0x002ea80000300800 */
[----:B------:R1:W-:Y:S01]  /*27190*/  STL [R1+0x96c], R17 ;  /* 0x00096c1101007387 */ /* 0x0003e20000100800 */
[----:B------:R-:W-:-:S03]  /*271a0*/  IADD3 R224, P1, R224, R25, RZ ;  /* 0x00000019e0e07210 */ /* 0x000fc60007f3e0ff */
        /* <DEDUP_REMOVED lines=9> */
[----:B-1----:R1:W5:Y:S04]  /*27240*/  LDL.LU R232, [R1+0x1030] ;  /* 0x0010300001e87983 */ /* 0x0023680000300800 */
[----:B------:R1:W-:Y:S01]  /*27250*/  STL [R1+0x97c], R233 ;  /* 0x00097ce901007387 */ /* 0x0003e20000100800 */
[----:B------:R-:W-:-:S03]  /*27260*/  IADD3 R227, P3, R227, R25, RZ ;  /* 0x00000019e3e37210 */ /* 0x000fc60007f7e0ff */
[----:B-1----:R1:W5:Y:S04]  /*27270*/  LDL.LU R233, [R1+0x102c] ;  /* 0x00102c0001e97983 */ /* 0x0023680000300800 */
[----:B------:R1:W-:Y:S01]  /*27280*/  STL [R1+0x984], R234 ;  /* 0x000984ea01007387 */ /* 0x0003e20000100800 */
[--C-:B------:R-:W-:Y:S01]  /*27290*/  IMAD.X R9, R9, 0x1, R3.reuse, P4 ;  /* 0x0000000109097824 */ /* 0x100fe200020e0603 */
[----:B------:R-:W-:Y:S02]  /*272a0*/  IADD3 R220, P4, R220, R25, RZ ;  /* 0x00000019dcdc7210 */ /* 0x000fe40007f9e0ff */
[----:B-1----:R1:W5:Y:S04]  /*272b0*/  LDL.LU R234, [R1+0x1028] ;  /* 0x0010280001ea7983 */ /* 0x0023680000300800 */
[----:B------:R-:W-:Y:S04]  /*272c0*/  STL [R1+0x948], R7 ;  /* 0x0009480701007387 */ /* 0x000fe80000100800 */
[----:B------:R1:W-:Y:S01]  /*272d0*/  STL [R1+0x950], R235 ;  /* 0x000950eb01007387 */ /* 0x0003e20000100800 */
[----:B------:R-:W-:-:S03]  /*272e0*/  IMAD.X R221, R221, 0x1, R3, P5 ;  /* 0x00000001dddd7824 */ /* 0x000fc600028e0603 */
[----:B-1----:R1:W5:Y:S04]  /*272f0*/  LDL.LU R235, [R1+0x1024] ;  /* 0x0010240001eb7983 */ /* 0x0023680000300800 */
[----:B------:R1:W-:Y:S01]  /*27300*/  STL [R1+0x98c], R224 ;  /* 0x00098ce001007387 */ /* 0x0003e20000100800 */
[----:B------:R-:W-:-:S03]  /*27310*/  IADD3 R222, P5, R222, R25, RZ ;  /* 0x00000019dede7210 */ /* 0x000fc60007fbe0ff */
[----:B-1----:R1:W5:Y:S04]  /*27320*/  LDL.LU R224, [R1+0x1020] ;  /* 0x0010200001e07983 */ /* 0x0023680000300800 */
[----:B------:R1:W-:Y:S01]  /*27330*/  STL [R1+0x994], R225 ;  /* 0x000994e101007387 */ /* 0x0003e20000100800 */
[----:B------:R-:W-:-:S03]  /*27340*/  IMAD.X R223, R223, 0x1, R3, P6 ;  /* 0x00000001dfdf7824 */ /* 0x000fc600030e0603 */
[----:B-1----:R1:W5:Y:S04]  /*27350*/  LDL.LU R225, [R1+0x101c] ;  /* 0x00101c0001e17983 */ /* 0x0023680000300800 */
[----:B------:R-:W-:Y:S04]  /*27360*/  STL [R1+0x958], R8 ;  /* 0x0009580801007387 */ /* 0x000fe80000100800 */
[----:B------:R1:W-:Y:S01]  /*27370*/  STL [R1+0x960], R226 ;  /* 0x000960e201007387 */ /* 0x0003e20000100800 */
[----:B------:R-:W-:-:S03]  /*27380*/  IADD3 R216, P6, R216, R25, RZ ;  /* 0x00000019d8d87210 */ /* 0x000fc60007fde0ff */
[----:B-1----:R1:W5:Y:S04]  /*27390*/  LDL.LU R226, [R1+0x1018] ;  /* 0x0010180001e27983 */ /* 0x0023680000300800 */
[----:B------:R1:W-:Y:S01]  /*273a0*/  STL [R1+0x99c], R227 ;  /* 0x00099ce301007387 */ /* 0x0003e20000100800 */
[----:B------:R-:W-:-:S03]  /*273b0*/  IMAD.X R217, R217, 0x1, R3, P0 ;  /* 0x00000001d9d97824 */ /* 0x000fc600000e0603 */
[----:B-1----:R1:W5:Y:S04]  /*273c0*/  LDL.LU R227, [R1+0x1014] ;  /* 0x0010140001e37983 */ /* 0x0023680000300800 */
[----:B------:R1:W-:Y:S01]  /*273d0*/  STL [R1+0x9a4], R220 ;  /* 0x0009a4dc01007387 */ /* 0x0003e20000100800 */
[----:B------:R-:W-:-:S03]  /*273e0*/  IADD3 R218, P0, R218, R25, RZ ;  /* 0x00000019dada7210 */ /* 0x000fc60007f1e0ff */
[----:B-1----:R1:W5:Y:S04]  /*273f0*/  LDL.LU R220, [R1+0x1010] ;  /* 0x0010100001dc7983 */ /* 0x0023680000300800 */
[----:B------:R-:W-:Y:S04]  /*27400*/  STL [R1+0x968], R9 ;  /* 0x0009680901007387 */ /* 0x000fe80000100800 */
[----:B------:R1:W-:Y:S01]  /*27410*/  STL [R1+0x970], R221 ;  /* 0x000970dd01007387 */ /* 0x0003e20000100800 */
[----:B------:R-:W-:Y:S01]  /*27420*/  IMAD.X R219, R219, 0x1, R3, P1 ;  /* 0x00000001dbdb7824 */ /* 0x000fe200008e0603 */
[----:B------:R-:W-:-:S02]  /*27430*/  IADD3 R180, P1, R180, R25, RZ ;  /* 0x00000019b4b47210 */ /* 0x000fc40007f3e0ff */
[----:B-1----:R1:W5:Y:S04]  /*27440*/  LDL.LU R221, [R1+0x100c] ;  /* 0x00100c0001dd7983 */ /* 0x0023680000300800 */
        /* <DEDUP_REMOVED lines=414> */
[-C--:B------:R-:W-:Y:S02]  /*28e30*/  IADD3 R237, P1, R237, R25.reuse, RZ ;  /* 0x00000019eded7210 */ /* 0x080fe40007f3e0ff */
[----:B-1----:R1:W5:Y:S04]  /*28e40*/  LDL.LU R251, [R1+0xde4] ;  /* 0x000de40001fb7983 */ /* 0x0023680000300800 */
[----:B------:R1:W-:Y:S01]  /*28e50*/  STL [R1+0xbd4], R244 ;  /* 0x000bd4f401007387 */ /* 0x0003e20000100800 */
[----:B------:R-:W-:Y:S01]  /*28e60*/  IMAD.X R236, R236, 0x1, R3, P2 ;  /* 0x00000001ecec7824 */ /* 0x000fe200010e0603 */
[----:B------:R-:W-:-:S02]  /*28e70*/  IADD3 R231, P2, R231, R25, RZ ;  /* 0x00000019e7e77210 */ /* 0x000fc40007f5e0ff */
        /* <DEDUP_REMOVED lines=11> */
[----:B------:R-:W-:Y:S02]  /*28f30*/  IADD3 R185, P5, R185, R25, RZ ;  /* 0x00000019b9b97210 */ /* 0x000fe40007fbe0ff */
[----:B-1----:R1:W5:Y:S04]  /*28f40*/  LDL.LU R247, [R1+0xdd4] ;  /* 0x000dd40001f77983 */ /* 0x0023680000300800 */
[----:B------:R-:W-:Y:S04]  /*28f50*/  STL [R1+0xba8], R5 ;  /* 0x000ba80501007387 */ /* 0x000fe80000100800 */
[----:B------:R-:W-:Y:S04]  /*28f60*/  STL [R1+0xbb0], R252 ;  /* 0x000bb0fc01007387 */ /* 0x000fe80000100800 */
[----:B------:R-:W-:Y:S04]  /*28f70*/  STL [R1+0xbec], R239 ;  /* 0x000becef01007387 */ /* 0x000fe80000100800 */
[----:B------:R-:W-:Y:S04]  /*28f80*/  STL [R1+0xbb8], R238 ;  /* 0x000bb8ee01007387 */ /* 0x000fe80000100800 */
[----:B------:R-:W-:Y:S01]  /*28f90*/  STL [R1+0xbf4], R237 ;  /* 0x000bf4ed01007387 */ /* 0x000fe20000100800 */
[----:B------:R-:W-:-:S03]  /*28fa0*/  IMAD.X R184, R184, 0x1, R3, P6 ;  /* 0x00000001b8b87824 */ /* 0x000fc600030e0603 */
[----:B------:R-:W-:Y:S01]  /*28fb0*/  STL [R1+0xbc0], R236 ;  /* 0x000bc0ec01007387 */ /* 0x000fe20000100800 */
[----:B------:R-:W-:-:S03]  /*28fc0*/  IADD3 R163, P6, R163, R25, RZ ;  /* 0x00000019a3a37210 */ /* 0x000fc60007fde0ff */
        /* <DEDUP_REMOVED lines=60> */
[----:B------:R1:W-:Y:S01]  /*29390*/  STL [R1+0xc74], R65 ;  /* 0x000c744101007387 */ /* 0x0003e20000100800 */
[----:B------:R-:W-:-:S03]  /*293a0*/  IMAD.X R56, R56, 0x1, R3, P1 ;  /* 0x0000000138387824 */ /* 0x000fc600008e0603 */
[----:B------:R1:W-:Y:S01]  /*293b0*/  STL [R1+0xc40], R64 ;  /* 0x000c404001007387 */ /* 0x0003e20000100800 */
        /* <DEDUP_REMOVED lines=20> */
[----:B--2---:R-:W-:-:S03]  /*29500*/  IADD3 R45, P6, R45, R25, RZ ;  /* 0x000000192d2d7210 */ /* 0x004fc60007fde0ff */
        /* <DEDUP_REMOVED lines=15> */
[----:B---3--:R-:W-:-:S03]  /*29600*/  IADD3 R37, P3, R37, R25, RZ ;  /* 0x0000001925257210 */ /* 0x008fc60007f7e0ff */
[----:B------:R2:W-:Y:S01]  /*29610*/  STL [R1+0xcc4], R45 ;  /* 0x000cc42d01007387 */ /* 0x0005e20000100800 */
[----:B-1----:R-:W-:-:S03]  /*29620*/  IMAD.MOV.U32 R65, RZ, RZ, c[0x0][0x188] ;  /* 0x00006200ff417624 */ /* 0x002fc600078e00ff */
[----:B------:R2:W-:Y:S01]  /*29630*/  STL [R1+0xc90], R44 ;  /* 0x000c902c01007387 */ /* 0x0005e20000100800 */
[----:B------:R-:W-:-:S03]  /*29640*/  IMAD.X R36, R36, 0x1, R3, P4 ;  /* 0x0000000124247824 */ /* 0x000fc600020e0603 */
[----:B------:R2:W-:Y:S01]  /*29650*/  STL [R1+0xccc], R43 ;  /* 0x000ccc2b01007387 */ /* 0x0005e20000100800 */
[----:B------:R-:W-:-:S03]  /*29660*/  IADD3 R35, P4, R35, R25, RZ ;  /* 0x0000001923237210 */ /* 0x000fc60007f9e0ff */
[----:B------:R2:W-:Y:S01]  /*29670*/  STL [R1+0xc98], R42 ;  /* 0x000c982a01007387 */ /* 0x0005e20000100800 */
[----:B------:R-:W-:-:S03]  /*29680*/  IMAD.X R34, R34, 0x1, R3, P5 ;  /* 0x0000000122227824 */ /* 0x000fc600028e0603 */
[----:B------:R2:W-:Y:S01]  /*29690*/  STL [R1+0xcd4], R41 ;  /* 0x000cd42901007387 */ /* 0x0005e20000100800 */
[----:B------:R-:W-:Y:S01]  /*296a0*/  IADD3 R33, P5, R33, R25, RZ ;  /* 0x0000001921217210 */ /* 0x000fe20007fbe0ff */
[----:B------:R-:W-:Y:S02]  /*296b0*/  IMAD.SHL.U32 R4, R65, 0x20, RZ ;  /* 0x0000002041047824 */ /* 0x000fe400078e00ff */
[----:B------:R2:W-:Y:S01]  /*296c0*/  STL [R1+0xca0], R40 ;  /* 0x000ca02801007387 */ /* 0x0005e20000100800 */
[----:B----4-:R-:W-:-:S03]  /*296d0*/  IMAD.X R32, R32, 0x1, R3, P6 ;  /* 0x0000000120207824 */ /* 0x010fc600030e0603 */
[----:B------:R2:W-:Y:S01]  /*296e0*/  STL [R1+0xcdc], R39 ;  /* 0x000cdc2701007387 */ /* 0x0005e20000100800 */
[----:B------:R-:W-:Y:S01]  /*296f0*/  IMAD.SHL.U32 R65, R65, 0x20, RZ ;  /* 0x0000002041417824 */ /* 0x000fe200078e00ff */
[----:B------:R-:W-:Y:S02]  /*29700*/  IADD3 R31, P6, R31, R25, RZ ;  /* 0x000000191f1f7210 */ /* 0x000fe40007fde0ff */
[----:B------:R2:W-:Y:S01]  /*29710*/  STL [R1+0xca8], R38 ;  /* 0x000ca82601007387 */ /* 0x0005e20000100800 */
[----:B------:R-:W-:-:S03]  /*29720*/  IMAD.X R30, R30, 0x1, R3, P0 ;  /* 0x000000011e1e7824 */ /* 0x000fc600000e0603 */
[----:B------:R2:W-:Y:S01]  /*29730*/  STL [R1+0xce4], R37 ;  /* 0x000ce42501007387 */ /* 0x0005e20000100800 */
[----:B------:R-:W-:-:S03]  /*29740*/  IADD3 R29, P0, R29, R25, RZ ;  /* 0x000000191d1d7210 */ /* 0x000fc60007f1e0ff */
[----:B------:R2:W-:Y:S01]  /*29750*/  STL [R1+0xcb0], R36 ;  /* 0x000cb02401007387 */ /* 0x0005e20000100800 */
[----:B------:R-:W-:-:S03]  /*29760*/  IMAD.X R28, R28, 0x1, R3, P1 ;  /* 0x000000011c1c7824 */ /* 0x000fc600008e0603 */
[----:B------:R2:W-:Y:S01]  /*29770*/  STL [R1+0xcec], R35 ;  /* 0x000cec2301007387 */ /* 0x0005e20000100800 */
[-C--:B------:R-:W-:Y:S01]  /*29780*/  IADD3 R27, P1, R27, R25.reuse, RZ ;  /* 0x000000191b1b7210 */ /* 0x080fe20007f3e0ff */
[----:B------:R-:W-:Y:S02]  /*29790*/  IMAD.MOV.U32 R64, RZ, RZ, 0x1f ;  /* 0x0000001fff407424 */ /* 0x000fe400078e00ff */
[----:B------:R2:W-:Y:S01]  /*297a0*/  STL [R1+0xcb8], R34 ;  /* 0x000cb82201007387 */ /* 0x0005e20000100800 */
[----:B------:R-:W-:Y:S01]  /*297b0*/  SHF.R.S32.HI R65, RZ, 0x1f, R65 ;  /* 0x0000001fff417819 */ /* 0x000fe20000011441 */
[--C-:B------:R-:W-:Y:S02]  /*297c0*/  IMAD.X R26, R26, 0x1, R3.reuse, P2 ;  /* 0x000000011a1a7824 */ /* 0x100fe400010e0603 */
[----:B------:R2:W-:Y:S01]  /*297d0*/  STL [R1+0xcf4], R33 ;  /* 0x000cf42101007387 */ /* 0x0005e20000100800 */
[----:B------:R-:W-:Y:S01]  /*297e0*/  IADD3 R23, P2, R23, R25, RZ ;  /* 0x0000001917177210 */ /* 0x000fe20007f5e0ff */
[----:B------:R-:W-:-:S02]  /*297f0*/  IMAD.X R22, R22, 0x1, R3, P3 ;  /* 0x0000000116167824 */ /* 0x000fc400018e0603 */
[----:B------:R2:W-:Y:S01]  /*29800*/  STL [R1+0xcc0], R32 ;  /* 0x000cc02001007387 */ /* 0x0005e20000100800 */
[----:B------:R-:W-:-:S03]  /*29810*/  LEA R24, P3, R4, R24, 0x2 ;  /* 0x0000001804187211 */ /* 0x000fc600078610ff */
[----:B------:R2:W-:Y:S01]  /*29820*/  STL [R1+0xcfc], R31 ;  /* 0x000cfc1f01007387 */ /* 0x0005e20000100800 */
[----:B------:R-:W-:-:S03]  /*29830*/  SHF.L.U64.HI R4, R4, 0x2, R65 ;  /* 0x0000000204047819 */ /* 0x000fc60000010241 */
[----:B------:R2:W-:Y:S01]  /*29840*/  STL [R1+0xcc8], R30 ;  /* 0x000cc81e01007387 */ /* 0x0005e20000100800 */
[----:B------:R-:W-:Y:S01]  /*29850*/  IADD3 R64, R64, c[0x0][0x180], RZ ;  /* 0x0000600040407a10 */ /* 0x000fe20007ffe0ff */
[--C-:B------:R-:W-:Y:S02]  /*29860*/  IMAD.X R21, R21, 0x1, R3.reuse, P4 ;  /* 0x0000000115157824 */ /* 0x100fe400020e0603 */
[----:B------:R2:W-:Y:S01]  /*29870*/  STL [R1+0xd04], R29 ;  /* 0x000d041d01007387 */ /* 0x0005e20000100800 */
[----:B------:R-:W-:-:S03]  /*29880*/  IMAD.X R19, R19, 0x1, R3, P5 ;  /* 0x0000000113137824 */ /* 0x000fc600028e0603 */
[----:B------:R2:W-:Y:S01]  /*29890*/  STL [R1+0xcd0], R28 ;  /* 0x000cd01c01007387 */ /* 0x0005e20000100800 */
[----:B------:R-:W-:-:S03]  /*298a0*/  IMAD.X R16, R16, 0x1, R3, P6 ;  /* 0x0000000110107824 */ /* 0x000fc600030e0603 */
[----:B------:R2:W-:Y:S01]  /*298b0*/  STL [R1+0xd0c], R27 ;  /* 0x000d0c1b01007387 */ /* 0x0005e20000100800 */
[----:B------:R-:W-:-:S03]  /*298c0*/  IMAD.X R18, R18, 0x1, R3, P0 ;  /* 0x0000000112127824 */ /* 0x000fc600000e0603 */
[----:B------:R2:W-:Y:S01]  /*298d0*/  STL [R1+0xcd8], R26 ;  /* 0x000cd81a01007387 */ /* 0x0005e20000100800 */
[----:B------:R-:W-:Y:S01]  /*298e0*/  SHF.R.S32.HI R5, RZ, 0x1f, R64 ;  /* 0x0000001fff057819 */ /* 0x000fe20000011440 */
[----:B------:R-:W-:Y:S02]  /*298f0*/  IMAD.X R17, R17, 0x1, R4, P3 ;  /* 0x0000000111117824 */ /* 0x000fe400018e0604 */
[----:B------:R2:W-:Y:S01]  /*29900*/  STL [R1+0xd14], R23 ;  /* 0x000d141701007387 */ /* 0x0005e20000100800 */
[----:B------:R-:W-:-:S03]  /*29910*/  IMAD.X R15, R15, 0x1, R3, P1 ;  /* 0x000000010f0f7824 */ /* 0x000fc600008e0603 */
[----:B------:R2:W-:Y:S01]  /*29920*/  STL [R1+0xce0], R22 ;  /* 0x000ce01601007387 */ /* 0x0005e20000100800 */
[----:B------:R-:W-:-:S03]  /*29930*/  IMAD.X R14, R14, 0x1, R3, P2 ;  /* 0x000000010e0e7824 */ /* 0x000fc600010e0603 */
[----:B------:R2:W-:Y:S01]  /*29940*/  STL [R1+0x1dc], R24 ;  /* 0x0001dc1801007387 */ /* 0x0005e20000100800 */
[----:B------:R-:W-:-:S03]  /*29950*/  LEA.HI R5, R5, R64, RZ, 0x5 ;  /* 0x0000004005057211 */ /* 0x000fc600078f28ff */
[----:B------:R2:W-:Y:S04]  /*29960*/  STL [R1+0xce8], R21 ;  /* 0x000ce81501007387 */ /* 0x0005e80000100800 */
[----:B------:R2:W-:Y:S04]  /*29970*/  STL [R1+0xcf0], R19 ;  /* 0x000cf01301007387 */ /* 0x0005e80000100800 */
[----:B------:R2:W-:Y:S04]  /*29980*/  STL [R1+0xcf8], R16 ;  /* 0x000cf81001007387 */ /* 0x0005e80000100800 */
[----:B------:R2:W-:Y:S01]  /*29990*/  STL [R1+0xd00], R18 ;  /* 0x000d001201007387 */ /* 0x0005e20000100800 */
[----:B------:R-:W-:-:S03]  /*299a0*/  SHF.R.S32.HI R5, RZ, 0x5, R5 ;  /* 0x00000005ff057819 */ /* 0x000fc60000011405 */
[----:B------:R2:W-:Y:S04]  /*299b0*/  STL [R1+0x1d8], R17 ;  /* 0x0001d81101007387 */ /* 0x0005e80000100800 */
[----:B------:R2:W-:Y:S04]  /*299c0*/  STL [R1+0xd08], R15 ;  /* 0x000d080f01007387 */ /* 0x0005e80000100800 */
[----:B------:R2:W-:Y:S01]  /*299d0*/  STL [R1+0xd10], R14 ;  /* 0x000d100e01007387 */ /* 0x0005e20000100800 */
[----:B------:R-:W-:Y:S11]  /*299e0*/  ISETP.NE.U32.AND P4, PT, R5, R20, PT ;  /* 0x000000140500720c */ /* 0x000ff60003f85070 */
[----:B------:R-:W-:Y:S02]  /*299f0*/  @!UPT UIADD3 URZ, URZ, URZ, URZ ;  /* 0x0000003f3f3ff290 */ /* 0x000fe4000fffe03f */
[----:B--2---:R-:W-:Y:S01]  /*29a00*/  @!P4 CALL.REL.NOINC `(.L_x_0) ;  /* 0x000000100000c944 */ /* 0x004fe20003c00000 */
[----:B------:R-:W-:Y:S05]  /*29a10*/  BRA `(.L_x_1) ;  /* 0xfffec55000007947 */ /* 0x000fea000383ffff */
.L_x_0:
[----:B------:R-:W2:Y:S01]  /*29a20*/  LDL R5, [R1+0xdb4] ;  /* 0x000db40001057983 */ /* 0x000ea20000100800 */
[----:B------:R-:W-:-:S04]  /*29a30*/  DEPBAR.LE SB0, 0x0 ;  /* 0x000080000000791a */ /* 0x000fc80000000000 */
[----:B------:R-:W3:Y:S04]  /*29a40*/  LDL R252, [R1+0x1d4] ;  /* 0x0001d40001fc7983 */ /* 0x000ee80000100800 */
[----:B------:R-:W1:Y:S02]  /*29a50*/  S2R R6, SR_TID.X ;  /* 0x0000000000067919 */ /* 0x000e640000002100 */
[C---:B-1---5:R-:W-:Y:S02]  /*29a60*/  IMAD.SHL.U32 R0, R6.reuse, 0x20, RZ ;  /* 0x0000002006007824 */ /* 0x062fe400078e00ff */
[C---:B------:R-:W-:Y:S01]  /*29a70*/  IMAD.SHL.U32 R2, R6.reuse, 0x1000, RZ ;  /* 0x0000100006027824 */ /* 0x040fe200078e00ff */
[C---:B------:R-:W-:Y:S01]  /*29a80*/  LOP3.LUT R7, R6.reuse, 0x60, RZ, 0xc0, !PT ;  /* 0x0000006006077812 */ /* 0x040fe200078ec0ff */
[----:B------:R-:W-:Y:S01]  /*29a90*/  IMAD.SHL.U32 R4, R6, 0x4, RZ ;  /* 0x0000000406047824 */ /* 0x000fe200078e00ff */
[----:B------:R-:W-:Y:S01]  /*29aa0*/  LOP3.LUT R0, R0, 0x60, RZ, 0xc0, !PT ;  /* 0x0000006000007812 */ /* 0x000fe200078ec0ff */
[C---:B------:R-:W-:Y:S01]  /*29ab0*/  IMAD.SHL.U32 R3, R6.reuse, 0x400, RZ ;  /* 0x0000040006037824 */ /* 0x040fe200078e00ff */
[----:B------:R-:W-:-:S02]  /*29ac0*/  LOP3.LUT R6, R6, 0x7f, RZ, 0xc0, !PT ;  /* 0x0000007f06067812 */ /* 0x000fc400078ec0ff */
[----:B------:R-:W-:Y:S02]  /*29ad0*/  LOP3.LUT R2, R2, 0x6000, RZ, 0xc0, !PT ;  /* 0x0000600002027812 */ /* 0x000fe400078ec0ff */
[----:B------:R-:W-:-:S03]  /*29ae0*/  LOP3.LUT R0, R0, 0x70, R4, 0x78, !PT ;  /* 0x0000007000007812 */ /* 0x000fc600078e7804 */
[----:B------:R-:W-:Y:S01]  /*29af0*/  IMAD R2, R6, 0x10, R2 ;  /* 0x0000001006027824 */ /* 0x000fe200078e0202 */
[----:B------:R-:W-:Y:S01]  /*29b00*/  LOP3.LUT R3, R3, 0x6000, RZ, 0xc0, !PT ;  /* 0x0000600003037812 */ /* 0x000fe200078ec0ff */
[----:B------:R-:W-:Y:S04]  /*29b10*/  BAR.SYNC.DEFER_BLOCKING 0x0 ;  /* 0x0000000000007b1d */ /* 0x000fe80000010000 */
[----:B------:R-:W-:Y:S01]  /*29b20*/  IMAD R3, R7, 0x40, R3 ;  /* 0x0000004007037824 */ /* 0x000fe200078e0203 */
[----:B--2---:R-:W-:Y:S02]  /*29b30*/  ISETP.GE.AND P0, PT, R5, c[0x0][0x178], PT ;  /* 0x00005e0005007a0c */ /* 0x004fe40003f06270 */
[C---:B---3--:R-:W-:Y:S02]  /*29b40*/  IADD3 R4, R252.reuse, 0x2, RZ ;  /* 0x00000002fc047810 */ /* 0x048fe40007ffe0ff */
[----:B------:R-:W-:-:S02]  /*29b50*/  IADD3 R5, R252, 0x3, RZ ;  /* 0x00000003fc057810 */ /* 0x000fc40007ffe0ff */
[----:B------:R-:W-:Y:S02]  /*29b60*/  IADD3 R6, R252, 0x4, RZ ;  /* 0x00000004fc067810 */ /* 0x000fe40007ffe0ff */
[----:B------:R-:W-:Y:S02]  /*29b70*/  ISETP.LT.AND P1, PT, R4, c[0x0][0x17c], !P0 ;  /* 0x00005f0004007a0c */ /* 0x000fe40004721270 */
[----:B------:R-:W-:Y:S01]  /*29b80*/  ISETP.LT.AND P4, PT, R5, c[0x0][0x17c], !P0 ;  /* 0x00005f0005007a0c */ /* 0x000fe20004781270 */
[----:B------:R-:W2:Y:S01]  /*29b90*/  LDL.LU R4, [R1+0x400] ;  /* 0x0004000001047983 */ /* 0x000ea20000300800 */
[----:B------:R-:W-:-:S03]  /*29ba0*/  ISETP.LT.AND P2, PT, R6, c[0x0][0x17c], !P0 ;  /* 0x00005f0006007a0c */ /* 0x000fc60004741270 */
[----:B------:R-:W2:Y:S04]  /*29bb0*/  LDL.LU R5, [R1+0x404] ;  /* 0x0004040001057983 */ /* 0x000ea80000300800 */
[----:B------:R-:W2:Y:S04]  /*29bc0*/  LDL.LU R6, [R1+0x500] ;  /* 0x0005000001067983 */ /* 0x000ea80000300800 */
[----:B------:R-:W2:Y:S04]  /*29bd0*/  LDL.LU R7, [R1+0x504] ;  /* 0x0005040001077983 */ /* 0x000ea80000300800 */
[----:B------:R-:W3:Y:S04]  /*29be0*/  LDL.LU R12, [R1+0x408] ;  /* 0x00040800010c7983 */ /* 0x000ee80000300800 */
[----:B------:R-:W3:Y:S04]  /*29bf0*/  LDL.LU R13, [R1+0x40c] ;  /* 0x00040c00010d7983 */ /* 0x000ee80000300800 */
[----:B------:R-:W3:Y:S04]  /*29c00*/  LDL.LU R14, [R1+0x508] ;  /* 0x00050800010e7983 */ /* 0x000ee80000300800 */
[----:B------:R-:W3:Y:S01]  /*29c10*/  LDL.LU R15, [R1+0x50c] ;  /* 0x00050c00010f7983 */ /* 0x000ee20000300800 */
[----:B------:R-:W-:-:S02]  /*29c20*/  IMAD.IADD R0, R3, 0x1, R0 ;  /* 0x0000000103007824 */ /* 0x000fc400078e0200 */
[----:B------:R-:W-:Y:S02]  /*29c30*/  IMAD.MOV.U32 R8, RZ, RZ, R176 ;  /* 0x000000ffff087224 */ /* 0x000fe400078e00b0 */
[----:B------:R-:W-:Y:S02]  /*29c40*/  IMAD.MOV.U32 R9, RZ, RZ, R177 ;  /* 0x000000ffff097224 */ /* 0x000fe400078e00b1 */
[----:B------:R-:W-:Y:S02]  /*29c50*/  IMAD.MOV.U32 R10, RZ, RZ, R172 ;  /* 0x000000ffff0a7224 */ /* 0x000fe400078e00ac */
[----:B------:R-:W-:-:S05]  /*29c60*/  IMAD.MOV.U32 R11, RZ, RZ, R173 ;  /* 0x000000ffff0b7224 */ /* 0x000fca00078e00ad */
[----:B------:R1:W-:Y:S01]  /*29c70*/  STS.128 [R0+0x100], R8 ;  /* 0x0001000800007388 */ /* 0x0003e20000000c00 */
[----:B------:R-:W-:Y:S02]  /*29c80*/  IMAD.MOV.U32 R172, RZ, RZ, R178 ;  /* 0x000000ffffac7224 */ /* 0x000fe400078e00b2 */
[----:B------:R-:W-:Y:S02]  /*29c90*/  IMAD.MOV.U32 R173, RZ, RZ, R179 ;  /* 0x000000ffffad7224 */ /* 0x000fe400078e00b3 */
[----:B-1----:R-:W-:Y:S02]  /*29ca0*/  IMAD.MOV.U32 R8, RZ, RZ, R240 ;  /* 0x000000ffff087224 */ /* 0x002fe400078e00f0 */
[----:B------:R-:W-:Y:S02]  /*29cb0*/  IMAD.MOV.U32 R9, RZ, RZ, R241 ;  /* 0x000000ffff097224 */ /* 0x000fe400078e00f1 */
[----:B------:R-:W-:Y:S02]  /*29cc0*/  IMAD.MOV.U32 R10, RZ, RZ, R68 ;  /* 0x000000ffff0a7224 */ /* 0x000fe400078e0044 */
[----:B------:R-:W-:-:S02]  /*29cd0*/  IMAD.MOV.U32 R11, RZ, RZ, R69 ;  /* 0x000000ffff0b7224 */ /* 0x000fc400078e0045 */
[----:B------:R-:W-:-:S03]  /*29ce0*/  IMAD.MOV.U32 R68, RZ, RZ, R242 ;  /* 0x000000ffff447224 */ /* 0x000fc600078e00f2 */
[----:B------:R1:W-:Y:S01]  /*29cf0*/  STS.128 [R0+0x400], R8 ;  /* 0x0004000800007388 */ /* 0x0003e20000000c00 */
[----:B------:R-:W-:-:S03]  /*29d00*/  IMAD.MOV.U32 R69, RZ, RZ, R243 ;  /* 0x000000ffff457224 */ /* 0x000fc600078e00f3 */
[----:B------:R-:W-:Y:S04]  /*29d10*/  STS.128 [R0+0x180], R172 ;  /* 0x000180ac00007388 */ /* 0x000fe80000000c00 */
[----:B------:R-:W-:Y:S01]  /*29d20*/  STS.128 [R0+0x480], R68 ;  /* 0x0004804400007388 */ /* 0x000fe20000000c00 */
[----:B-1----:R-:W-:Y:S02]  /*29d30*/  IMAD.MOV.U32 R10, RZ, RZ, R152 ;  /* 0x000000ffff0a7224 */ /* 0x002fe400078e0098 */
[----:B------:R-:W-:Y:S02]  /*29d40*/  IMAD.MOV.U32 R11, RZ, RZ, R153 ;  /* 0x000000ffff0b7224 */ /* 0x000fe400078e0099 */
[----:B------:R-:W-:Y:S02]  /*29d50*/  IMAD.MOV.U32 R8, RZ, RZ, R88 ;  /* 0x000000ffff087224 */ /* 0x000fe400078e0058 */
[----:B------:R-:W-:-:S02]  /*29d60*/  IMAD.MOV.U32 R9, RZ, RZ, R89 ;  /* 0x000000ffff097224 */ /* 0x000fc400078e0059 */
[----:B------:R-:W-:Y:S02]  /*29d70*/  IMAD.MOV.U32 R152, RZ, RZ, R90 ;  /* 0x000000ffff987224 */ /* 0x000fe400078e005a */
[----:B------:R-:W-:Y:S01]  /*29d80*/  IMAD.MOV.U32 R153, RZ, RZ, R91 ;  /* 0x000000ffff997224 */ /* 0x000fe200078e005b */
[----:B------:R-:W-:Y:S04]  /*29d90*/  STS.128 [R0+0x600], R8 ;  /* 0x0006000800007388 */ /* 0x000fe80000000c00 */
[----:B------:R-:W-:Y:S01]  /*29da0*/  STS.128 [R0+0x680], R152 ;  /* 0x0006809800007388 */ /* 0x000fe20000000c00 */
[C---:B------:R-:W-:Y:S02]  /*29db0*/  LOP3.LUT R25, R2.reuse, 0x20, RZ, 0x3c, !PT ;  /* 0x0000002002197812 */ /* 0x040fe400078e3cff */
[----:B------:R-:W-:Y:S01]  /*29dc0*/  LOP3.LUT R24, R2, 0x40, RZ, 0x3c, !PT ;  /* 0x0000004002187812 */ /* 0x000fe200078e3cff */
[----:B--2---:R1:W-:Y:S02]  /*29dd0*/  STS.128 [R0], R4 ;  /* 0x0000000400007388 */ /* 0x0043e40000000c00 */
[----:B-1----:R-:W-:-:S02]  /*29de0*/  IMAD.MOV.U32 R4, RZ, RZ, R244 ;  /* 0x000000ffff047224 */ /* 0x002fc400078e00f4 */
[----:B------:R-:W-:Y:S02]  /*29df0*/  IMAD.MOV.U32 R5, RZ, RZ, R245 ;  /* 0x000000ffff057224 */ /* 0x000fe400078e00f5 */
[----:B------:R-:W-:Y:S02]  /*29e00*/  IMAD.MOV.U32 R6, RZ, RZ, R248 ;  /* 0x000000ffff067224 */ /* 0x000fe400078e00f8 */
[----:B------:R-:W-:-:S05]  /*29e10*/  IMAD.MOV.U32 R7, RZ, RZ, R249 ;  /* 0x000000ffff077224 */ /* 0x000fca00078e00f9 */
[----:B------:R1:W-:Y:S02]  /*29e20*/  STS.128 [R0+0x200], R4 ;  /* 0x0002000400007388 */ /* 0x0003e40000000c00 */
[----:B-1----:R-:W-:Y:S02]  /*29e30*/  IMAD.MOV.U32 R4, RZ, RZ, R196 ;  /* 0x000000ffff047224 */ /* 0x002fe400078e00c4 */
        /* <DEDUP_REMOVED lines=8> */
[----:B------:R1:W-:Y:S01]  /*29ec0*/  STS.128 [R0+0x700], R4 ;  /* 0x0007000400007388 */ /* 0x0003e20000000c00 */
[----:B------:R-:W-:-:S03]  /*29ed0*/  IMAD.MOV.U32 R248, RZ, RZ, R246 ;  /* 0x000000fffff87224 */ /* 0x000fc600078e00f6 */
[----:B---3--:R2:W-:Y:S04]  /*29ee0*/  STS.128 [R0+0x80], R12 ;  /* 0x0000800c00007388 */ /* 0x0085e80000000c00 */
[----:B-1----:R-:W3:Y:S04]  /*29ef0*/  LDL.LU R4, [R1+0x5c0] ;  /* 0x0005c00001047983 */ /* 0x002ee80000300800 */
[----:B------:R-:W3:Y:S04]  /*29f00*/  LDL.LU R5, [R1+0x5c4] ;  /* 0x0005c40001057983 */ /* 0x000ee80000300800 */
[----:B------:R-:W3:Y:S04]  /*29f10*/  LDL.LU R6, [R1+0x600] ;  /* 0x0006000001067983 */ /* 0x000ee80000300800 */
[----:B------:R-:W3:Y:S01]  /*29f20*/  LDL.LU R7, [R1+0x604] ;  /* 0x0006040001077983 */ /* 0x000ee20000300800 */
[----:B--2---:R-:W-:-:S02]  /*29f30*/  IMAD.MOV.U32 R14, RZ, RZ, R208 ;  /* 0x000000ffff0e7224 */ /* 0x004fc400078e00d0 */
[----:B------:R-:W-:Y:S02]  /*29f40*/  IMAD.MOV.U32 R15, RZ, RZ, R209 ;  /* 0x000000ffff0f7224 */ /* 0x000fe400078e00d1 */
[----:B------:R-:W-:Y:S02]  /*29f50*/  IMAD.MOV.U32 R249, RZ, RZ, R247 ;  /* 0x000000fffff97224 */ /* 0x000fe400078e00f7 */
[----:B------:R-:W-:Y:S02]  /*29f60*/  IMAD.MOV.U32 R12, RZ, RZ, R212 ;  /* 0x000000ffff0c7224 */ /* 0x000fe400078e00d4 */
[----:B------:R-:W-:Y:S02]  /*29f70*/  IMAD.MOV.U32 R13, RZ, RZ, R213 ;  /* 0x000000ffff0d7224 */ /* 0x000fe400078e00d5 */
[----:B------:R-:W-:Y:S02]  /*29f80*/  IMAD.MOV.U32 R208, RZ, RZ, R214 ;  /* 0x000000ffffd07224 */ /* 0x000fe400078e00d6 */
[----:B------:R-:W-:-:S02]  /*29f90*/  IMAD.MOV.U32 R209, RZ, RZ, R215 ;  /* 0x000000ffffd17224 */ /* 0x000fc400078e00d7 */
[----:B------:R-:W-:Y:S02]  /*29fa0*/  IMAD.MOV.U32 R192, RZ, RZ, R198 ;  /* 0x000000ffffc07224 */ /* 0x000fe400078e00c6 */
[----:B------:R-:W-:Y:S02]  /*29fb0*/  IMAD.MOV.U32 R193, RZ, RZ, R199 ;  /* 0x000000ffffc17224 */ /* 0x000fe400078e00c7 */
[----:B------:R-:W-:Y:S02]  /*29fc0*/  IMAD.MOV.U32 R220, RZ, RZ, R218 ;  /* 0x000000ffffdc7224 */ /* 0x000fe400078e00da */
[----:B------:R-:W-:Y:S01]  /*29fd0*/  IMAD.MOV.U32 R221, RZ, RZ, R219 ;  /* 0x000000ffffdd7224 */ /* 0x000fe200078e00db */
[----:B------:R-:W-:Y:S04]  /*29fe0*/  STS.128 [R0+0x280], R248 ;  /* 0x000280f800007388 */ /* 0x000fe80000000c00 */
[----:B------:R-:W-:Y:S04]  /*29ff0*/  STS.128 [R0+0x300], R12 ;  /* 0x0003000c00007388 */ /* 0x000fe80000000c00 */
[----:B------:R-:W-:Y:S04]  /*2a000*/  STS.128 [R0+0x380], R208 ;  /* 0x000380d000007388 */ /* 0x000fe80000000c00 */
[----:B------:R-:W-:Y:S04]  /*2a010*/  STS.128 [R0+0x580], R192 ;  /* 0x000580c000007388 */ /* 0x000fe80000000c00 */
[----:B------:R-:W-:Y:S04]  /*2a020*/  STS.128 [R0+0x780], R220 ;  /* 0x000780dc00007388 */ /* 0x000fe80000000c00 */
[----:B------:R-:W-:Y:S06]  /*2a030*/  BAR.SYNC.DEFER_BLOCKING 0x0 ;  /* 0x0000000000007b1d */ /* 0x000fec0000010000 */
[----:B------:R-:W1:Y:S04]  /*2a040*/  LDS.128 R8, [R2] ;  /* 0x0000000002087984 */ /* 0x000e680000000c00 */
[----:B------:R-:W2:Y:S04]  /*2a050*/  LDS.128 R16, [R2+0x800] ;  /* 0x0008000002107984 */ /* 0x000ea80000000c00 */
[----:B------:R-:W4:Y:S04]  /*2a060*/  LDS.128 R12, [R2+0x1000] ;  /* 0x00100000020c7984 */ /* 0x000f280000000c00 */
[----:B-1----:R-:W-:Y:S04]  /*2a070*/  STL.64 [R1+0xd0], R8 ;  /* 0x0000d00801007387 */ /* 0x002fe80000100a00 */
[----:B------:R-:W-:Y:S04]  /*2a080*/  STL.64 [R1+0xd8], R10 ;  /* 0x0000d80a01007387 */ /* 0x000fe80000100a00 */
[----:B------:R-:W1:Y:S04]  /*2a090*/  LDS.128 R8, [R2+0x1800] ;  /* 0x0018000002087984 */ /* 0x000e680000000c00 */
[----:B--2---:R-:W-:Y:S04]  /*2a0a0*/  STL.64 [R1+0x110], R16 ;  /* 0x0001101001007387 */ /* 0x004fe80000100a00 */
[----:B------:R-:W-:Y:S04]  /*2a0b0*/  STL.64 [R1+0x118], R18 ;  /* 0x0001181201007387 */ /* 0x000fe80000100a00 */
[----:B------:R-:W2:Y:S04]  /*2a0c0*/  LDS.128 R16, [R25] ;  /* 0x0000000019107984 */ /* 0x000ea80000000c00 */
[----:B----4-:R-:W-:Y:S04]  /*2a0d0*/  STL.64 [R1+0x150], R12 ;  /* 0x0001500c01007387 */ /* 0x010fe80000100a00 */
[----:B------:R-:W-:Y:S04]  /*2a0e0*/  STL.64 [R1+0x158], R14 ;  /* 0x0001580e01007387 */ /* 0x000fe80000100a00 */
[----:B------:R-:W4:Y:S04]  /*2a0f0*/  LDS.128 R12, [R25+0x800] ;  /* 0x00080000190c7984 */ /* 0x000f280000000c00 */
[----:B-1----:R-:W-:Y:S04]  /*2a100*/  STL.64 [R1+0x1b0], R8 ;  /* 0x0001b00801007387 */ /* 0x002fe80000100a00 */
[----:B------:R-:W-:Y:S04]  /*2a110*/  STL.64 [R1+0x1b8], R10 ;  /* 0x0001b80a01007387 */ /* 0x000fe80000100a00 */
[----:B------:R-:W1:Y:S04]  /*2a120*/  LDS.128 R8, [R25+0x1000] ;  /* 0x0010000019087984 */ /* 0x000e680000000c00 */
[----:B--2---:R-:W-:Y:S04]  /*2a130*/  STL.64 [R1+0xe0], R16 ;  /* 0x0000e01001007387 */ /* 0x004fe80000100a00 */
[----:B------:R-:W-:Y:S04]  /*2a140*/  STL.64 [R1+0xe8], R18 ;  /* 0x0000e81201007387 */ /* 0x000fe80000100a00 */
[----:B------:R-:W2:Y:S04]  /*2a150*/  LDS.128 R16, [R25+0x1800] ;  /* 0x0018000019107984 */ /* 0x000ea80000000c00 */
[----:B----4-:R-:W-:Y:S04]  /*2a160*/  STL.64 [R1+0x120], R12 ;  /* 0x0001200c01007387 */ /* 0x010fe80000100a00 */
[----:B------:R-:W-:Y:S04]  /*2a170*/  STL.64 [R1+0x128], R14 ;  /* 0x0001280e01007387 */ /* 0x000fe80000100a00 */
[----:B------:R-:W4:Y:S04]  /*2a180*/  LDS.128 R12, [R24] ;  /* 0x00000000180c7984 */ /* 0x000f280000000c00 */
[----:B-1----:R-:W-:Y:S04]  /*2a190*/  STL.64 [R1+0x170], R8 ;  /* 0x0001700801007387 */ /* 0x002fe80000100a00 */
[----:B------:R-:W-:Y:S04]  /*2a1a0*/  STL.64 [R1+0x178], R10 ;  /* 0x0001780a01007387 */ /* 0x000fe80000100a00 */
[----:B------:R-:W1:Y:S01]  /*2a1b0*/  LDS.128 R8, [R24+0x800] ;  /* 0x0008000018087984 */ /* 0x000e620000000c00 */
[----:B------:R-:W-:-:S03]  /*2a1c0*/  IADD3 R3, R252, 0x1, RZ ;  /* 0x00000001fc037810 */ /* 0x000fc60007ffe0ff */
[----:B--2---:R-:W-:Y:S01]  /*2a1d0*/  STL.64 [R1+0x1c0], R16 ;  /* 0x0001c01001007387 */ /* 0x004fe20000100a00 */
[----:B------:R-:W-:Y:S02]  /*2a1e0*/  ISETP.LT.AND P3, PT, R3, c[0x0][0x17c], !P0 ;  /* 0x00005f0003007a0c */ /* 0x000fe40004761270 */
[----:B------:R-:W-:Y:S01]  /*2a1f0*/  LOP3.LUT R3, R2, 0x60, RZ, 0x3c, !PT ;  /* 0x0000006002037812 */ /* 0x000fe200078e3cff */
[----:B------:R-:W-:Y:S04]  /*2a200*/  STL.64 [R1+0x1c8], R18 ;  /* 0x0001c81201007387 */ /* 0x000fe80000100a00 */
[----:B------:R-:W2:Y:S04]  /*2a210*/  LDS.128 R16, [R24+0x1000] ;  /* 0x0010000018107984 */ /* 0x000ea80000000c00 */
[----:B----4-:R-:W-:Y:S04]  /*2a220*/  STL.64 [R1+0xf0], R12 ;  /* 0x0000f00c01007387 */ /* 0x010fe80000100a00 */
[----:B------:R-:W-:Y:S04]  /*2a230*/  STL.64 [R1+0xf8], R14 ;  /* 0x0000f80e01007387 */ /* 0x000fe80000100a00 */
[----:B------:R-:W4:Y:S04]  /*2a240*/  LDS.128 R12, [R24+0x1800] ;  /* 0x00180000180c7984 */ /* 0x000f280000000c00 */
[----:B-1----:R-:W-:Y:S04]  /*2a250*/  STL.64 [R1+0x130], R8 ;  /* 0x0001300801007387 */ /* 0x002fe80000100a00 */
[----:B------:R-:W-:Y:S04]  /*2a260*/  STL.64 [R1+0x138], R10 ;  /* 0x0001380a01007387 */ /* 0x000fe80000100a00 */
[----:B------:R-:W1:Y:S04]  /*2a270*/  LDS.128 R8, [R3] ;  /* 0x0000000003087984 */ /* 0x000e680000000c00 */
[----:B--2---:R-:W-:Y:S04]  /*2a280*/  STL.64 [R1+0x180], R16 ;  /* 0x0001801001007387 */ /* 0x004fe80000100a00 */
[----:B------:R-:W-:Y:S04]  /*2a290*/  STL.64 [R1+0x188], R18 ;  /* 0x0001881201007387 */ /* 0x000fe80000100a00 */
[----:B------:R-:W2:Y:S04]  /*2a2a0*/  LDS.128 R16, [R3+0x800] ;  /* 0x0008000003107984 */ /* 0x000ea80000000c00 */
[----:B----4-:R-:W-:Y:S04]  /*2a2b0*/  STL.64 [R1+0x1e0], R12 ;  /* 0x0001e00c01007387 */ /* 0x010fe80000100a00 */
[----:B------:R-:W-:Y:S04]  /*2a2c0*/  STL.64 [R1+0x1e8], R14 ;  /* 0x0001e80e01007387 */ /* 0x000fe80000100a00 */
[----:B------:R-:W4:Y:S04]  /*2a2d0*/  LDS.128 R12, [R3+0x1000] ;  /* 0x00100000030c7984 */ /* 0x000f280000000c00 */
[----:B-1----:R-:W-:Y:S04]  /*2a2e0*/  STL.64 [R1+0x100], R8 ;  /* 0x0001000801007387 */ /* 0x002fe80000100a00 */
[----:B------:R-:W-:Y:S04]  /*2a2f0*/  STL.64 [R1+0x108], R10 ;  /* 0x0001080a01007387 */ /* 0x000fe80000100a00 */
[----:B------:R-:W1:Y:S04]  /*2a300*/  LDS.128 R8, [R3+0x1800] ;  /* 0x0018000003087984 */ /* 0x000e680000000c00 */
[----:B------:R-:W-:Y:S06]  /*2a310*/  BAR.SYNC.DEFER_BLOCKING 0x0 ;  /* 0x0000000000007b1d */ /* 0x000fec0000010000 */
[----:B--2---:R2:W-:Y:S04]  /*2a320*/  STL.64 [R1+0x140], R16 ;  /* 0x0001401001007387 */ /* 0x0045e80000100a00 */
[----:B------:R1:W-:Y:S04]  /*2a330*/  STL.64 [R1+0x148], R18 ;  /* 0x0001481201007387 */ /* 0x0003e80000100a00 */
[----:B----4-:R-:W-:Y:S04]  /*2a340*/  STL.64 [R1+0x1a0], R12 ;  /* 0x0001a00c01007387 */ /* 0x010fe80000100a00 */
[----:B------:R-:W-:Y:S04]  /*2a350*/  STL.64 [R1+0x1a8], R14 ;  /* 0x0001a80e01007387 */ /* 0x000fe80000100a00 */
[----:B---3--:R-:W-:Y:S04]  /*2a360*/  STS.128 [R0], R4 ;  /* 0x0000000400007388 */ /* 0x008fe80000000c00 */
[----:B-1----:R1:W-:Y:S04]  /*2a370*/  STL.64 [R1+0x200], R8 ;  /* 0x0002000801007387 */ /* 0x0023e80000100a00 */
[----:B------:R3:W-:Y:S04]  /*2a380*/  STL.64 [R1+0x208], R10 ;  /* 0x0002080a01007387 */ /* 0x0007e80000100a00 */
[----:B--2---:R-:W2:Y:S04]  /*2a390*/  LDL.LU R16, [R1+0x5c8] ;  /* 0x0005c80001107983 */ /* 0x004ea80000300800 */
[----:B------:R-:W2:Y:S04]  /*2a3a0*/  LDL.LU R17, [R1+0x5cc] ;  /* 0x0005cc0001117983 */ /* 0x000ea80000300800 */
[----:B------:R-:W2:Y:S04]  /*2a3b0*/  LDL.LU R18, [R1+0x608] ;  /* 0x0006080001127983 */ /* 0x000ea80000300800 */
[----:B------:R-:W2:Y:S04]  /*2a3c0*/  LDL.LU R19, [R1+0x60c] ;  /* 0x00060c0001137983 */ /* 0x000ea80000300800 */
[----:B-1----:R-:W4:Y:S04]  /*2a3d0*/  LDL.LU R8, [R1] ;  /* 0x0000000001087983 */ /* 0x002f280000300800 */
[----:B------:R-:W4:Y:S04]  /*2a3e0*/  LDL.LU R9, [R1+0x4] ;  /* 0x0000040001097983 */ /* 0x000f280000300800 */
[----:B---3--:R-:W4:Y:S04]  /*2a3f0*/  LDL.LU R10, [R1+0x10] ;  /* 0x00001000010a7983 */ /* 0x008f280000300800 */
[----:B------:R-:W4:Y:S04]  /*2a400*/  LDL.LU R11, [R1+0x14] ;  /* 0x00001400010b7983 */ /* 0x000f280000300800 */
[----:B------:R-:W3:Y:S04]  /*2a410*/  LDL.LU R4, [R1+0x8] ;  /* 0x0000080001047983 */ /* 0x000ee80000300800 */
[----:B------:R-:W3:Y:S04]  /*2a420*/  LDL.LU R5, [R1+0xc] ;  /* 0x00000c0001057983 */ /* 0x000ee80000300800 */
[----:B------:R-:W3:Y:S04]  /*2a430*/  LDL.LU R6, [R1+0x18] ;  /* 0x0000180001067983 */ /* 0x000ee80000300800 */
[----:B------:R-:W3:Y:S01]  /*2a440*/  LDL.LU R7, [R1+0x1c] ;  /* 0x00001c0001077983 */ /* 0x000ee20000300800 */
[----:B------:R-:W-:-:S02]  /*2a450*/  IMAD.MOV.U32 R12, RZ, RZ, R168 ;  /* 0x000000ffff0c7224 */ /* 0x000fc400078e00a8 */
[----:B------:R-:W-:Y:S02]  /*2a460*/  IMAD.MOV.U32 R13, RZ, RZ, R169 ;  /* 0x000000ffff0d7224 */ /* 0x000fe400078e00a9 */
[----:B------:R-:W-:Y:S02]  /*2a470*/  IMAD.MOV.U32 R14, RZ, RZ, R164 ;  /* 0x000000ffff0e7224 */ /* 0x000fe400078e00a4 */
[----:B------:R-:W-:Y:S02]  /*2a480*/  IMAD.MOV.U32 R15, RZ, RZ, R165 ;  /* 0x000000ffff0f7224 */ /* 0x000fe400078e00a5 */
[----:B------:R-:W-:-:S03]  /*2a490*/  IMAD.MOV.U32 R164, RZ, RZ, R170 ;  /* 0x000000ffffa47224 */ /* 0x000fc600078e00aa */
[----:B------:R1:W-:Y:S01]  /*2a4a0*/  STS.128 [R0+0x100], R12 ;  /* 0x0001000c00007388 */ /* 0x0003e20000000c00 */
[----:B------:R-:W-:-:S05]  /*2a4b0*/  IMAD.MOV.U32 R165, RZ, RZ, R171 ;  /* 0x000000ffffa57224 */ /* 0x000fca00078e00ab */
[----:B------:R-:W-:Y:S01]  /*2a4c0*/  STS.128 [R0+0x180], R164 ;  /* 0x000180a400007388 */ /* 0x000fe20000000c00 */
[----:B-1----:R-:W-:Y:S02]  /*2a4d0*/  IMAD.MOV.U32 R14, RZ, RZ, R200 ;  /* 0x000000ffff0e7224 */ /* 0x002fe400078e00c8 */
[----:B------:R-:W-:Y:S02]  /*2a4e0*/  IMAD.MOV.U32 R15, RZ, RZ, R201 ;  /* 0x000000ffff0f7224 */ /* 0x000fe400078e00c9 */
[----:B------:R-:W-:Y:S02]  /*2a4f0*/  IMAD.MOV.U32 R12, RZ, RZ, R204 ;  /* 0x000000ffff0c7224 */ /* 0x000fe400078e00cc */
[----:B------:R-:W-:Y:S02]  /*2a500*/  IMAD.MOV.U32 R13, RZ, RZ, R205 ;  /* 0x000000ffff0d7224 */ /* 0x000fe400078e00cd */
[----:B------:R-:W-:Y:S02]  /*2a510*/  IMAD.MOV.U32 R200, RZ, RZ, R206 ;  /* 0x000000ffffc87224 */ /* 0x000fe400078e00ce */
[----:B------:R-:W-:Y:S01]  /*2a520*/  IMAD.MOV.U32 R201, RZ, RZ, R207 ;  /* 0x000000ffffc97224 */ /* 0x000fe200078e00cf */
[----:B------:R-:W-:Y:S04]  /*2a530*/  STS.128 [R0+0x300], R12 ;  /* 0x0003000c00007388 */ /* 0x000fe80000000c00 */
[----:B------:R-:W-:Y:S04]  /*2a540*/  STS.128 [R0+0x380], R200 ;  /* 0x000380c800007388 */ /* 0x000fe80000000c00 */
[----:B--2---:R-:W-:Y:S04]  /*2a550*/  STS.128 [R0+0x80], R16 ;  /* 0x0000801000007388 */ /* 0x004fe80000000c00 */
[----:B----4-:R1:W-:Y:S04]  /*2a560*/  STS.128 [R0+0x200], R8 ;  /* 0x0002000800007388 */ /* 0x0103e80000000c00 */
[----:B---3--:R2:W-:Y:S01]  /*2a570*/  STS.128 [R0+0x280], R4 ;  /* 0x0002800400007388 */ /* 0x0085e20000000c00 */
[----:B-1----:R-:W-:-:S02]  /*2a580*/  IMAD.MOV.U32 R8, RZ, RZ, R72 ;  /* 0x000000ffff087224 */ /* 0x002fc400078e0048 */
[----:B--2---:R-:W-:Y:S02]  /*2a590*/  IMAD.MOV.U32 R4, RZ, RZ, R188 ;  /* 0x000000ffff047224 */ /* 0x004fe400078e00bc */
[----:B------:R-:W-:Y:S02]  /*2a5a0*/  IMAD.MOV.U32 R5, RZ, RZ, R189 ;  /* 0x000000ffff057224 */ /* 0x000fe400078e00bd */
[----:B------:R-:W-:Y:S02]  /*2a5b0*/  IMAD.MOV.U32 R6, RZ, RZ, R180 ;  /* 0x000000ffff067224 */ /* 0x000fe400078e00b4 */
[----:B------:R-:W-:-:S05]  /*2a5c0*/  IMAD.MOV.U32 R7, RZ, RZ, R181 ;  /* 0x000000ffff077224 */ /* 0x000fca00078e00b5 */
[----:B------:R1:W-:Y:S01]  /*2a5d0*/  STS.128 [R0+0x500], R4 ;  /* 0x0005000400007388 */ /* 0x0003e20000000c00 */
[----:B------:R-:W-:Y:S02]  /*2a5e0*/  IMAD.MOV.U32 R9, RZ, RZ, R73 ;  /* 0x000000ffff097224 */ /* 0x000fe400078e0049 */
[----:B------:R-:W-:Y:S02]  /*2a5f0*/  IMAD.MOV.U32 R10, RZ, RZ, R76 ;  /* 0x000000ffff0a7224 */ /* 0x000fe400078e004c */
[----:B------:R-:W-:Y:S02]  /*2a600*/  IMAD.MOV.U32 R11, RZ, RZ, R77 ;  /* 0x000000ffff0b7224 */ /* 0x000fe400078e004d */
[----:B-1----:R-:W-:Y:S02]  /*2a610*/  IMAD.MOV.U32 R4, RZ, RZ, R224 ;  /* 0x000000ffff047224 */ /* 0x002fe400078e00e0 */
[----:B------:R-:W-:Y:S02]  /*2a620*/  IMAD.MOV.U32 R5, RZ, RZ, R225 ;  /* 0x000000ffff057224 */ /* 0x000fe400078e00e1 */
[----:B------:R-:W-:-:S02]  /*2a630*/  IMAD.MOV.U32 R6, RZ, RZ, R232 ;  /* 0x000000ffff067224 */ /* 0x000fc400078e00e8 */
[----:B------:R-:W-:-:S05]  /*2a640*/  IMAD.MOV.U32 R7, RZ, RZ, R233 ;  /* 0x000000ffff077224 */ /* 0x000fca00078e00e9 */
[----:B------:R1:W-:Y:S01]  /*2a650*/  STS.128 [R0+0x700], R4 ;  /* 0x0007000400007388 */ /* 0x0003e20000000c00 */
[----:B------:R-:W-:-:S03]  /*2a660*/  IMAD.MOV.U32 R76, RZ, RZ, R74 ;  /* 0x000000ffff4c7224 */ /* 0x000fc600078e004a */
[----:B------:R2:W-:Y:S01]  /*2a670*/  STS.128 [R0+0x400], R8 ;  /* 0x0004000800007388 */ /* 0x0005e20000000c00 */
[----:B------:R-:W-:-:S03]  /*2a680*/  IMAD.MOV.U32 R77, RZ, RZ, R75 ;  /* 0x000000ffff4d7224 */ /* 0x000fc600078e004b */
        /* <DEDUP_REMOVED lines=67> */
[----:B-1----:R1:W-:Y:S04]  /*2aac0*/  STL.64 [R1], R8 ;  /* 0x0000000801007387 */ /* 0x0023e80000100a00 */
[----:B------:R4:W-:Y:S04]  /*2aad0*/  STL.64 [R1+0x8], R10 ;  /* 0x0000080a01007387 */ /* 0x0009e80000100a00 */
[----:B--2---:R-:W2:Y:S04]  /*2aae0*/  LDL.LU R16, [R1+0x38] ;  /* 0x0000380001107983 */ /* 0x004ea80000300800 */
[----:B------:R-:W2:Y:S04]  /*2aaf0*/  LDL.LU R17, [R1+0x3c] ;  /* 0x00003c0001117983 */ /* 0x000ea80000300800 */
[----:B------:R-:W2:Y:S04]  /*2ab00*/  LDL.LU R18, [R1+0x28] ;  /* 0x0000280001127983 */ /* 0x000ea80000300800 */
[----:B------:R-:W2:Y:S04]  /*2ab10*/  LDL.LU R19, [R1+0x2c] ;  /* 0x00002c0001137983 */ /* 0x000ea80000300800 */
[----:B-1----:R-:W2:Y:S04]  /*2ab20*/  LDL.LU R8, [R1+0x760] ;  /* 0x0007600001087983 */ /* 0x002ea80000300800 */
[----:B------:R-:W2:Y:S04]  /*2ab30*/  LDL.LU R9, [R1+0x764] ;  /* 0x0007640001097983 */ /* 0x000ea80000300800 */
[----:B----4-:R-:W4:Y:S04]  /*2ab40*/  LDL.LU R10, [R1+0x750] ;  /* 0x00075000010a7983 */ /* 0x010f280000300800 */
[----:B---3--:R1:W-:Y:S04]  /*2ab50*/  STS.128 [R0], R4 ;  /* 0x0000000400007388 */ /* 0x0083e80000000c00 */
[----:B------:R-:W4:Y:S04]  /*2ab60*/  LDL.LU R11, [R1+0x754] ;  /* 0x00075400010b7983 */ /* 0x000f280000300800 */
[----:B-1----:R-:W3:Y:S04]  /*2ab70*/  LDL.LU R4, [R1+0x768] ;  /* 0x0007680001047983 */ /* 0x002ee80000300800 */
[----:B------:R-:W3:Y:S04]  /*2ab80*/  LDL.LU R5, [R1+0x76c] ;  /* 0x00076c0001057983 */ /* 0x000ee80000300800 */
[----:B------:R-:W3:Y:S04]  /*2ab90*/  LDL.LU R6, [R1+0x758] ;  /* 0x0007580001067983 */ /* 0x000ee80000300800 */
[----:B------:R-:W3:Y:S01]  /*2aba0*/  LDL.LU R7, [R1+0x75c] ;  /* 0x00075c0001077983 */ /* 0x000ee20000300800 */
[----:B------:R-:W-:-:S03]  /*2abb0*/  IMAD.MOV.U32 R12, RZ, RZ, R92 ;  /* 0x000000ffff0c7224 */ /* 0x000fc600078e005c */
[----:B------:R-:W3:Y:S01]  /*2abc0*/  LDL.LU R20, [R1+0x3a0] ;  /* 0x0003a00001147983 */ /* 0x000ee20000300800 */
[----:B------:R-:W-:Y:S02]  /*2abd0*/  IMAD.MOV.U32 R13, RZ, RZ, R93 ;  /* 0x000000ffff0d7224 */ /* 0x000fe400078e005d */
[----:B------:R-:W-:Y:S01]  /*2abe0*/  IMAD.MOV.U32 R14, RZ, RZ, R136 ;  /* 0x000000ffff0e7224 */ /* 0x000fe200078e0088 */
[----:B------:R-:W3:Y:S01]  /*2abf0*/  LDL.LU R21, [R1+0x3a4] ;  /* 0x0003a40001157983 */ /* 0x000ee20000300800 */
[----:B------:R-:W-:-:S03]  /*2ac00*/  IMAD.MOV.U32 R15, RZ, RZ, R137 ;  /* 0x000000ffff0f7224 */ /* 0x000fc600078e0089 */
[----:B------:R-:W3:Y:S04]  /*2ac10*/  LDL.LU R22, [R1+0x300] ;  /* 0x0003000001167983 */ /* 0x000ee80000300800 */
[----:B------:R-:W3:Y:S04]  /*2ac20*/  LDL.LU R23, [R1+0x304] ;  /* 0x0003040001177983 */ /* 0x000ee80000300800 */
[----:B------:R-:W-:Y:S04]  /*2ac30*/  STS.128 [R0+0x100], R12 ;  /* 0x0001000c00007388 */ /* 0x000fe80000000c00 */
[----:B--2---:R1:W-:Y:S04]  /*2ac40*/  STS.128 [R0+0x80], R16 ;  /* 0x0000801000007388 */ /* 0x0043e80000000c00 */
[----:B-1----:R-:W2:Y:S04]  /*2ac50*/  LDL.LU R16, [R1+0x3a8] ;  /* 0x0003a80001107983 */ /* 0x002ea80000300800 */
[----:B------:R-:W2:Y:S04]  /*2ac60*/  LDL.LU R17, [R1+0x3ac] ;  /* 0x0003ac0001117983 */ /* 0x000ea80000300800 */
[----:B------:R-:W2:Y:S04]  /*2ac70*/  LDL.LU R18, [R1+0x308] ;  /* 0x0003080001127983 */ /* 0x000ea80000300800 */
[----:B------:R-:W2:Y:S04]  /*2ac80*/  LDL.LU R19, [R1+0x30c] ;  /* 0x00030c0001137983 */ /* 0x000ea80000300800 */
[----:B------:R-:W2:Y:S04]  /*2ac90*/  LDL.LU R12, [R1+0x820] ;  /* 0x00082000010c7983 */ /* 0x000ea80000300800 */
[----:B------:R-:W2:Y:S04]  /*2aca0*/  LDL.LU R13, [R1+0x824] ;  /* 0x00082400010d7983 */ /* 0x000ea80000300800 */
[----:B------:R-:W2:Y:S04]  /*2acb0*/  LDL.LU R14, [R1+0x810] ;  /* 0x00081000010e7983 */ /* 0x000ea80000300800 */
[----:B----4-:R1:W-:Y:S04]  /*2acc0*/  STS.128 [R0+0x200], R8 ;  /* 0x0002000800007388 */ /* 0x0103e80000000c00 */
[----:B------:R-:W4:Y:S04]  /*2acd0*/  LDL.LU R15, [R1+0x814] ;  /* 0x00081400010f7983 */ /* 0x000f280000300800 */
[----:B---3--:R3:W-:Y:S04]  /*2ace0*/  STS.128 [R0+0x280], R4 ;  /* 0x0002800400007388 */ /* 0x0087e80000000c00 */
[----:B-1----:R-:W4:Y:S04]  /*2acf0*/  LDL.LU R8, [R1+0x828] ;  /* 0x0008280001087983 */ /* 0x002f280000300800 */
[----:B------:R-:W4:Y:S04]  /*2ad00*/  LDL.LU R9, [R1+0x82c] ;  /* 0x00082c0001097983 */ /* 0x000f280000300800 */
[----:B------:R-:W4:Y:S04]  /*2ad10*/  LDL.LU R10, [R1+0x818] ;  /* 0x00081800010a7983 */ /* 0x000f280000300800 */
[----:B------:R-:W4:Y:S04]  /*2ad20*/  LDL.LU R11, [R1+0x81c] ;  /* 0x00081c00010b7983 */ /* 0x000f280000300800 */
[----:B---3--:R-:W3:Y:S04]  /*2ad30*/  LDL.LU R4, [R1+0x580] ;  /* 0x0005800001047983 */ /* 0x008ee80000300800 */
[----:B------:R-:W3:Y:S04]  /*2ad40*/  LDL.LU R5, [R1+0x584] ;  /* 0x0005840001057983 */ /* 0x000ee80000300800 */
[----:B------:R-:W3:Y:S04]  /*2ad50*/  LDL.LU R6, [R1+0x410] ;  /* 0x0004100001067983 */ /* 0x000ee80000300800 */
[----:B------:R-:W3:Y:S04]  /*2ad60*/  LDL.LU R7, [R1+0x414] ;  /* 0x0004140001077983 */ /* 0x000ee80000300800 */
[----:B------:R1:W-:Y:S04]  /*2ad70*/  STS.128 [R0+0x300], R20 ;  /* 0x0003001400007388 */ /* 0x0003e80000000c00 */
[----:B-1----:R-:W3:Y:S04]  /*2ad80*/  LDL.LU R20, [R1+0x588] ;  /* 0x0005880001147983 */ /* 0x002ee80000300800 */
[----:B------:R-:W3:Y:S04]  /*2ad90*/  LDL.LU R21, [R1+0x58c] ;  /* 0x00058c0001157983 */ /* 0x000ee80000300800 */
[----:B------:R-:W3:Y:S04]  /*2ada0*/  LDL.LU R22, [R1+0x418] ;  /* 0x0004180001167983 */ /* 0x000ee80000300800 */
[----:B------:R-:W3:Y:S04]  /*2adb0*/  LDL.LU R23, [R1+0x41c] ;  /* 0x00041c0001177983 */ /* 0x000ee80000300800 */
[----:B--2---:R1:W-:Y:S04]  /*2adc0*/  STS.128 [R0+0x380], R16 ;  /* 0x0003801000007388 */ /* 0x0043e80000000c00 */
[----:B-1----:R-:W2:Y:S04]  /*2add0*/  LDL.LU R16, [R1+0x8e0] ;  /* 0x0008e00001107983 */ /* 0x002ea80000300800 */
[----:B------:R-:W2:Y:S04]  /*2ade0*/  LDL.LU R17, [R1+0x8e4] ;  /* 0x0008e40001117983 */ /* 0x000ea80000300800 */
[----:B------:R-:W2:Y:S04]  /*2adf0*/  LDL.LU R18, [R1+0x8d0] ;  /* 0x0008d00001127983 */ /* 0x000ea80000300800 */
[----:B----4-:R1:W-:Y:S04]  /*2ae00*/  STS.128 [R0+0x400], R12 ;  /* 0x0004000c00007388 */ /* 0x0103e80000000c00 */
[----:B------:R-:W2:Y:S04]  /*2ae10*/  LDL.LU R19, [R1+0x8d4] ;  /* 0x0008d40001137983 */ /* 0x000ea80000300800 */
[----:B-1----:R-:W4:Y:S04]  /*2ae20*/  LDL.LU R12, [R1+0x8e8] ;  /* 0x0008e800010c7983 */ /* 0x002f280000300800 */
[----:B------:R-:W4:Y:S04]  /*2ae30*/  LDL.LU R13, [R1+0x8ec] ;  /* 0x0008ec00010d7983 */ /* 0x000f280000300800 */
[----:B------:R-:W4:Y:S04]  /*2ae40*/  LDL.LU R14, [R1+0x8d8] ;  /* 0x0008d800010e7983 */ /* 0x000f280000300800 */
[----:B------:R1:W-:Y:S04]  /*2ae50*/  STS.128 [R0+0x480], R8 ;  /* 0x0004800800007388 */ /* 0x0003e80000000c00 */
[----:B------:R-:W4:Y:S04]  /*2ae60*/  LDL.LU R15, [R1+0x8dc] ;  /* 0x0008dc00010f7983 */ /* 0x000f280000300800 */
[----:B---3--:R3:W-:Y:S04]  /*2ae70*/  STS.128 [R0+0x500], R4 ;  /* 0x0005000400007388 */ /* 0x0087e80000000c00 */
[----:B-1----:R-:W2:Y:S04]  /*2ae80*/  LDL.LU R8, [R1+0x2b0] ;  /* 0x0002b00001087983 */ /* 0x002ea80000300800 */
[----:B------:R-:W2:Y:S04]  /*2ae90*/  LDL.LU R9, [R1+0x2b4] ;  /* 0x0002b40001097983 */ /* 0x000ea80000300800 */
[----:B------:R-:W2:Y:S04]  /*2aea0*/  LDL.LU R10, [R1+0x2a0] ;  /* 0x0002a000010a7983 */ /* 0x000ea80000300800 */
[----:B------:R-:W2:Y:S04]  /*2aeb0*/  LDL.LU R11, [R1+0x2a4] ;  /* 0x0002a400010b7983 */ /* 0x000ea80000300800 */
[----:B---3--:R-:W3:Y:S04]  /*2aec0*/  LDL.LU R4, [R1+0x2b8] ;  /* 0x0002b80001047983 */ /* 0x008ee80000300800 */
[----:B------:R-:W3:Y:S04]  /*2aed0*/  LDL.LU R5, [R1+0x2bc] ;  /* 0x0002bc0001057983 */ /* 0x000ee80000300800 */
[----:B------:R-:W3:Y:S04]  /*2aee0*/  LDL.LU R6, [R1+0x2a8] ;  /* 0x0002a80001067983 */ /* 0x000ee80000300800 */
[----:B------:R-:W3:Y:S01]  /*2aef0*/  LDL.LU R7, [R1+0x2ac] ;  /* 0x0002ac0001077983 */ /* 0x000ee20000300800 */
[----:B------:R-:W-:-:S02]  /*2af00*/  IMAD.MOV.U32 R136, RZ, RZ, R94 ;  /* 0x000000ffff887224 */ /* 0x000fc400078e005e */
[----:B------:R-:W-:Y:S01]  /*2af10*/  IMAD.MOV.U32 R137, RZ, RZ, R95 ;  /* 0x000000ffff897224 */ /* 0x000fe200078e005f */
[----:B------:R-:W-:Y:S04]  /*2af20*/  STS.128 [R0+0x580], R20 ;  /* 0x0005801400007388 */ /* 0x000fe80000000c00 */
[----:B------:R-:W-:Y:S04]  /*2af30*/  STS.128 [R0+0x180], R136 ;  /* 0x0001808800007388 */ /* 0x000fe80000000c00 */
[----:B---3--:R1:W-:Y:S04]  /*2af40*/  STS.128 [R0+0x780], R4 ;  /* 0x0007800400007388 */ /* 0x0083e80000000c00 */
[----:B-1----:R-:W3:Y:S04]  /*2af50*/  LDL.LU R4, [R1+0x6a0] ;  /* 0x0006a00001047983 */ /* 0x002ee80000300800 */
[----:B------:R-:W3:Y:S04]  /*2af60*/  LDL.LU R5, [R1+0x6a4] ;  /* 0x0006a40001057983 */ /* 0x000ee80000300800 */
[----:B------:R-:W3:Y:S04]  /*2af70*/  LDL.LU R6, [R1+0x690] ;  /* 0x0006900001067983 */ /* 0x000ee80000300800 */
[----:B------:R-:W3:Y:S04]  /*2af80*/  LDL.LU R7, [R1+0x694] ;  /* 0x0006940001077983 */ /* 0x000ee80000300800 */
[----:B--2---:R1:W-:Y:S04]  /*2af90*/  STS.128 [R0+0x600], R16 ;  /* 0x0006001000007388 */ /* 0x0043e80000000c00 */
[----:B----4-:R-:W-:Y:S04]  /*2afa0*/  STS.128 [R0+0x680], R12 ;  /* 0x0006800c00007388 */ /* 0x010fe80000000c00 */
[----:B------:R2:W-:Y:S04]  /*2afb0*/  STS.128 [R0+0x700], R8 ;  /* 0x0007000800007388 */ /* 0x0005e80000000c00 */
[----:B------:R-:W-:Y:S06]  /*2afc0*/  BAR.SYNC.DEFER_BLOCKING 0x0 ;  /* 0x0000000000007b1d */ /* 0x000fec0000010000 */
[----:B-1----:R-:W4:Y:S04]  /*2afd0*/  LDL.LU R16, [R1+0x6a8] ;  /* 0x0006a80001107983 */ /* 0x002f280000300800 */
[----:B------:R-:W4:Y:S04]  /*2afe0*/  LDL.LU R17, [R1+0x6ac] ;  /* 0x0006ac0001117983 */ /* 0x000f280000300800 */
[----:B------:R-:W4:Y:S04]  /*2aff0*/  LDL.LU R18, [R1+0x698] ;  /* 0x0006980001127983 */ /* 0x000f280000300800 */
[----:B------:R-:W4:Y:S04]  /*2b000*/  LDL.LU R19, [R1+0x69c] ;  /* 0x00069c0001137983 */ /* 0x000f280000300800 */
[----:B--2---:R-:W2:Y:S04]  /*2b010*/  LDL.LU R8, [R1+0x740] ;  /* 0x0007400001087983 */ /* 0x004ea80000300800 */
[----:B------:R-:W-:Y:S04]  /*2b020*/  LDS.128 R248, [R2] ;  /* 0x0000000002f87984 */ /* 0x000fe80000000c00 */
[----:B------:R-:W-:Y:S04]  /*2b030*/  LDS.128 R244, [R2+0x800] ;  /* 0x0008000002f47984 */ /* 0x000fe80000000c00 */
[----:B------:R-:W-:Y:S04]  /*2b040*/  LDS.128 R240, [R2+0x1000] ;  /* 0x0010000002f07984 */ /* 0x000fe80000000c00 */
[----:B------:R-:W-:Y:S04]  /*2b050*/  LDS.128 R236, [R2+0x1800] ;  /* 0x0018000002ec7984 */ /* 0x000fe80000000c00 */
        /* <DEDUP_REMOVED lines=12> */
[----:B------:R-:W-:Y:S06]  /*2b120*/  BAR.SYNC.DEFER_BLOCKING 0x0 ;  /* 0x0000000000007b1d */ /* 0x000fec0000010000 */
[----:B------:R-:W2:Y:S04]  /*2b130*/  LDL.LU R9, [R1+0x744] ;  /* 0x0007440001097983 */ /* 0x000ea80000300800 */
[----:B------:R-:W2:Y:S04]  /*2b140*/  LDL.LU R10, [R1+0x730] ;  /* 0x00073000010a7983 */ /* 0x000ea80000300800 */
[----:B------:R-:W2:Y:S04]  /*2b150*/  LDL.LU R11, [R1+0x734] ;  /* 0x00073400010b7983 */ /* 0x000ea80000300800 */
[----:B---3--:R1:W-:Y:S04]  /*2b160*/  STS.128 [R0], R4 ;  /* 0x0000000400007388 */ /* 0x0083e80000000c00 */
        /* <DEDUP_REMOVED lines=11> */
[----:B----4-:R1:W-:Y:S04]  /*2b220*/  STS.128 [R0+0x80], R16 ;  /* 0x0000801000007388 */ /* 0x0103e80000000c00 */
[----:B------:R-:W4:Y:S04]  /*2b230*/  LDL.LU R23, [R1+0x344] ;  /* 0x0003440001177983 */ /* 0x000f280000300800 */
[----:B------:R1:W-:Y:S04]  /*2b240*/  STS.128 [R0+0x100], R12 ;  /* 0x0001000c00007388 */ /* 0x0003e80000000c00 */
[----:B-1----:R-:W4:Y:S04]  /*2b250*/  LDL.LU R16, [R1+0x318] ;  /* 0x0003180001107983 */ /* 0x002f280000300800 */
[----:B------:R-:W4:Y:S04]  /*2b260*/  LDL.LU R17, [R1+0x31c] ;  /* 0x00031c0001117983 */ /* 0x000f280000300800 */
[----:B------:R-:W4:Y:S04]  /*2b270*/  LDL.LU R18, [R1+0x348] ;  /* 0x0003480001127983 */ /* 0x000f280000300800 */
[----:B------:R-:W4:Y:S04]  /*2b280*/  LDL.LU R19, [R1+0x34c] ;  /* 0x00034c0001137983 */ /* 0x000f280000300800 */
[----:B------:R-:W4:Y:S04]  /*2b290*/  LDL.LU R12, [R1+0x800] ;  /* 0x00080000010c7983 */ /* 0x000f280000300800 */
[----:B------:R-:W4:Y:S04]  /*2b2a0*/  LDL.LU R13, [R1+0x804] ;  /* 0x00080400010d7983 */ /* 0x000f280000300800 */
[----:B------:R-:W4:Y:S04]  /*2b2b0*/  LDL.LU R14, [R1+0x7f0] ;  /* 0x0007f000010e7983 */ /* 0x000f280000300800 */
[----:B------:R-:W4:Y:S04]  /*2b2c0*/  LDL.LU R15, [R1+0x7f4] ;  /* 0x0007f400010f7983 */ /* 0x000f280000300800 */
[----:B--2---:R1:W-:Y:S04]  /*2b2d0*/  STS.128 [R0+0x200], R8 ;  /* 0x0002000800007388 */ /* 0x0043e80000000c00 */
[----:B-1----:R-:W2:Y:S04]  /*2b2e0*/  LDL.LU R8, [R1+0x808] ;  /* 0x0008080001087983 */ /* 0x002ea80000300800 */
[----:B------:R-:W2:Y:S04]  /*2b2f0*/  LDL.LU R9, [R1+0x80c] ;  /* 0x00080c0001097983 */ /* 0x000ea80000300800 */
[----:B------:R-:W2:Y:S04]  /*2b300*/  LDL.LU R10, [R1+0x7f8] ;  /* 0x0007f800010a7983 */ /* 0x000ea80000300800 */
[----:B------:R-:W2:Y:S04]  /*2b310*/  LDL.LU R11, [R1+0x7fc] ;  /* 0x0007fc00010b7983 */ /* 0x000ea80000300800 */
[----:B---3--:R1:W-:Y:S04]  /*2b320*/  STS.128 [R0+0x280], R4 ;  /* 0x0002800400007388 */ /* 0x0083e80000000c00 */
[----:B-1----:R-:W3:Y:S04]  /*2b330*/  LDL.LU R4, [R1+0x510] ;  /* 0x0005100001047983 */ /* 0x002ee80000300800 */
[----:B------:R-:W3:Y:S04]  /*2b340*/  LDL.LU R5, [R1+0x514] ;  /* 0x0005140001057983 */ /* 0x000ee80000300800 */
[----:B------:R-:W3:Y:S04]  /*2b350*/  LDL.LU R6, [R1+0x430] ;  /* 0x0004300001067983 */ /* 0x000ee80000300800 */
[----:B------:R-:W3:Y:S04]  /*2b360*/  LDL.LU R7, [R1+0x434] ;  /* 0x0004340001077983 */ /* 0x000ee80000300800 */
[----:B----4-:R1:W-:Y:S04]  /*2b370*/  STS.128 [R0+0x300], R20 ;  /* 0x0003001400007388 */ /* 0x0103e80000000c00 */
[----:B------:R4:W-:Y:S04]  /*2b380*/  STS.128 [R0+0x380], R16 ;  /* 0x0003801000007388 */ /* 0x0009e80000000c00 */
[----:B-1----:R-:W3:Y:S04]  /*2b390*/  LDL.LU R20, [R1+0x518] ;  /* 0x0005180001147983 */ /* 0x002ee80000300800 */
[----:B------:R-:W3:Y:S04]  /*2b3a0*/  LDL.LU R21, [R1+0x51c] ;  /* 0x00051c0001157983 */ /* 0x000ee80000300800 */
[----:B------:R-:W3:Y:S04]  /*2b3b0*/  LDL.LU R22, [R1+0x438] ;  /* 0x0004380001167983 */ /* 0x000ee80000300800 */
[----:B------:R-:W3:Y:S04]  /*2b3c0*/  LDL.LU R23, [R1+0x43c] ;  /* 0x00043c0001177983 */ /* 0x000ee80000300800 */
[----:B----4-:R-:W4:Y:S04]  /*2b3d0*/  LDL.LU R16, [R1+0x8c0] ;  /* 0x0008c00001107983 */ /* 0x010f280000300800 */
[----:B------:R-:W4:Y:S04]  /*2b3e0*/  LDL.LU R17, [R1+0x8c4] ;  /* 0x0008c40001117983 */ /* 0x000f280000300800 */
[----:B------:R-:W4:Y:S04]  /*2b3f0*/  LDL.LU R18, [R1+0x8b0] ;  /* 0x0008b00001127983 */ /* 0x000f280000300800 */
[----:B------:R1:W-:Y:S04]  /*2b400*/  STS.128 [R0+0x400], R12 ;  /* 0x0004000c00007388 */ /* 0x0003e80000000c00 */
[----:B------:R-:W4:Y:S04]  /*2b410*/  LDL.LU R19, [R1+0x8b4] ;  /* 0x0008b40001137983 */ /* 0x000f280000300800 */
[----:B-1----:R-:W4:Y:S04]  /*2b420*/  LDL.LU R12, [R1+0x8c8] ;  /* 0x0008c800010c7983 */ /* 0x002f280000300800 */
        /* <DEDUP_REMOVED lines=12> */
[----:B------:R-:W3:Y:S01]  /*2b4f0*/  LDL.LU R7, [R1+0x28c] ;  /* 0x00028c0001077983 */ /* 0x000ee20000300800 */
[----:B------:R-:W-:-:S02]  /*2b500*/  IMAD.MOV.U32 R100, RZ, RZ, R98 ;  /* 0x000000ffff647224 */ /* 0x000fc400078e0062 */
[----:B------:R-:W-:Y:S01]  /*2b510*/  IMAD.MOV.U32 R101, RZ, RZ, R99 ;  /* 0x000000ffff657224 */ /* 0x000fe200078e0063 */
[----:B------:R-:W-:Y:S04]  /*2b520*/  STS.128 [R0+0x580], R20 ;  /* 0x0005801400007388 */ /* 0x000fe80000000c00 */
[----:B------:R-:W-:Y:S04]  /*2b530*/  STS.128 [R0+0x180], R100 ;  /* 0x0001806400007388 */ /* 0x000fe80000000c00 */
[----:B----4-:R-:W-:Y:S04]  /*2b540*/  STS.128 [R0+0x600], R16 ;  /* 0x0006001000007388 */ /* 0x010fe80000000c00 */
[----:B---3--:R1:W-:Y:S04]  /*2b550*/  STS.128 [R0+0x780], R4 ;  /* 0x0007800400007388 */ /* 0x0083e80000000c00 */
[----:B-1----:R-:W3:Y:S04]  /*2b560*/  LDL.LU R4, [R1+0x680] ;  /* 0x0006800001047983 */ /* 0x002ee80000300800 */
[----:B------:R-:W3:Y:S04]  /*2b570*/  LDL.LU R5, [R1+0x684] ;  /* 0x0006840001057983 */ /* 0x000ee80000300800 */
[----:B------:R-:W3:Y:S04]  /*2b580*/  LDL.LU R6, [R1+0x670] ;  /* 0x0006700001067983 */ /* 0x000ee80000300800 */
[----:B------:R-:W3:Y:S04]  /*2b590*/  LDL.LU R7, [R1+0x674] ;  /* 0x0006740001077983 */ /* 0x000ee80000300800 */
[----:B------:R-:W-:Y:S04]  /*2b5a0*/  STS.128 [R0+0x680], R12 ;  /* 0x0006800c00007388 */ /* 0x000fe80000000c00 */
[----:B--2---:R1:W-:Y:S04]  /*2b5b0*/  STS.128 [R0+0x700], R8 ;  /* 0x0007000800007388 */ /* 0x0043e80000000c00 */
[----:B------:R-:W-:Y:S06]  /*2b5c0*/  BAR.SYNC.DEFER_BLOCKING 0x0 ;  /* 0x0000000000007b1d */ /* 0x000fec0000010000 */
[----:B------:R-:W2:Y:S04]  /*2b5d0*/  LDL.LU R16, [R1+0x688] ;  /* 0x0006880001107983 */ /* 0x000ea80000300800 */
[----:B------:R-:W2:Y:S04]  /*2b5e0*/  LDL.LU R17, [R1+0x68c] ;  /* 0x00068c0001117983 */ /* 0x000ea80000300800 */
[----:B------:R-:W2:Y:S04]  /*2b5f0*/  LDL.LU R18, [R1+0x678] ;  /* 0x0006780001127983 */ /* 0x000ea80000300800 */
[----:B------:R-:W2:Y:S04]  /*2b600*/  LDL.LU R19, [R1+0x67c] ;  /* 0x00067c0001137983 */ /* 0x000ea80000300800 */
[----:B-1----:R-:W4:Y:S04]  /*2b610*/  LDL.LU R8, [R1+0x720] ;  /* 0x0007200001087983 */ /* 0x002f280000300800 */
        /* <DEDUP_REMOVED lines=17> */
[----:B------:R-:W4:Y:S04]  /*2b730*/  LDL.LU R9, [R1+0x724] ;  /* 0x0007240001097983 */ /* 0x000f280000300800 */
[----:B------:R-:W4:Y:S04]  /*2b740*/  LDL.LU R10, [R1+0x710] ;  /* 0x00071000010a7983 */ /* 0x000f280000300800 */
[----:B------:R-:W4:Y:S04]  /*2b750*/  LDL.LU R11, [R1+0x714] ;  /* 0x00071400010b7983 */ /* 0x000f280000300800 */
[----:B---3--:R1:W-:Y:S04]  /*2b760*/  STS.128 [R0], R4 ;  /* 0x0000000400007388 */ /* 0x0083e80000000c00 */
[----:B-1----:R-:W3:Y:S04]  /*2b770*/  LDL.LU R4, [R1+0x728] ;  /* 0x0007280001047983 */ /* 0x002ee80000300800 */
[----:B------:R-:W3:Y:S04]  /*2b780*/  LDL.LU R5, [R1+0x72c] ;  /* 0x00072c0001057983 */ /* 0x000ee80000300800 */
[----:B------:R-:W3:Y:S04]  /*2b790*/  LDL.LU R6, [R1+0x718] ;  /* 0x0007180001067983 */ /* 0x000ee80000300800 */
[----:B------:R-:W3:Y:S01]  /*2b7a0*/  LDL.LU R7, [R1+0x71c] ;  /* 0x00071c0001077983 */ /* 0x000ee20000300800 */
[----:B------:R-:W-:-:S02]  /*2b7b0*/  IMAD.MOV.U32 R12, RZ, RZ, R104 ;  /* 0x000000ffff0c7224 */ /* 0x000fc400078e0068 */
[----:B------:R-:W-:Y:S02]  /*2b7c0*/  IMAD.MOV.U32 R13, RZ, RZ, R105 ;  /* 0x000000ffff0d7224 */ /* 0x000fe400078e0069 */
[----:B------:R-:W-:Y:S02]  /*2b7d0*/  IMAD.MOV.U32 R14, RZ, RZ, R108 ;  /* 0x000000ffff0e7224 */ /* 0x000fe400078e006c */
[----:B------:R-:W-:-:S05]  /*2b7e0*/  IMAD.MOV.U32 R15, RZ, RZ, R109 ;  /* 0x000000ffff0f7224 */ /* 0x000fca00078e006d */
[----:B------:R-:W-:Y:S04]  /*2b7f0*/  STS.128 [R0+0x100], R12 ;  /* 0x0001000c00007388 */ /* 0x000fe80000000c00 */
[----:B----4-:R-:W-:Y:S04]  /*2b800*/  STS.128 [R0+0x200], R8 ;  /* 0x0002000800007388 */ /* 0x010fe80000000c00 */
[----:B---3--:R1:W-:Y:S04]  /*2b810*/  STS.128 [R0+0x280], R4 ;  /* 0x0002800400007388 */ /* 0x0083e80000000c00 */
[----:B-1----:R-:W3:Y:S04]  /*2b820*/  LDL.LU R4, [R1+0x390] ;  /* 0x0003900001047983 */ /* 0x002ee80000300800 */
        /* <DEDUP_REMOVED lines=20> */
[----:B---3--:R-:W-:Y:S04]  /*2b970*/  STS.128 [R0+0x300], R4 ;  /* 0x0003000400007388 */ /* 0x008fe80000000c00 */
[----:B----4-:R1:W-:Y:S04]  /*2b980*/  STS.128 [R0+0x400], R8 ;  /* 0x0004000800007388 */ /* 0x0103e80000000c00 */
        /* <DEDUP_REMOVED lines=8> */
[----:B------:R1:W-:Y:S04]  /*2ba10*/  STS.128 [R0+0x380], R12 ;  /* 0x0003800c00007388 */ /* 0x0003e80000000c00 */
[----:B--2---:R2:W-:Y:S04]  /*2ba20*/  STS.128 [R0+0x480], R16 ;  /* 0x0004801000007388 */ /* 0x0045e80000000c00 */
[----:B------:R2:W-:Y:S04]  /*2ba30*/  STS.128 [R0+0x500], R20 ;  /* 0x0005001400007388 */ /* 0x0005e80000000c00 */
[----:B-1----:R-:W3:Y:S04]  /*2ba40*/  LDL.LU R12, [R1+0x8a8] ;  /* 0x0008a800010c7983 */ /* 0x002ee80000300800 */
[----:B------:R-:W3:Y:S04]  /*2ba50*/  LDL.LU R13, [R1+0x8ac] ;  /* 0x0008ac00010d7983 */ /* 0x000ee80000300800 */
[----:B------:R-:W3:Y:S04]  /*2ba60*/  LDL.LU R14, [R1+0x898] ;  /* 0x00089800010e7983 */ /* 0x000ee80000300800 */
[----:B------:R-:W3:Y:S04]  /*2ba70*/  LDL.LU R15, [R1+0x89c] ;  /* 0x00089c00010f7983 */ /* 0x000ee80000300800 */
        /* <DEDUP_REMOVED lines=8> */
[----:B----4-:R1:W-:Y:S04]  /*2bb00*/  STS.128 [R0+0x600], R4 ;  /* 0x0006000400007388 */ /* 0x0103e80000000c00 */
        /* <DEDUP_REMOVED lines=14> */
[----:B---3--:R-:W-:Y:S04]  /*2bbf0*/  STS.128 [R0+0x580], R8 ;  /* 0x0005800800007388 */ /* 0x008fe80000000c00 */
[----:B------:R1:W-:Y:S04]  /*2bc00*/  STS.128 [R0+0x180], R108 ;  /* 0x0001806c00007388 */ /* 0x0003e80000000c00 */
[----:B------:R-:W-:Y:S04]  /*2bc10*/  STS.128 [R0+0x680], R12 ;  /* 0x0006800c00007388 */ /* 0x000fe80000000c00 */
[----:B--2---:R-:W-:Y:S04]  /*2bc20*/  STS.128 [R0+0x700], R16 ;  /* 0x0007001000007388 */ /* 0x004fe80000000c00 */
[----:B------:R-:W-:Y:S04]  /*2bc30*/  STS.128 [R0+0x780], R20 ;  /* 0x0007801400007388 */ /* 0x000fe80000000c00 */
[----:B------:R-:W-:Y:S01]  /*2bc40*/  BAR.SYNC.DEFER_BLOCKING 0x0 ;  /* 0x0000000000007b1d */ /* 0x000fe20000010000 */
[----:B-1----:R-:W-:-:S02]  /*2bc50*/  LOP3.LUT R110, R2, 0x20, RZ, 0x3c, !PT ;  /* 0x00000020026e7812 */ /* 0x002fc400078e3cff */
[----:B------:R-:W-:-:S03]  /*2bc60*/  LOP3.LUT R111, R2, 0x40, RZ, 0x3c, !PT ;  /* 0x00000040026f7812 */ /* 0x000fc600078e3cff */
[----:B------:R-:W2:Y:S04]  /*2bc70*/  LDL.LU R64, [R1+0x708] ;  /* 0x0007080001407983 */ /* 0x000ea80000300800 */
[----:B------:R-:W2:Y:S04]  /*2bc80*/  LDL.LU R65, [R1+0x70c] ;  /* 0x00070c0001417983 */ /* 0x000ea80000300800 */
[----:B------:R-:W2:Y:S04]  /*2bc90*/  LDL.LU R66, [R1+0x6f8] ;  /* 0x0006f80001427983 */ /* 0x000ea80000300800 */
[----:B------:R-:W2:Y:S04]  /*2bca0*/  LDL.LU R67, [R1+0x6fc] ;  /* 0x0006fc0001437983 */ /* 0x000ea80000300800 */
        /* <DEDUP_REMOVED lines=17> */
[----:B----4-:R1:W-:Y:S02]  /*2bdc0*/  STS.128 [R0], R4 ;  /* 0x0000000400007388 */ /* 0x0103e40000000c00 */
[----:B-1----:R-:W-:-:S02]  /*2bdd0*/  IMAD.MOV.U32 R4, RZ, RZ, R112 ;  /* 0x000000ffff047224 */ /* 0x002fc400078e0070 */
[----:B------:R-:W-:Y:S02]  /*2bde0*/  IMAD.MOV.U32 R5, RZ, RZ, R113 ;  /* 0x000000ffff057224 */ /* 0x000fe400078e0071 */
[----:B------:R-:W-:Y:S02]  /*2bdf0*/  IMAD.MOV.U32 R6, RZ, RZ, R132 ;  /* 0x000000ffff067224 */ /* 0x000fe400078e0084 */
[----:B------:R-:W-:-:S05]  /*2be00*/  IMAD.MOV.U32 R7, RZ, RZ, R133 ;  /* 0x000000ffff077224 */ /* 0x000fca00078e0085 */
[----:B------:R1:W-:Y:S04]  /*2be10*/  STS.128 [R0+0x100], R4 ;  /* 0x0001000400007388 */ /* 0x0003e80000000c00 */
[----:B-1----:R-:W3:Y:S04]  /*2be20*/  LDL.LU R4, [R1+0x90] ;  /* 0x0000900001047983 */ /* 0x002ee80000300800 */
[----:B------:R-:W3:Y:S04]  /*2be30*/  LDL.LU R5, [R1+0x94] ;  /* 0x0000940001057983 */ /* 0x000ee80000300800 */
[----:B------:R-:W3:Y:S04]  /*2be40*/  LDL.LU R6, [R1+0x80] ;  /* 0x0000800001067983 */ /* 0x000ee80000300800 */
[----:B------:R-:W3:Y:S04]  /*2be50*/  LDL.LU R7, [R1+0x84] ;  /* 0x0000840001077983 */ /* 0x000ee80000300800 */
[----:B------:R1:W-:Y:S04]  /*2be60*/  STS.128 [R0+0x200], R56 ;  /* 0x0002003800007388 */ /* 0x0003e80000000c00 */
        /* <DEDUP_REMOVED lines=31> */
[----:B------:R-:W-:Y:S04]  /*2c060*/  STS.128 [R0+0x380], R56 ;  /* 0x0003803800007388 */ /* 0x000fe80000000c00 */
        /* <DEDUP_REMOVED lines=11> */
[----:B--2---:R-:W-:Y:S04]  /*2c120*/  STS.128 [R0+0x480], R64 ;  /* 0x0004804000007388 */ /* 0x004fe80000000c00 */
[----:B------:R-:W-:Y:S04]  /*2c130*/  STS.128 [R0+0x180], R132 ;  /* 0x0001808400007388 */ /* 0x000fe80000000c00 */
[----:B------:R-:W-:Y:S04]  /*2c140*/  STS.128 [R0+0x500], R84 ;  /* 0x0005005400007388 */ /* 0x000fe80000000c00 */
[----:B------:R-:W-:Y:S04]  /*2c150*/  STS.128 [R0+0x580], R104 ;  /* 0x0005806800007388 */ /* 0x000fe80000000c00 */
[----:B------:R-:W-:Y:S04]  /*2c160*/  STS.128 [R0+0x600], R100 ;  /* 0x0006006400007388 */ /* 0x000fe80000000c00 */
[----:B---3--:R1:W-:Y:S04]  /*2c170*/  STS.128 [R0+0x680], R4 ;  /* 0x0006800400007388 */ /* 0x0083e80000000c00 */
[----:B-1----:R-:W2:Y:S04]  /*2c180*/  LDL.LU R4, [R1+0x640] ;  /* 0x0006400001047983 */ /* 0x002ea80000300800 */
[----:B------:R-:W2:Y:S04]  /*2c190*/  LDL.LU R5, [R1+0x644] ;  /* 0x0006440001057983 */ /* 0x000ea80000300800 */
[----:B------:R-:W2:Y:S04]  /*2c1a0*/  LDL.LU R6, [R1+0x630] ;  /* 0x0006300001067983 */ /* 0x000ea80000300800 */
[----:B------:R-:W2:Y:S04]  /*2c1b0*/  LDL.LU R7, [R1+0x634] ;  /* 0x0006340001077983 */ /* 0x000ea80000300800 */
[----:B----4-:R-:W-:Y:S04]  /*2c1c0*/  STS.128 [R0+0x700], R52 ;  /* 0x0007003400007388 */ /* 0x010fe80000000c00 */
[----:B------:R-:W-:Y:S04]  /*2c1d0*/  STS.128 [R0+0x780], R56 ;  /* 0x0007803800007388 */ /* 0x000fe80000000c00 */
[----:B------:R-:W-:Y:S06]  /*2c1e0*/  BAR.SYNC.DEFER_BLOCKING 0x0 ;  /* 0x0000000000007b1d */ /* 0x000fec0000010000 */
[----:B------:R-:W1:Y:S04]  /*2c1f0*/  LDS.128 R52, [R2] ;  /* 0x0000000002347984 */ /* 0x000e680000000c00 */
[----:B------:R-:W3:Y:S04]  /*2c200*/  LDS.128 R56, [R2+0x800] ;  /* 0x0008000002387984 */ /* 0x000ee80000000c00 */
[----:B------:R-:W4:Y:S04]  /*2c210*/  LDS.128 R100, [R2+0x1000] ;  /* 0x0010000002647984 */ /* 0x000f280000000c00 */
[----:B------:R-:W4:Y:S04]  /*2c220*/  LDS.128 R64, [R110] ;  /* 0x000000006e407984 */ /* 0x000f280000000c00 */
[----:B------:R-:W4:Y:S04]  /*2c230*/  LDS.128 R84, [R2+0x1800] ;  /* 0x0018000002547984 */ /* 0x000f280000000c00 */
[----:B------:R-:W-:Y:S04]  /*2c240*/  LDS.128 R104, [R110+0x1000] ;  /* 0x001000006e687984 */ /* 0x000fe80000000c00 */
[----:B------:R-:W-:Y:S04]  /*2c250*/  LDS.128 R112, [R111+0x1000] ;  /* 0x001000006f707984 */ /* 0x000fe80000000c00 */
[----:B-1----:R-:W-:Y:S04]  /*2c260*/  STL [R1+0xe34], R54 ;  /* 0x000e343601007387 */ /* 0x002fe80000100800 */
[----:B------:R-:W-:Y:S04]  /*2c270*/  STL [R1+0xe30], R55 ;  /* 0x000e303701007387 */ /* 0x000fe80000100800 */
[----:B---3--:R-:W-:Y:S04]  /*2c280*/  STL [R1+0xe3c], R58 ;  /* 0x000e3c3a01007387 */ /* 0x008fe80000100800 */
[----:B------:R-:W-:Y:S04]  /*2c290*/  STL [R1+0xe38], R59 ;  /* 0x000e383b01007387 */ /* 0x000fe80000100800 */
[----:B----4-:R-:W-:Y:S04]  /*2c2a0*/  STL.64 [R1+0x3a0], R100 ;  /* 0x0003a06401007387 */ /* 0x010fe80000100a00 */
[----:B------:R-:W-:Y:S04]  /*2c2b0*/  STL.64 [R1+0x3a8], R102 ;  /* 0x0003a86601007387 */ /* 0x000fe80000100a00 */
[----:B------:R-:W-:Y:S04]  /*2c2c0*/  STL [R1+0xe44], R66 ;  /* 0x000e444201007387 */ /* 0x000fe80000100800 */
[----:B------:R-:W-:Y:S04]  /*2c2d0*/  STL.64 [R1+0x410], R84 ;  /* 0x0004105401007387 */ /* 0x000fe80000100a00 */
[----:B------:R-:W-:Y:S04]  /*2c2e0*/  STL.64 [R1+0x418], R86 ;  /* 0x0004185601007387 */ /* 0x000fe80000100a00 */
[----:B------:R-:W1:Y:S04]  /*2c2f0*/  LDS.128 R84, [R110+0x800] ;  /* 0x000800006e547984 */ /* 0x000e680000000c00 */
[----:B------:R-:W3:Y:S04]  /*2c300*/  LDS.128 R100, [R110+0x1800] ;  /* 0x001800006e647984 */ /* 0x000ee80000000c00 */
[----:B------:R3:W-:Y:S04]  /*2c310*/  STL [R1+0xe40], R67 ;  /* 0x000e404301007387 */ /* 0x0007e80000100800 */
[----:B-1----:R-:W-:Y:S01]  /*2c320*/  STL [R1+0xe4c], R86 ;  /* 0x000e4c5601007387 */ /* 0x002fe20000100800 */
[----:B---3--:R-:W-:-:S03]  /*2c330*/  IMAD.MOV.U32 R67, RZ, RZ, R101 ;  /* 0x000000ffff437224 */ /* 0x008fc600078e0065 */
[----:B------:R-:W-:Y:S01]  /*2c340*/  STL [R1+0xe48], R87 ;  /* 0x000e485701007387 */ /* 0x000fe20000100800 */
[----:B------:R-:W-:-:S03]  /*2c350*/  IMAD.MOV.U32 R66, RZ, RZ, R100 ;  /* 0x000000ffff427224 */ /* 0x000fc600078e0064 */
[----:B------:R-:W-:Y:S04]  /*2c360*/  STL.64 [R1+0x3c0], R104 ;  /* 0x0003c06801007387 */ /* 0x000fe80000100a00 */
[----:B------:R-:W-:Y:S04]  /*2c370*/  STL.64 [R1+0x3c8], R106 ;  /* 0x0003c86a01007387 */ /* 0x000fe80000100a00 */
[----:B------:R-:W-:Y:S04]  /*2c380*/  STL.64 [R1+0x428], R102 ;  /* 0x0004286601007387 */ /* 0x000fe80000100a00 */
[----:B------:R-:W-:Y:S04]  /*2c390*/  STL [R1+0xe54], R67 ;  /* 0x000e544301007387 */ /* 0x000fe80000100800 */
[----:B------:R-:W-:Y:S04]  /*2c3a0*/  STL [R1+0xe50], R66 ;  /* 0x000e504201007387 */ /* 0x000fe80000100800 */
[----:B------:R-:W-:Y:S04]  /*2c3b0*/  LDS.128 R100, [R111] ;  /* 0x000000006f647984 */ /* 0x000fe80000000c00 */
[----:B------:R-:W-:Y:S04]  /*2c3c0*/  LDS.128 R104, [R111+0x800] ;  /* 0x000800006f687984 */ /* 0x000fe80000000c00 */
[----:B------:R-:W-:Y:S04]  /*2c3d0*/  STL.64 [R1+0x3e0], R112 ;  /* 0x0003e07001007387 */ /* 0x000fe80000100a00 */
[----:B------:R-:W1:Y:S04]  /*2c3e0*/  LDS.128 R108, [R111+0x1800] ;  /* 0x001800006f6c7984 */ /* 0x000e680000000c00 */
[----:B------:R-:W-:Y:S04]  /*2c3f0*/  STL.64 [R1+0x3e8], R114 ;  /* 0x0003e87201007387 */ /* 0x000fe80000100a00 */
[----:B------:R-:W3:Y:S04]  /*2c400*/  LDS.128 R112, [R3+0x800] ;  /* 0x0008000003707984 */ /* 0x000ee80000000c00 */
[----:B-1----:R-:W-:Y:S01]  /*2c410*/  STL.64 [R1+0x438], R110 ;  /* 0x0004386e01007387 */ /* 0x002fe20000100a00 */
[----:B---3--:R-:W-:-:S03]  /*2c420*/  IMAD.MOV.U32 R67, RZ, RZ, R112 ;  /* 0x000000ffff437224 */ /* 0x008fc600078e0070 */
[----:B------:R-:W-:Y:S01]  /*2c430*/  STL.64 [R1+0x348], R114 ;  /* 0x0003487201007387 */ /* 0x000fe20000100a00 */
[----:B------:R-:W-:-:S03]  /*2c440*/  IMAD.MOV.U32 R66, RZ, RZ, R113 ;  /* 0x000000ffff427224 */ /* 0x000fc600078e0071 */
[----:B------:R-:W1:Y:S01]  /*2c450*/  LDS.128 R112, [R3+0x1000] ;  /* 0x0010000003707984 */ /* 0x000e620000000c00 */
[----:B------:R-:W-:Y:S02]  /*2c460*/  IMAD.MOV.U32 R58, RZ, RZ, R108 ;  /* 0x000000ffff3a7224 */ /* 0x000fe400078e006c */
[----:B------:R-:W-:Y:S02]  /*2c470*/  IMAD.MOV.U32 R59, RZ, RZ, R109 ;  /* 0x000000ffff3b7224 */ /* 0x000fe400078e006d */
[----:B------:R-:W-:Y:S01]  /*2c480*/  LDS.128 R108, [R3] ;  /* 0x00000000036c7984 */ /* 0x000fe20000000c00 */
[----:B-1----:R-:W-:-:S03]  /*2c490*/  IMAD.MOV.U32 R86, RZ, RZ, R112 ;  /* 0x000000ffff567224 */ /* 0x002fc600078e0070 */
[----:B------:R-:W-:Y:S01]  /*2c4a0*/  STL.64 [R1+0x408], R114 ;  /* 0x0004087201007387 */ /* 0x000fe20000100a00 */
[----:B------:R-:W-:-:S03]  /*2c4b0*/  IMAD.MOV.U32 R87, RZ, RZ, R113 ;  /* 0x000000ffff577224 */ /* 0x000fc600078e0071 */
[----:B------:R-:W1:Y:S04]  /*2c4c0*/  LDS.128 R112, [R3+0x1800] ;  /* 0x0018000003707984 */ /* 0x000e680000000c00 */
[----:B------:R-:W-:Y:S06]  /*2c4d0*/  BAR.SYNC.DEFER_BLOCKING 0x0 ;  /* 0x0000000000007b1d */ /* 0x000fec0000010000 */
[----:B--2---:R2:W-:Y:S01]  /*2c4e0*/  STS.128 [R0], R4 ;  /* 0x0000000400007388 */ /* 0x0045e20000000c00 */
[----:B-1----:R-:W-:-:S03]  /*2c4f0*/  IMAD.MOV.U32 R54, RZ, RZ, R112 ;  /* 0x000000ffff367224 */ /* 0x002fc600078e0070 */
[----:B------:R1:W-:Y:S01]  /*2c500*/  STL.64 [R1+0x448], R114 ;  /* 0x0004487201007387 */ /* 0x0003e20000100a00 */
[----:B------:R-:W-:-:S03]  /*2c510*/  IMAD.MOV.U32 R55, RZ, RZ, R113 ;  /* 0x000000ffff377224 */ /* 0x000fc600078e0071 */
[----:B------:R-:W3:Y:S01]  /*2c520*/  LDL.LU R112, [R1+0x648] ;  /* 0x0006480001707983 */ /* 0x000ee20000300800 */
[----:B--2---:R-:W-:-:S03]  /*2c530*/  IMAD.MOV.U32 R4, RZ, RZ, R120 ;  /* 0x000000ffff047224 */ /* 0x004fc600078e0078 */
[----:B------:R-:W3:Y:S01]  /*2c540*/  LDL.LU R113, [R1+0x64c] ;  /* 0x00064c0001717983 */ /* 0x000ee20000300800 */
[----:B------:R-:W-:-:S03]  /*2c550*/  IMAD.MOV.U32 R5, RZ, RZ, R121 ;  /* 0x000000ffff057224 */ /* 0x000fc600078e0079 */
[----:B-1----:R-:W3:Y:S01]  /*2c560*/  LDL.LU R114, [R1+0x638] ;  /* 0x0006380001727983 */ /* 0x002ee20000300800 */
[----:B------:R-:W-:-:S03]  /*2c570*/  IMAD.MOV.U32 R6, RZ, RZ, R124 ;  /* 0x000000ffff067224 */ /* 0x000fc600078e007c */
[----:B------:R-:W3:Y:S01]  /*2c580*/  LDL.LU R115, [R1+0x63c] ;  /* 0x00063c0001737983 */ /* 0x000ee20000300800 */
[----:B------:R-:W-:Y:S02]  /*2c590*/  IMAD.MOV.U32 R7, RZ, RZ, R125 ;  /* 0x000000ffff077224 */ /* 0x000fe400078e007d */
[----:B------:R-:W-:Y:S01]  /*2c5a0*/  IMAD.MOV.U32 R124, RZ, RZ, R122 ;  /* 0x000000ffff7c7224 */ /* 0x000fe200078e007a */
[----:B------:R-:W2:Y:S01]  /*2c5b0*/  LDL.LU R120, [R1+0x6e0] ;  /* 0x0006e00001787983 */ /* 0x000ea20000300800 */
[----:B------:R-:W-:-:S03]  /*2c5c0*/  IMAD.MOV.U32 R125, RZ, RZ, R123 ;  /* 0x000000ffff7d7224 */ /* 0x000fc600078e007b */
[----:B------:R-:W2:Y:S04]  /*2c5d0*/  LDL.LU R121, [R1+0x6e4] ;  /* 0x0006e40001797983 */ /* 0x000ea80000300800 */
[----:B------:R-:W2:Y:S04]  /*2c5e0*/  LDL.LU R122, [R1+0x6d0] ;  /* 0x0006d000017a7983 */ /* 0x000ea80000300800 */
[----:B------:R-:W2:Y:S04]  /*2c5f0*/  LDL.LU R123, [R1+0x6d4] ;  /* 0x0006d400017b7983 */ /* 0x000ea80000300800 */
[----:B------:R-:W4:Y:S04]  /*2c600*/  LDL.LU R132, [R1+0x6e8] ;  /* 0x0006e80001847983 */ /* 0x000f280000300800 */
[----:B------:R-:W4:Y:S04]  /*2c610*/  LDL.LU R133, [R1+0x6ec] ;  /* 0x0006ec0001857983 */ /* 0x000f280000300800 */
[----:B------:R-:W4:Y:S04]  /*2c620*/  LDL.LU R134, [R1+0x6d8] ;  /* 0x0006d80001867983 */ /* 0x000f280000300800 */
[----:B------:R-:W4:Y:S04]  /*2c630*/  LDL.LU R135, [R1+0x6dc] ;  /* 0x0006dc0001877983 */ /* 0x000f280000300800 */
[----:B------:R1:W-:Y:S04]  /*2c640*/  STS.128 [R0+0x100], R4 ;  /* 0x0001000400007388 */ /* 0x0003e80000000c00 */
[----:B-1----:R-:W4:Y:S04]  /*2c650*/  LDL.LU R4, [R1+0x70] ;  /* 0x0000700001047983 */ /* 0x002f280000300800 */
[----:B------:R-:W4:Y:S04]  /*2c660*/  LDL.LU R5, [R1+0x74] ;  /* 0x0000740001057983 */ /* 0x000f280000300800 */
[----:B------:R-:W4:Y:S04]  /*2c670*/  LDL.LU R6, [R1+0x60] ;  /* 0x0000600001067983 */ /* 0x000f280000300800 */
[----:B------:R-:W4:Y:S04]  /*2c680*/  LDL.LU R7, [R1+0x64] ;  /* 0x0000640001077983 */ /* 0x000f280000300800 */
[----:B------:R-:W-:Y:S04]  /*2c690*/  STS.128 [R0+0x180], R124 ;  /* 0x0001807c00007388 */ /* 0x000fe80000000c00 */
[----:B---3--:R-:W-:Y:S04]  /*2c6a0*/  STS.128 [R0+0x80], R112 ;  /* 0x0000807000007388 */ /* 0x008fe80000000c00 */
[----:B--2---:R1:W-:Y:S04]  /*2c6b0*/  STS.128 [R0+0x200], R120 ;  /* 0x0002007800007388 */ /* 0x0043e80000000c00 */
[----:B-1----:R-:W2:Y:S04]  /*2c6c0*/  LDL.LU R120, [R1+0x78] ;  /* 0x0000780001787983 */ /* 0x002ea80000300800 */
        /* <DEDUP_REMOVED lines=10> */
[----:B----4-:R1:W-:Y:S04]  /*2c770*/  STS.128 [R0+0x280], R132 ;  /* 0x0002808400007388 */ /* 0x0103e80000000c00 */
[----:B------:R-:W4:Y:S04]  /*2c780*/  LDL.LU R127, [R1+0x79c] ;  /* 0x00079c00017f7983 */ /* 0x000f280000300800 */
[----:B-1----:R-:W4:Y:S04]  /*2c790*/  LDL.LU R132, [R1+0x490] ;  /* 0x0004900001847983 */ /* 0x002f280000300800 */
[----:B------:R-:W4:Y:S04]  /*2c7a0*/  LDL.LU R133, [R1+0x494] ;  /* 0x0004940001857983 */ /* 0x000f280000300800 */
[----:B------:R-:W4:Y:S04]  /*2c7b0*/  LDL.LU R134, [R1+0x4b0] ;  /* 0x0004b00001867983 */ /* 0x000f280000300800 */
[----:B------:R-:W4:Y:S04]  /*2c7c0*/  LDL.LU R135, [R1+0x4b4] ;  /* 0x0004b40001877983 */ /* 0x000f280000300800 */
[----:B------:R-:W-:Y:S04]  /*2c7d0*/  STS.128 [R0+0x300], R4 ;  /* 0x0003000400007388 */ /* 0x000fe80000000c00 */
[----:B--2---:R-:W-:Y:S04]  /*2c7e0*/  STS.128 [R0+0x380], R120 ;  /* 0x0003807800007388 */ /* 0x004fe80000000c00 */
[----:B---3--:R1:W-:Y:S04]  /*2c7f0*/  STS.128 [R0+0x400], R112 ;  /* 0x0004007000007388 */ /* 0x0083e80000000c00 */
        /* <DEDUP_REMOVED lines=22> */
[----:B--2---:R-:W-:Y:S04]  /*2c960*/  STS.128 [R0+0x580], R112 ;  /* 0x0005807000007388 */ /* 0x004fe80000000c00 */
[----:B---3--:R1:W-:Y:S04]  /*2c970*/  STS.128 [R0+0x600], R4 ;  /* 0x0006000400007388 */ /* 0x0083e80000000c00 */
[----:B-1----:R-:W2:Y:S04]  /*2c980*/  LDL.LU R4, [R1+0x620] ;  /* 0x0006200001047983 */ /* 0x002ea80000300800 */
[----:B----4-:R1:W-:Y:S04]  /*2c990*/  STS.128 [R0+0x680], R120 ;  /* 0x0006807800007388 */ /* 0x0103e80000000c00 */
[----:B------:R-:W2:Y:S04]  /*2c9a0*/  LDL.LU R5, [R1+0x624] ;  /* 0x0006240001057983 */ /* 0x000ea80000300800 */
[----:B------:R-:W2:Y:S04]  /*2c9b0*/  LDL.LU R6, [R1+0x610] ;  /* 0x0006100001067983 */ /* 0x000ea80000300800 */
[----:B------:R-:W2:Y:S04]  /*2c9c0*/  LDL.LU R7, [R1+0x614] ;  /* 0x0006140001077983 */ /* 0x000ea80000300800 */
[----:B------:R3:W-:Y:S04]  /*2c9d0*/  STS.128 [R0+0x700], R124 ;  /* 0x0007007c00007388 */ /* 0x0007e80000000c00 */
[----:B------:R-:W-:Y:S04]  /*2c9e0*/  STS.128 [R0+0x780], R132 ;  /* 0x0007808400007388 */ /* 0x000fe80000000c00 */
[----:B------:R-:W-:Y:S01]  /*2c9f0*/  BAR.SYNC.DEFER_BLOCKING 0x0 ;  /* 0x0000000000007b1d */ /* 0x000fe20000010000 */
[----:B-1----:R-:W-:-:S02]  /*2ca00*/  IMAD.MOV.U32 R122, RZ, RZ, R116 ;  /* 0x000000ffff7a7224 */ /* 0x002fc400078e0074 */
[----:B------:R-:W-:Y:S02]  /*2ca10*/  IMAD.MOV.U32 R123, RZ, RZ, R117 ;  /* 0x000000ffff7b7224 */ /* 0x000fe400078e0075 */
[----:B------:R-:W-:Y:S01]  /*2ca20*/  IMAD.MOV.U32 R120, RZ, RZ, R128 ;  /* 0x000000ffff787224 */ /* 0x000fe200078e0080 */
[----:B------:R-:W4:Y:S01]  /*2ca30*/  LDL.LU R112, [R1+0x628] ;  /* 0x0006280001707983 */ /* 0x000f220000300800 */
[----:B------:R-:W-:Y:S02]  /*2ca40*/  IMAD.MOV.U32 R121, RZ, RZ, R129 ;  /* 0x000000ffff797224 */ /* 0x000fe400078e0081 */
[----:B------:R-:W-:Y:S01]  /*2ca50*/  IMAD.MOV.U32 R116, RZ, RZ, R130 ;  /* 0x000000ffff747224 */ /* 0x000fe200078e0082 */
[----:B------:R-:W4:Y:S01]  /*2ca60*/  LDL.LU R113, [R1+0x62c] ;  /* 0x00062c0001717983 */ /* 0x000f220000300800 */
[----:B------:R-:W-:-:S03]  /*2ca70*/  IMAD.MOV.U32 R117, RZ, RZ, R131 ;  /* 0x000000ffff757224 */ /* 0x000fc600078e0083 */
[----:B------:R-:W4:Y:S04]  /*2ca80*/  LDL.LU R114, [R1+0x618] ;  /* 0x0006180001727983 */ /* 0x000f280000300800 */
[----:B------:R-:W4:Y:S04]  /*2ca90*/  LDL.LU R115, [R1+0x61c] ;  /* 0x00061c0001737983 */ /* 0x000f280000300800 */
[----:B---3--:R-:W3:Y:S04]  /*2caa0*/  LDL.LU R124, [R1+0x6c0] ;  /* 0x0006c000017c7983 */ /* 0x008ee80000300800 */
[----:B------:R-:W1:Y:S04]  /*2cab0*/  LDS.128 R132, [R2] ;  /* 0x0000000002847984 */ /* 0x000e680000000c00 */
[----:B------:R-:W1:Y:S04]  /*2cac0*/  LDS.128 R128, [R2+0x800] ;  /* 0x0008000002807984 */ /* 0x000e680000000c00 */
[----:B------:R-:W3:Y:S04]  /*2cad0*/  LDL.LU R125, [R1+0x6c4] ;  /* 0x0006c400017d7983 */ /* 0x000ee80000300800 */
[----:B------:R-:W3:Y:S04]  /*2cae0*/  LDL.LU R126, [R1+0x6b0] ;  /* 0x0006b000017e7983 */ /* 0x000ee80000300800 */
[----:B------:R-:W3:Y:S04]  /*2caf0*/  LDL.LU R127, [R1+0x6b4] ;  /* 0x0006b400017f7983 */ /* 0x000ee80000300800 */
[----:B-1----:R-:W-:Y:S04]  /*2cb00*/  STL.64 [R1+0x310], R132 ;  /* 0x0003108401007387 */ /* 0x002fe80000100a00 */
[----:B------:R1:W-:Y:S04]  /*2cb10*/  STL.64 [R1+0x318], R134 ;  /* 0x0003188601007387 */ /* 0x0003e80000100a00 */
[----:B------:R-:W-:Y:S04]  /*2cb20*/  STL.64 [R1+0x300], R128 ;  /* 0x0003008001007387 */ /* 0x000fe80000100a00 */
[----:B------:R-:W-:Y:S04]  /*2cb30*/  STL.64 [R1+0x308], R130 ;  /* 0x0003088201007387 */ /* 0x000fe80000100a00 */
[----:B------:R-:W1:Y:S02]  /*2cb40*/  LDS.128 R128, [R2+0x1000] ;  /* 0x0010000002807984 */ /* 0x000e640000000c00 */
[----:B-1----:R-:W-:-:S02]  /*2cb50*/  LOP3.LUT R134, R2, 0x20, RZ, 0x3c, !PT ;  /* 0x0000002002867812 */ /* 0x002fc400078e3cff */
[----:B------:R-:W-:Y:S04]  /*2cb60*/  STL.64 [R1+0x2b0], R128 ;  /* 0x0002b08001007387 */ /* 0x000fe80000100a00 */
[----:B------:R-:W-:Y:S04]  /*2cb70*/  STL.64 [R1+0x2b8], R130 ;  /* 0x0002b88201007387 */ /* 0x000fe80000100a00 */
[----:B------:R-:W1:Y:S04]  /*2cb80*/  LDS.128 R128, [R2+0x1800] ;  /* 0x0018000002807984 */ /* 0x000e680000000c00 */
[----:B------:R-:W-:Y:S04]  /*2cb90*/  STL [R1+0xdd4], R2 ;  /* 0x000dd40201007387 */ /* 0x000fe80000100800 */
[----:B-1----:R-:W-:Y:S04]  /*2cba0*/  STL.64 [R1+0x390], R128 ;  /* 0x0003908001007387 */ /* 0x002fe80000100a00 */
[----:B------:R-:W-:Y:S04]  /*2cbb0*/  STL.64 [R1+0x398], R130 ;  /* 0x0003988201007387 */ /* 0x000fe80000100a00 */
[----:B------:R-:W1:Y:S04]  /*2cbc0*/  LDS.128 R128, [R134] ;  /* 0x0000000086807984 */ /* 0x000e680000000c00 */
[----:B-1----:R-:W-:Y:S04]  /*2cbd0*/  STL.64 [R1+0x2a0], R128 ;  /* 0x0002a08001007387 */ /* 0x002fe80000100a00 */
[----:B------:R-:W-:Y:S04]  /*2cbe0*/  STL.64 [R1+0x2a8], R130 ;  /* 0x0002a88201007387 */ /* 0x000fe80000100a00 */
[----:B------:R-:W1:Y:S04]  /*2cbf0*/  LDS.128 R128, [R134+0x800] ;  /* 0x0008000086807984 */ /* 0x000e680000000c00 */
[----:B-1----:R-:W-:Y:S04]  /*2cc00*/  STL.64 [R1+0x290], R128 ;  /* 0x0002908001007387 */ /* 0x002fe80000100a00 */
[----:B------:R-:W-:Y:S04]  /*2cc10*/  STL.64 [R1+0x298], R130 ;  /* 0x0002988201007387 */ /* 0x000fe80000100a00 */
[----:B------:R-:W1:Y:S04]  /*2cc20*/  LDS.128 R128, [R134+0x1000] ;  /* 0x0010000086807984 */ /* 0x000e680000000c00 */
[----:B------:R-:W1:Y:S04]  /*2cc30*/  S2R R135, SR_TID.X ;  /* 0x0000000000877919 */ /* 0x000e680000002100 */
[----:B-1----:R-:W-:Y:S04]  /*2cc40*/  STL.64 [R1+0x280], R128 ;  /* 0x0002808001007387 */ /* 0x002fe80000100a00 */
[----:B------:R-:W-:Y:S04]  /*2cc50*/  STL.64 [R1+0x288], R130 ;  /* 0x0002888201007387 */ /* 0x000fe80000100a00 */
[----:B------:R-:W1:Y:S01]  /*2cc60*/  LDS.128 R128, [R134+0x1800] ;  /* 0x0018000086807984 */ /* 0x000e620000000c00 */
[C---:B------:R-:W-:Y:S01]  /*2cc70*/  LOP3.LUT R132, R135.reuse, 0x7f, RZ, 0xc0, !PT ;  /* 0x0000007f87847812 */ /* 0x040fe200078ec0ff */
[----:B------:R-:W-:-:S05]  /*2cc80*/  IMAD.SHL.U32 R135, R135, 0x1000, RZ ;  /* 0x0000100087877824 */ /* 0x000fca00078e00ff */
[----:B------:R-:W-:-:S05]  /*2cc90*/  LOP3.LUT R135, R135, 0x6000, RZ, 0xc0, !PT ;  /* 0x0000600087877812 */ /* 0x000fca00078ec0ff */
[----:B------:R-:W-:-:S05]  /*2cca0*/  IMAD R135, R132, 0x10, R135 ;  /* 0x0000001084877824 */ /* 0x000fca00078e0287 */
[----:B------:R-:W-:Y:S01]  /*2ccb0*/  LOP3.LUT R135, R135, 0x40, RZ, 0x3c, !PT ;  /* 0x0000004087877812 */ /* 0x000fe200078e3cff */
        /* <DEDUP_REMOVED lines=9> */
[----:B-1----:R-:W-:Y:S01]  /*2cd50*/  STL.64 [R1+0x240], R128 ;  /* 0x0002408001007387 */ /* 0x002fe20000100a00 */
[----:B------:R-:W-:-:S03]  /*2cd60*/  IMAD.MOV.U32 R2, RZ, RZ, R131 ;  /* 0x000000ffff027224 */ /* 0x000fc600078e0083 */
[----:B------:R-:W-:Y:S04]  /*2cd70*/  STL [R1+0x248], R130 ;  /* 0x0002488201007387 */ /* 0x000fe80000100800 */
[----:B------:R-:W1:Y:S04]  /*2cd80*/  LDS.128 R128, [R135+0x1800] ;  /* 0x0018000087807984 */ /* 0x000e680000000c00 */
[----:B------:R-:W-:Y:S04]  /*2cd90*/  STL [R1+0xdd8], R2 ;  /* 0x000dd80201007387 */ /* 0x000fe80000100800 */
[----:B------:R-:W-:Y:S04]  /*2cda0*/  LDS.128 R132, [R3] ;  /* 0x0000000003847984 */ /* 0x000fe80000000c00 */
[----:B-1----:R-:W-:Y:S04]  /*2cdb0*/  STL.64 [R1+0x3d0], R128 ;  /* 0x0003d08001007387 */ /* 0x002fe80000100a00 */
[----:B------:R-:W-:Y:S04]  /*2cdc0*/  STL.64 [R1+0x3d8], R130 ;  /* 0x0003d88201007387 */ /* 0x000fe80000100a00 */
[----:B------:R-:W1:Y:S04]  /*2cdd0*/  LDS.128 R128, [R3+0x800] ;  /* 0x0008000003807984 */ /* 0x000e680000000c00 */
[----:B-1----:R-:W-:Y:S01]  /*2cde0*/  STL.64 [R1+0x220], R128 ;  /* 0x0002208001007387 */ /* 0x002fe20000100a00 */
[----:B------:R-:W-:-:S03]  /*2cdf0*/  IMAD.MOV.U32 R2, RZ, RZ, R131 ;  /* 0x000000ffff027224 */ /* 0x000fc600078e0083 */
[----:B------:R-:W-:Y:S04]  /*2ce00*/  STL.64 [R1+0x230], R132 ;  /* 0x0002308401007387 */ /* 0x000fe80000100a00 */
[----:B------:R-:W-:Y:S04]  /*2ce10*/  STL.64 [R1+0x238], R134 ;  /* 0x0002388601007387 */ /* 0x000fe80000100a00 */
[----:B------:R-:W-:Y:S04]  /*2ce20*/  STL [R1+0x228], R130 ;  /* 0x0002288201007387 */ /* 0x000fe80000100800 */
[----:B------:R-:W1:Y:S04]  /*2ce30*/  LDS.128 R128, [R3+0x1800] ;  /* 0x0018000003807984 */ /* 0x000e680000000c00 */
[----:B------:R-:W2:Y:S04]  /*2ce40*/  LDS.128 R132, [R3+0x1000] ;  /* 0x0010000003847984 */ /* 0x000ea80000000c00 */
[----:B------:R-:W-:Y:S06]  /*2ce50*/  BAR.SYNC.DEFER_BLOCKING 0x0 ;  /* 0x0000000000007b1d */ /* 0x000fec0000010000 */
[----:B------:R-:W-:Y:S04]  /*2ce60*/  STL [R1+0xddc], R2 ;  /* 0x000ddc0201007387 */ /* 0x000fe80000100800 */
[----:B----4-:R4:W-:Y:S04]  /*2ce70*/  STS.128 [R0+0x80], R112 ;  /* 0x0000807000007388 */ /* 0x0109e80000000c00 */
[----:B-1----:R-:W-:Y:S04]  /*2ce80*/  STL [R1+0x3f0], R128 ;  /* 0x0003f08001007387 */ /* 0x002fe80000100800 */
[----:B--2---:R-:W-:Y:S04]  /*2ce90*/  STL.64 [R1+0x210], R132 ;  /* 0x0002108401007387 */ /* 0x004fe80000100a00 */
[----:B------:R-:W-:Y:S04]  /*2cea0*/  STL.64 [R1+0x218], R134 ;  /* 0x0002188601007387 */ /* 0x000fe80000100a00 */
[----:B------:R-:W-:Y:S04]  /*2ceb0*/  STL.64 [R1+0x3f8], R130 ;  /* 0x0003f88201007387 */ /* 0x000fe80000100a00 */
[----:B------:R-:W2:Y:S04]  /*2cec0*/  LDL.LU R3, [R1+0xdb4] ;  /* 0x000db40001037983 */ /* 0x000ea80000300800 */
[----:B----4-:R-:W4:Y:S04]  /*2ced0*/  LDL.LU R112, [R1+0x6c8] ;  /* 0x0006c80001707983 */ /* 0x010f280000300800 */
[----:B------:R-:W4:Y:S04]  /*2cee0*/  LDL.LU R113, [R1+0x6cc] ;  /* 0x0006cc0001717983 */ /* 0x000f280000300800 */
[----:B------:R-:W4:Y:S04]  /*2cef0*/  LDL.LU R114, [R1+0x6b8] ;  /* 0x0006b80001727983 */ /* 0x000f280000300800 */
[----:B------:R1:W-:Y:S04]  /*2cf00*/  STS.128 [R0], R4 ;  /* 0x0000000400007388 */ /* 0x0003e80000000c00 */
[----:B------:R-:W4:Y:S04]  /*2cf10*/  LDL.LU R115, [R1+0x6bc] ;  /* 0x0006bc0001737983 */ /* 0x000f280000300800 */
[----:B------:R3:W-:Y:S04]  /*2cf20*/  STS.128 [R0+0x180], R116 ;  /* 0x0001807400007388 */ /* 0x0007e80000000c00 */
[----:B-1----:R-:W2:Y:S04]  /*2cf30*/  LDL.LU R4, [R1+0x50] ;  /* 0x0000500001047983 */ /* 0x002ea80000300800 */
[----:B------:R-:W2:Y:S04]  /*2cf40*/  LDL.LU R5, [R1+0x54] ;  /* 0x0000540001057983 */ /* 0x000ea80000300800 */
[----:B------:R-:W2:Y:S04]  /*2cf50*/  LDL.LU R6, [R1+0x40] ;  /* 0x0000400001067983 */ /* 0x000ea80000300800 */
[----:B------:R-:W2:Y:S04]  /*2cf60*/  LDL.LU R7, [R1+0x44] ;  /* 0x0000440001077983 */ /* 0x000ea80000300800 */
[----:B---3--:R-:W3:Y:S04]  /*2cf70*/  LDL.LU R116, [R1+0x58] ;  /* 0x0000580001747983 */ /* 0x008ee80000300800 */
        /* <DEDUP_REMOVED lines=9> */
[----:B------:R-:W3:Y:S04]  /*2d010*/  LDL.LU R124, [R1+0x788] ;  /* 0x00078800017c7983 */ /* 0x000ee80000300800 */
[----:B------:R-:W3:Y:S04]  /*2d020*/  LDL.LU R125, [R1+0x78c] ;  /* 0x00078c00017d7983 */ /* 0x000ee80000300800 */
[----:B------:R-:W3:Y:S04]  /*2d030*/  LDL.LU R126, [R1+0x778] ;  /* 0x00077800017e7983 */ /* 0x000ee80000300800 */
[----:B------:R-:W3:Y:S04]  /*2d040*/  LDL.LU R127, [R1+0x77c] ;  /* 0x00077c00017f7983 */ /* 0x000ee80000300800 */
[----:B----4-:R-:W-:Y:S04]  /*2d050*/  STS.128 [R0+0x280], R112 ;  /* 0x0002807000007388 */ /* 0x010fe80000000c00 */
[----:B--2---:R1:W-:Y:S04]  /*2d060*/  STS.128 [R0+0x300], R4 ;  /* 0x0003000400007388 */ /* 0x0043e80000000c00 */
[----:B-1----:R-:W2:Y:S04]  /*2d070*/  LDL.LU R4, [R1+0x4c0] ;  /* 0x0004c00001047983 */ /* 0x002ea80000300800 */
[----:B------:R-:W2:Y:S04]  /*2d080*/  LDL.LU R5, [R1+0x4c4] ;  /* 0x0004c40001057983 */ /* 0x000ea80000300800 */
[----:B------:R-:W2:Y:S04]  /*2d090*/  LDL.LU R6, [R1+0x4a0] ;  /* 0x0004a00001067983 */ /* 0x000ea80000300800 */
[----:B---3--:R1:W-:Y:S04]  /*2d0a0*/  STS.128 [R0+0x380], R116 ;  /* 0x0003807400007388 */ /* 0x0083e80000000c00 */
[----:B------:R-:W2:Y:S04]  /*2d0b0*/  LDL.LU R7, [R1+0x4a4] ;  /* 0x0004a40001077983 */ /* 0x000ea80000300800 */
        /* <DEDUP_REMOVED lines=10> */
[----:B------:R1:W-:Y:S01]  /*2d160*/  STS.128 [R0+0x400], R120 ;  /* 0x0004007800007388 */ /* 0x0003e20000000c00 */
[----:B------:R-:W-:-:S02]  /*2d170*/  IMAD.MOV.U32 R2, RZ, RZ, R129 ;  /* 0x000000ffff027224 */ /* 0x000fc400078e0081 */
[----:B-1----:R-:W-:-:S05]  /*2d180*/  IMAD R120, R3, c[0x0][0x194], RZ ;  /* 0x0000650003787a24 */ /* 0x002fca00078e02ff */
[C---:B------:R-:W-:Y:S01]  /*2d190*/  LEA R3, P6, R120.reuse, c[0x0][0x170], 0x2 ;  /* 0x00005c0078037a11 */ /* 0x040fe200078c10ff */
[----:B--2---:R1:W-:Y:S03]  /*2d1a0*/  STS.128 [R0+0x500], R4 ;  /* 0x0005000400007388 */ /* 0x0043e60000000c00 */
[----:B-1----:R-:W-:Y:S01]  /*2d1b0*/  LEA.HI.X.SX32 R4, R120, c[0x0][0x174], 0x2, P6 ;  /* 0x00005d0078047a11 */ /* 0x002fe200030f16ff */
[----:B---3--:R-:W-:Y:S04]  /*2d1c0*/  STS.128 [R0+0x580], R116 ;  /* 0x0005807400007388 */ /* 0x008fe80000000c00 */
[----:B----4-:R1:W-:Y:S04]  /*2d1d0*/  STS.128 [R0+0x600], R112 ;  /* 0x0006007000007388 */ /* 0x0103e80000000c00 */
[----:B-1----:R-:W2:Y:S04]  /*2d1e0*/  LDL.LU R112, [R1+0x848] ;  /* 0x0008480001707983 */ /* 0x002ea80000300800 */
[----:B------:R-:W2:Y:S04]  /*2d1f0*/  LDL.LU R113, [R1+0x84c] ;  /* 0x00084c0001717983 */ /* 0x000ea80000300800 */
[----:B------:R-:W2:Y:S04]  /*2d200*/  LDL.LU R114, [R1+0x838] ;  /* 0x0008380001727983 */ /* 0x000ea80000300800 */
[----:B------:R-:W2:Y:S04]  /*2d210*/  LDL.LU R115, [R1+0x83c] ;  /* 0x00083c0001737983 */ /* 0x000ea80000300800 */
[----:B------:R-:W3:Y:S04]  /*2d220*/  LDL.LU R129, [R1+0xe0] ;  /* 0x0000e00001817983 */ /* 0x000ee80000300800 */
[----:B------:R-:W4:Y:S04]  /*2d230*/  LDL.LU R128, [R1+0xe4] ;  /* 0x0000e40001807983 */ /* 0x000f280000300800 */
        /* <DEDUP_REMOVED lines=8> */
[----:B------:R1:W-:Y:S01]  /*2d2c0*/  STS.128 [R0+0x480], R124 ;  /* 0x0004807c00007388 */ /* 0x0003e20000000c00 */
[----:B------:R-:W-:-:S03]  /*2d2d0*/  ISETP.LT.AND P5, PT, R252, c[0x0][0x17c], !P0 ;  /* 0x00005f00fc007a0c */ /* 0x000fc600047a1270 */
[----:B------:R-:W4:Y:S04]  /*2d2e0*/  LDL.LU R132, [R1+0xf0] ;  /* 0x0000f00001847983 */ /* 0x000f280000300800 */
[----:B------:R-:W4:Y:S01]  /*2d2f0*/  LDL.LU R133, [R1+0xf4] ;  /* 0x0000f40001857983 */ /* 0x000f220000300800 */
[----:B-1----:R-:W-:-:S05]  /*2d300*/  IMAD R125, R252, c[0x0][0x198], RZ ;  /* 0x00006600fc7d7a24 */ /* 0x002fca00078e02ff */
[CC--:B------:R-:W-:Y:S02]  /*2d310*/  LEA R6, P6, R125.reuse, R3.reuse, 0x2 ;  /* 0x000000037d067211 */ /* 0x0c0fe400078c10ff */
[C---:B------:R-:W-:Y:S02]  /*2d320*/  IADD3 R124, R125.reuse, c[0x0][0x198], RZ ;  /* 0x000066007d7c7a10 */ /* 0x040fe40007ffe0ff */
[----:B------:R-:W-:Y:S01]  /*2d330*/  LEA.HI.X.SX32 R7, R125, R4, 0x2, P6 ;  /* 0x000000047d077211 */ /* 0x000fe200030f16ff */
[----:B--2---:R1:W-:Y:S04]  /*2d340*/  STS.128 [R0+0x680], R112 ;  /* 0x0006807000007388 */ /* 0x0043e80000000c00 */
[----:B---3--:R-:W-:Y:S04]  /*2d350*/  STS.128 [R0+0x700], R116 ;  /* 0x0007007400007388 */ /* 0x008fe80000000c00 */
[----:B----4-:R-:W-:Y:S04]  /*2d360*/  STS.128 [R0+0x780], R120 ;  /* 0x0007807800007388 */ /* 0x010fe80000000c00 */
[----:B------:R-:W-:Y:S01]  /*2d370*/  BAR.SYNC.DEFER_BLOCKING 0x0 ;  /* 0x0000000000007b1d */ /* 0x000fe20000010000 */
[----:B-1----:R-:W-:-:S04]  /*2d380*/  LEA R112, P6, R124, R3, 0x2 ;  /* 0x000000037c707211 */ /* 0x002fc800078c10ff */
[C---:B------:R-:W-:Y:S01]  /*2d390*/  LEA.HI.X.SX32 R113, R124.reuse, R4, 0x2, P6 ;  /* 0x000000047c717211 */ /* 0x040fe200030f16ff */
[----:B------:R1:W-:Y:S04]  /*2d3a0*/  @P5 STG.E [R6.64], R134 ;  /* 0x0000008606005986 */ /* 0x0003e8000c101904 */
[----:B------:R2:W-:Y:S04]  /*2d3b0*/  @P3 STG.E [R112.64], R135 ;  /* 0x0000008770003986 */ /* 0x0005e8000c101904 */
[----:B-1----:R-:W3:Y:S04]  /*2d3c0*/  LDL.LU R134, [R1+0x100] ;  /* 0x0001000001867983 */ /* 0x002ee80000300800 */
[----:B--2---:R-:W2:Y:S01]  /*2d3d0*/  LDL.LU R135, [R1+0x104] ;  /* 0x0001040001877983 */ /* 0x004ea20000300800 */
[----:B------:R-:W-:-:S04]  /*2d3e0*/  IADD3 R5, R124, c[0x0][0x198], RZ ;  /* 0x000066007c057a10 */ /* 0x000fc80007ffe0ff */
[C---:B------:R-:W-:Y:S02]  /*2d3f0*/  IADD3 R0, R5.reuse, c[0x0][0x198], RZ ;  /* 0x0000660005007a10 */ /* 0x040fe40007ffe0ff */
[----:B------:R-:W-:Y:S02]  /*2d400*/  IADD3 R7, R252, 0x5, RZ ;  /* 0x00000005fc077810 */ /* 0x000fe40007ffe0ff */
[CC--:B------:R-:W-:Y:S02]  /*2d410*/  LEA R6, P6, R0.reuse, R3.reuse, 0x2 ;  /* 0x0000000300067211 */ /* 0x0c0fe400078c10ff */
[----:B------:R-:W-:Y:S02]  /*2d420*/  LEA R112, P3, R5, R3, 0x2 ;  /* 0x0000000305707211 */ /* 0x000fe400078610ff */
[----:B------:R-:W-:Y:S02]  /*2d430*/  ISETP.LT.AND P5, PT, R7, c[0x0][0x17c], !P0 ;  /* 0x00005f0007007a0c */ /* 0x000fe400047a1270 */
[----:B------:R-:W-:-:S02]  /*2d440*/  LEA.HI.X.SX32 R7, R0, R4, 0x2, P6 ;  /* 0x0000000400077211 */ /* 0x000fc400030f16ff */
[----:B------:R-:W-:Y:S02]  /*2d450*/  LEA.HI.X.SX32 R113, R5, R4, 0x2, P3 ;  /* 0x0000000405717211 */ /* 0x000fe400018f16ff */
[----:B------:R-:W-:-:S03]  /*2d460*/  IADD3 R0, R0, c[0x0][0x198], RZ ;  /* 0x0000660000007a10 */ /* 0x000fc60007ffe0ff */
[----:B------:R1:W-:Y:S01]  /*2d470*/  @P1 STG.E [R112.64], R129 ;  /* 0x0000008170001986 */ /* 0x0003e2000c101904 */
[----:B------:R-:W-:-:S03]  /*2d480*/  IADD3 R5, R0, c[0x0][0x198], RZ ;  /* 0x0000660000057a10 */ /* 0x000fc60007ffe0ff */
[----:B------:R4:W-:Y:S01]  /*2d490*/  @P4 STG.E [R6.64], R128 ;  /* 0x0000008006004986 */ /* 0x0009e2000c101904 */
[----:B------:R-:W-:-:S03]  /*2d4a0*/  IADD3 R114, R252, 0x6, RZ ;  /* 0x00000006fc727810 */ /* 0x000fc60007ffe0ff */
[----:B-1----:R-:W2:Y:S01]  /*2d4b0*/  LDL.LU R129, [R1+0x110] ;  /* 0x0001100001817983 */ /* 0x002ea20000300800 */
[----:B------:R-:W-:Y:S02]  /*2d4c0*/  IADD3 R113, R252, 0x7, RZ ;  /* 0x00000007fc717810 */ /* 0x000fe40007ffe0ff */
[-C--:B------:R-:W-:Y:S01]  /*2d4d0*/  LEA R112, P6, R5, R3.reuse, 0x2 ;  /* 0x0000000305707211 */ /* 0x080fe200078c10ff */
[----:B----4-:R-:W4:Y:S01]  /*2d4e0*/  LDL.LU R128, [R1+0x114] ;  /* 0x0001140001807983 */ /* 0x010f220000300800 */
[C---:B------:R-:W-:Y:S02]  /*2d4f0*/  LEA R6, P1, R0.reuse, R3, 0x2 ;  /* 0x0000000300067211 */ /* 0x040fe400078210ff */
[----:B------:R-:W-:Y:S02]  /*2d500*/  ISETP.LT.AND P4, PT, R113, c[0x0][0x17c], !P0 ;  /* 0x00005f0071007a0c */ /* 0x000fe40004781270 */
[----:B------:R-:W-:Y:S02]  /*2d510*/  LEA.HI.X.SX32 R7, R0, R4, 0x2, P1 ;  /* 0x0000000400077211 */ /* 0x000fe400008f16ff */
[----:B------:R-:W-:-:S02]  /*2d520*/  IADD3 R0, R5, c[0x0][0x198], RZ ;  /* 0x0000660005007a10 */ /* 0x000fc40007ffe0ff */
[----:B------:R-:W-:Y:S01]  /*2d530*/  LEA.HI.X.SX32 R113, R5, R4, 0x2, P6 ;  /* 0x0000000405717211 */ /* 0x000fe200030f16ff */
[----:B------:R1:W-:Y:S01]  /*2d540*/  @P2 STG.E [R6.64], R132 ;  /* 0x0000008406002986 */ /* 0x0003e2000c101904 */
[----:B------:R-:W-:Y:S02]  /*2d550*/  ISETP.LT.AND P3, PT, R114, c[0x0][0x17c], !P0 ;  /* 0x00005f0072007a0c */ /* 0x000fe40004761270 */
[C---:B------:R-:W-:Y:S01]  /*2d560*/  IADD3 R5, R0.reuse, c[0x0][0x198], RZ ;  /* 0x0000660000057a10 */ /* 0x040fe20007ffe0ff */
[----:B------:R1:W-:Y:S04]  /*2d570*/  @P5 STG.E [R112.64], R133 ;  /* 0x0000008570005986 */ /* 0x0003e8000c101904 */
[----:B-1----:R-:W4:Y:S01]  /*2d580*/  LDL.LU R132, [R1+0x120] ;  /* 0x0001200001847983 */ /* 0x002f220000300800 */
[----:B------:R-:W-:-:S03]  /*2d590*/  LEA R6, P2, R0, R3, 0x2 ;  /* 0x0000000300067211 */ /* 0x000fc600078410ff */
[----:B------:R-:W4:Y:S01]  /*2d5a0*/  LDL.LU R133, [R1+0x124] ;  /* 0x0001240001857983 */ /* 0x000f220000300800 */
[----:B------:R-:W-:Y:S02]  /*2d5b0*/  IADD3 R113, R252, 0x9, RZ ;  /* 0x00000009fc717810 */ /* 0x000fe40007ffe0ff */
[----:B------:R-:W-:Y:S02]  /*2d5c0*/  LEA R112, P6, R5, R3, 0x2 ;  /* 0x0000000305707211 */ /* 0x000fe400078c10ff */
[-C--:B------:R-:W-:Y:S02]  /*2d5d0*/  LEA.HI.X.SX32 R7, R0, R4.reuse, 0x2, P2 ;  /* 0x0000000400077211 */ /* 0x080fe400010f16ff */
[----:B------:R-:W-:Y:S02]  /*2d5e0*/  ISETP.LT.AND P5, PT, R113, c[0x0][0x17c], !P0 ;  /* 0x00005f0071007a0c */ /* 0x000fe400047a1270 */
[----:B------:R-:W-:Y:S01]  /*2d5f0*/  LEA.HI.X.SX32 R113, R5, R4, 0x2, P6 ;  /* 0x0000000405717211 */ /* 0x000fe200030f16ff */
[----:B---3--:R1:W-:Y:S04]  /*2d600*/  @P3 STG.E [R6.64], R134 ;  /* 0x0000008606003986 */ /* 0x0083e8000c101904 */
[----:B--2---:R2:W-:Y:S04]  /*2d610*/  @P4 STG.E [R112.64], R135 ;  /* 0x0000008770004986 */ /* 0x0045e8000c101904 */
[----:B-1----:R-:W3:Y:S04]  /*2d620*/  LDL.LU R134, [R1+0x130] ;  /* 0x0001300001867983 */ /* 0x002ee80000300800 */
[----:B--2---:R-:W2:Y:S01]  /*2d630*/  LDL.LU R135, [R1+0x134] ;  /* 0x0001340001877983 */ /* 0x004ea20000300800 */
[----:B------:R-:W-:-:S02]  /*2d640*/  IADD3 R114, R252, 0x8, RZ ;  /* 0x00000008fc727810 */ /* 0x000fc40007ffe0ff */
[----:B------:R-:W-:Y:S02]  /*2d650*/  IADD3 R0, R5, c[0x0][0x198], RZ ;  /* 0x0000660005007a10 */ /* 0x000fe40007ffe0ff */
[----:B------:R-:W-:Y:S02]  /*2d660*/  ISETP.LT.AND P1, PT, R114, c[0x0][0x17c], !P0 ;  /* 0x00005f0072007a0c */ /* 0x000fe40004721270 */
[C---:B------:R-:W-:Y:S02]  /*2d670*/  IADD3 R5, R0.reuse, c[0x0][0x198], RZ ;  /* 0x0000660000057a10 */ /* 0x040fe40007ffe0ff */
[-C--:B------:R-:W-:Y:S02]  /*2d680*/  LEA R6, P3, R0, R3.reuse, 0x2 ;  /* 0x0000000300067211 */ /* 0x080fe400078610ff */
[----:B------:R-:W-:Y:S02]  /*2d690*/  IADD3 R113, R252, 0xb, RZ ;  /* 0x0000000bfc717810 */ /* 0x000fe40007ffe0ff */
[----:B------:R-:W-:-:S02]  /*2d6a0*/  LEA R112, P6, R5, R3, 0x2 ;  /* 0x0000000305707211 */ /* 0x000fc400078c10ff */
[----:B------:R-:W-:Y:S02]  /*2d6b0*/  IADD3 R114, R252, 0xa, RZ ;  /* 0x0000000afc727810 */ /* 0x000fe40007ffe0ff */
[-C--:B------:R-:W-:Y:S02]  /*2d6c0*/  LEA.HI.X.SX32 R7, R0, R4.reuse, 0x2, P3 ;  /* 0x0000000400077211 */ /* 0x080fe400018f16ff */
[----:B------:R-:W-:Y:S02]  /*2d6d0*/  ISETP.LT.AND P4, PT, R113, c[0x0][0x17c], !P0 ;  /* 0x00005f0071007a0c */ /* 0x000fe40004781270 */
[C---:B------:R-:W-:Y:S02]  /*2d6e0*/  IADD3 R0, R5.reuse, c[0x0][0x198], RZ ;  /* 0x0000660005007a10 */ /* 0x040fe40007ffe0ff */
[----:B------:R-:W-:Y:S02]  /*2d6f0*/  LEA.HI.X.SX32 R113, R5, R4, 0x2, P6 ;  /* 0x0000000405717211 */ /* 0x000fe400030f16ff */
[----:B------:R-:W-:Y:S01]  /*2d700*/  ISETP.LT.AND P2, PT, R114, c[0x0][0x17c], !P0 ;  /* 0x00005f0072007a0c */ /* 0x000fe20004741270 */
[----:B------:R1:W-:Y:S01]  /*2d710*/  @P1 STG.E [R6.64], R129 ;  /* 0x0000008106001986 */ /* 0x0003e2000c101904 */
[----:B------:R-:W-:-:S03]  /*2d720*/  IADD3 R5, R0, c[0x0][0x198], RZ ;  /* 0x0000660000057a10 */ /* 0x000fc60007ffe0ff */
[----:B----4-:R4:W-:Y:S01]  /*2d730*/  @P5 STG.E [R112.64], R128 ;  /* 0x0000008070005986 */ /* 0x0109e2000c101904 */
[----:B------:R-:W-:-:S03]  /*2d740*/  IADD3 R114, R252, 0xc, RZ ;  /* 0x0000000cfc727810 */ /* 0x000fc60007ffe0ff */
[----:B-1----:R-:W2:Y:S01]  /*2d750*/  LDL.LU R129, [R1+0x140] ;  /* 0x0001400001817983 */ /* 0x002ea20000300800 */
[----:B------:R-:W-:-:S03]  /*2d760*/  LEA R6, P1, R0, R3, 0x2 ;  /* 0x0000000300067211 */ /* 0x000fc600078210ff */
[----:B----4-:R-:W4:Y:S01]  /*2d770*/  LDL.LU R128, [R1+0x144] ;  /* 0x0001440001807983 */ /* 0x010f220000300800 */
[----:B------:R-:W-:Y:S02]  /*2d780*/  IADD3 R113, R252, 0xd, RZ ;  /* 0x0000000dfc717810 */ /* 0x000fe40007ffe0ff */
[----:B------:R-:W-:Y:S02]  /*2d790*/  LEA R112, P6, R5, R3, 0x2 ;  /* 0x0000000305707211 */ /* 0x000fe400078c10ff */
[-C--:B------:R-:W-:Y:S02]  /*2d7a0*/  LEA.HI.X.SX32 R7, R0, R4.reuse, 0x2, P1 ;  /* 0x0000000400077211 */ /* 0x080fe400008f16ff */
[----:B------:R-:W-:Y:S02]  /*2d7b0*/  ISETP.LT.AND P5, PT, R113, c[0x0][0x17c], !P0 ;  /* 0x00005f0071007a0c */ /* 0x000fe400047a1270 */
[C---:B------:R-:W-:Y:S02]  /*2d7c0*/  LEA.HI.X.SX32 R113, R5.reuse, R4, 0x2, P6 ;  /* 0x0000000405717211 */ /* 0x040fe400030f16ff */
[----:B------:R-:W-:Y:S01]  /*2d7d0*/  IADD3 R0, R5, c[0x0][0x198], RZ ;  /* 0x0000660005007a10 */ /* 0x000fe20007ffe0ff */
[----:B------:R1:W-:Y:S01]  /*2d7e0*/  @P2 STG.E [R6.64], R132 ;  /* 0x0000008406002986 */ /* 0x0003e2000c101904 */
[----:B------:R-:W-:-:S02]  /*2d7f0*/  ISETP.LT.AND P3, PT, R114, c[0x0][0x17c], !P0 ;  /* 0x00005f0072007a0c */ /* 0x000fc40004761270 */
        /* <DEDUP_REMOVED lines=38> */
[C---:B------:R-:W-:Y:S02]  /*2da60*/  IADD3 R0, R5.reuse, c[0x0][0x198], RZ ;  /* 0x0000660005007a10 */ /* 0x040fe40007ffe0ff */
[----:B------:R-:W-:Y:S01]  /*2da70*/  LEA.HI.X.SX32 R113, R5, R4, 0x2, P6 ;  /* 0x0000000405717211 */ /* 0x000fe200030f16ff */
        /* <DEDUP_REMOVED lines=251> */
[----:B------:R-:W-:Y:S02]  /*2ea30*/  LEA.HI.X.SX32 R7, R5, R4, 0x2, P6 ;  /* 0x0000000405077211 */ /* 0x000fe400030f16ff */
[----:B------:R-:W-:Y:S01]  /*2ea40*/  ISETP.LT.AND P3, PT, R114, c[0x0][0x17c], !P0 ;  /* 0x00005f0072007a0c */ /* 0x000fe20004761270 */
[----:B------:R1:W-:Y:S01]  /*2ea50*/  @P2 STG.E [R112.64], R132 ;  /* 0x0000008470002986 */ /* 0x0003e2000c101904 */
[----:B------:R-:W-:-:S03]  /*2ea60*/  IADD3 R5, R0, c[0x0][0x198], RZ ;  /* 0x0000660000057a10 */ /* 0x000fc60007ffe0ff */
        /* <DEDUP_REMOVED lines=125> */
[----:B------:R-:W-:Y:S01]  /*2f240*/  IADD3 R5, R0, c[0x0][0x198], RZ ;  /* 0x0000660000057a10 */ /* 0x000fe20007ffe0ff */
[----:B------:R1:W-:Y:S04]  /*2f250*/  @P4 STG.E [R6.64], R133 ;  /* 0x0000008506004986 */ /* 0x0003e8000c101904 */
[----:B-1----:R-:W4:Y:S01]  /*2f260*/  LDL.LU R132, [R1+0x2c0] ;  /* 0x0002c00001847983 */ /* 0x002f220000300800 */
[----:B------:R-:W-:-:S03]  /*2f270*/  IADD3 R113, R252, 0x4b, RZ ;  /* 0x0000004bfc717810 */ /* 0x000fc60007ffe0ff */
[----:B------:R-:W4:Y:S01]  /*2f280*/  LDL.LU R133, [R1+0x2c4] ;  /* 0x0002c40001857983 */ /* 0x000f220000300800 */
[CC--:B------:R-:W-:Y:S02]  /*2f290*/  LEA R6, P2, R0.reuse, R3.reuse, 0x2 ;  /* 0x0000000300067211 */ /* 0x0c0fe400078410ff */
        /* <DEDUP_REMOVED lines=122> */
[----:B-1----:R-:W4:Y:S01]  /*2fa40*/  LDL.LU R132, [R1] ;  /* 0x0000000001847983 */ /* 0x002f220000300800 */
        /* <DEDUP_REMOVED lines=202> */
[-C--:B------:R-:W-:Y:S02]  /*306f0*/  LEA.HI.X.SX32 R7, R0, R4.reuse, 0x2, P1 ;  /* 0x0000000400077211 */ /* 0x080fe400008f16ff */
[----:B------:R-:W-:-:S02]  /*30700*/  LEA.HI.X.SX32 R113, R5, R4, 0x2, P6 ;  /* 0x0000000405717211 */ /* 0x000fc400030f16ff */
[----:B------:R-:W-:Y:S02]  /*30710*/  IADD3 R0, R5, c[0x0][0x198], RZ ;  /* 0x0000660005007a10 */ /* 0x000fe40007ffe0ff */
        /* <DEDUP_REMOVED lines=32> */
[C---:B------:R-:W-:Y:S02]  /*30920*/  IADD3 R114, R252.reuse, 0x7e, RZ ;  /* 0x0000007efc727810 */ /* 0x040fe40007ffe0ff */
[----:B-1----:R-:W-:Y:S01]  /*30930*/  IADD3 R7, R252, 0x7f, RZ ;  /* 0x0000007ffc077810 */ /* 0x002fe20007ffe0ff */
[----:B------:R-:W2:Y:S01]  /*30940*/  LDL.LU R129, [R1+0x3a0] ;  /* 0x0003a00001817983 */ /* 0x000ea20000300800 */
[-C--:B------:R-:W-:Y:S02]  /*30950*/  LEA R6, P6, R5, R3.reuse, 0x2 ;  /* 0x0000000305067211 */ /* 0x080fe400078c10ff */
[C---:B----4-:R-:W-:Y:S01]  /*30960*/  LEA R112, P1, R0.reuse, R3, 0x2 ;  /* 0x0000000300707211 */ /* 0x050fe200078210ff */
[----:B------:R-:W4:Y:S01]  /*30970*/  LDL.LU R128, [R1+0x3a4] ;  /* 0x0003a40001807983 */ /* 0x000f220000300800 */
[----:B------:R-:W-:Y:S02]  /*30980*/  ISETP.LT.AND P4, PT, R7, c[0x0][0x17c], !P0 ;  /* 0x00005f0007007a0c */ /* 0x000fe40004781270 */
[----:B------:R-:W-:-:S02]  /*30990*/  LEA.HI.X.SX32 R113, R0, R4, 0x2, P1 ;  /* 0x0000000400717211 */ /* 0x000fc400008f16ff */
[C---:B------:R-:W-:Y:S02]  /*309a0*/  IADD3 R0, R5.reuse, c[0x0][0x198], RZ ;  /* 0x0000660005007a10 */ /* 0x040fe40007ffe0ff */
[----:B------:R-:W-:Y:S02]  /*309b0*/  LEA.HI.X.SX32 R7, R5, R4, 0x2, P6 ;  /* 0x0000000405077211 */ /* 0x000fe400030f16ff */
[----:B------:R-:W-:Y:S01]  /*309c0*/  ISETP.LT.AND P3, PT, R114, c[0x0][0x17c], !P0 ;  /* 0x00005f0072007a0c */ /* 0x000fe20004761270 */
[----:B------:R1:W-:Y:S01]  /*309d0*/  @P2 STG.E [R112.64], R132 ;  /* 0x0000008470002986 */ /* 0x0003e2000c101904 */
[----:B------:R-:W-:-:S03]  /*309e0*/  IADD3 R5, R0, c[0x0][0x198], RZ ;  /* 0x0000660000057a10 */ /* 0x000fc60007ffe0ff */
[----:B------:R1:W-:Y:S01]  /*309f0*/  @P5 STG.E [R6.64], R133 ;  /* 0x0000008506005986 */ /* 0x0003e2000c101904 */
[C---:B------:R-:W-:Y:S02]  /*30a00*/  IADD3 R114, R252.reuse, 0x80, RZ ;  /* 0x00000080fc727810 */ /* 0x040fe40007ffe0ff */
[----:B-1----:R-:W-:Y:S02]  /*30a10*/  IADD3 R113, R252, 0x81, RZ ;  /* 0x00000081fc717810 */ /* 0x002fe40007ffe0ff */
[-C--:B------:R-:W-:Y:S02]  /*30a20*/  LEA R112, P6, R5, R3.reuse, 0x2 ;  /* 0x0000000305707211 */ /* 0x080fe400078c10ff */
[C---:B------:R-:W-:Y:S02]  /*30a30*/  LEA R6, P2, R0.reuse, R3, 0x2 ;  /* 0x0000000300067211 */ /* 0x040fe400078410ff */
[----:B------:R-:W-:Y:S02]  /*30a40*/  ISETP.LT.AND P5, PT, R113, c[0x0][0x17c], !P0 ;  /* 0x00005f0071007a0c */ /* 0x000fe400047a1270 */
[----:B------:R-:W-:-:S02]  /*30a50*/  LEA.HI.X.SX32 R7, R0, R4, 0x2, P2 ;  /* 0x0000000400077211 */ /* 0x000fc400010f16ff */
[C---:B------:R-:W-:Y:S02]  /*30a60*/  IADD3 R0, R5.reuse, c[0x0][0x198], RZ ;  /* 0x0000660005007a10 */ /* 0x040fe40007ffe0ff */
[----:B------:R-:W-:Y:S02]  /*30a70*/  LEA.HI.X.SX32 R113, R5, R4, 0x2, P6 ;  /* 0x0000000405717211 */ /* 0x000fe400030f16ff */
[----:B------:R-:W-:Y:S02]  /*30a80*/  ISETP.LT.AND P1, PT, R114, c[0x0][0x17c], !P0 ;  /* 0x00005f0072007a0c */ /* 0x000fe40004721270 */
[----:B------:R-:W-:Y:S02]  /*30a90*/  IADD3 R5, R0, c[0x0][0x198], RZ ;  /* 0x0000660000057a10 */ /* 0x000fe40007ffe0ff */
[----:B------:R-:W-:-:S04]  /*30aa0*/  IADD3 R114, R252, 0x82, RZ ;  /* 0x00000082fc727810 */ /* 0x000fc80007ffe0ff */
[----:B------:R-:W-:Y:S02]  /*30ab0*/  ISETP.LT.AND P2, PT, R114, c[0x0][0x17c], !P0 ;  /* 0x00005f0072007a0c */ /* 0x000fe40004741270 */
[C---:B------:R-:W-:Y:S01]  /*30ac0*/  IADD3 R114, R252.reuse, 0x84, RZ ;  /* 0x00000084fc727810 */ /* 0x040fe20007ffe0ff */
[----:B---3--:R1:W-:Y:S04]  /*30ad0*/  @P3 STG.E [R6.64], R134 ;  /* 0x0000008606003986 */ /* 0x0083e8000c101904 */
[----:B--2---:R2:W-:Y:S01]  /*30ae0*/  @P4 STG.E [R112.64], R135 ;  /* 0x0000008770004986 */ /* 0x0045e2000c101904 */
[----:B-1----:R-:W-:-:S03]  /*30af0*/  IADD3 R7, R252, 0x83, RZ ;  /* 0x00000083fc077810 */ /* 0x002fc60007ffe0ff */
[----:B------:R-:W3:Y:S01]  /*30b00*/  LDL.LU R134, [R1+0x3c0] ;  /* 0x0003c00001867983 */ /* 0x000ee20000300800 */
[-C--:B------:R-:W-:Y:S02]  /*30b10*/  LEA R6, P6, R5, R3.reuse, 0x2 ;  /* 0x0000000305067211 */ /* 0x080fe400078c10ff */
[C---:B--2---:R-:W-:Y:S01]  /*30b20*/  LEA R112, P3, R0.reuse, R3, 0x2 ;  /* 0x0000000300707211 */ /* 0x044fe200078610ff */
[----:B------:R-:W2:Y:S01]  /*30b30*/  LDL.LU R135, [R1+0x3c4] ;  /* 0x0003c40001877983 */ /* 0x000ea20000300800 */
[----:B------:R-:W-:Y:S02]  /*30b40*/  ISETP.LT.AND P4, PT, R7, c[0x0][0x17c], !P0 ;  /* 0x00005f0007007a0c */ /* 0x000fe40004781270 */
[-C--:B------:R-:W-:Y:S02]  /*30b50*/  LEA.HI.X.SX32 R113, R0, R4.reuse, 0x2, P3 ;  /* 0x0000000400717211 */ /* 0x080fe400018f16ff */
[C---:B------:R-:W-:Y:S02]  /*30b60*/  IADD3 R0, R5.reuse, c[0x0][0x198], RZ ;  /* 0x0000660005007a10 */ /* 0x040fe40007ffe0ff */
[----:B------:R-:W-:Y:S01]  /*30b70*/  LEA.HI.X.SX32 R7, R5, R4, 0x2, P6 ;  /* 0x0000000405077211 */ /* 0x000fe200030f16ff */
[----:B------:R1:W-:Y:S01]  /*30b80*/  @P1 STG.E [R112.64], R248 ;  /* 0x000000f870001986 */ /* 0x0003e2000c101904 */
[----:B------:R-:W-:-:S03]  /*30b90*/  IADD3 R5, R0, c[0x0][0x198], RZ ;  /* 0x0000660000057a10 */ /* 0x000fc60007ffe0ff */
[----:B------:R1:W-:Y:S01]  /*30ba0*/  @P5 STG.E [R6.64], R249 ;  /* 0x000000f906005986 */ /* 0x0003e2000c101904 */
[----:B------:R-:W-:Y:S02]  /*30bb0*/  ISETP.LT.AND P3, PT, R114, c[0x0][0x17c], !P0 ;  /* 0x00005f0072007a0c */ /* 0x000fe40004761270 */
[----:B-1----:R-:W-:Y:S02]  /*30bc0*/  IADD3 R113, R252, 0x85, RZ ;  /* 0x00000085fc717810 */ /* 0x002fe40007ffe0ff */
[-C--:B------:R-:W-:Y:S02]  /*30bd0*/  LEA R112, P6, R5, R3.reuse, 0x2 ;  /* 0x0000000305707211 */ /* 0x080fe400078c10ff */
[C---:B------:R-:W-:Y:S02]  /*30be0*/  LEA R6, P1, R0.reuse, R3, 0x2 ;  /* 0x0000000300067211 */ /* 0x040fe400078210ff */
[----:B------:R-:W-:Y:S02]  /*30bf0*/  ISETP.LT.AND P5, PT, R113, c[0x0][0x17c], !P0 ;  /* 0x00005f0071007a0c */ /* 0x000fe400047a1270 */
[----:B------:R-:W-:-:S02]  /*30c00*/  LEA.HI.X.SX32 R7, R0, R4, 0x2, P1 ;  /* 0x0000000400077211 */ /* 0x000fc400008f16ff */
[C---:B------:R-:W-:Y:S02]  /*30c10*/  IADD3 R0, R5.reuse, c[0x0][0x198], RZ ;  /* 0x0000660005007a10 */ /* 0x040fe40007ffe0ff */
[----:B------:R-:W-:Y:S01]  /*30c20*/  LEA.HI.X.SX32 R113, R5, R4, 0x2, P6 ;  /* 0x0000000405717211 */ /* 0x000fe200030f16ff */
[----:B------:R1:W-:Y:S01]  /*30c30*/  @P2 STG.E [R6.64], R232 ;  /* 0x000000e806002986 */ /* 0x0003e2000c101904 */
[----:B------:R-:W-:-:S03]  /*30c40*/  IADD3 R5, R0, c[0x0][0x198], RZ ;  /* 0x0000660000057a10 */ /* 0x000fc60007ffe0ff */
[----:B------:R4:W-:Y:S01]  /*30c50*/  @P4 STG.E [R112.64], R233 ;  /* 0x000000e970004986 */ /* 0x0009e2000c101904 */
[C---:B------:R-:W-:Y:S02]  /*30c60*/  IADD3 R114, R252.reuse, 0x86, RZ ;  /* 0x00000086fc727810 */ /* 0x040fe40007ffe0ff */
[----:B-1----:R-:W-:Y:S02]  /*30c70*/  IADD3 R7, R252, 0x87, RZ ;  /* 0x00000087fc077810 */ /* 0x002fe40007ffe0ff */
[-C--:B------:R-:W-:Y:S02]  /*30c80*/  LEA R6, P6, R5, R3.reuse, 0x2 ;  /* 0x0000000305067211 */ /* 0x080fe400078c10ff */
[C---:B----4-:R-:W-:Y:S02]  /*30c90*/  LEA R112, P2, R0.reuse, R3, 0x2 ;  /* 0x0000000300707211 */ /* 0x050fe400078410ff */
[----:B------:R-:W-:Y:S02]  /*30ca0*/  ISETP.LT.AND P4, PT, R7, c[0x0][0x17c], !P0 ;  /* 0x00005f0007007a0c */ /* 0x000fe40004781270 */
[----:B------:R-:W-:-:S02]  /*30cb0*/  LEA.HI.X.SX32 R113, R0, R4, 0x2, P2 ;  /* 0x0000000400717211 */ /* 0x000fc400010f16ff */
[C---:B------:R-:W-:Y:S02]  /*30cc0*/  IADD3 R0, R5.reuse, c[0x0][0x198], RZ ;  /* 0x0000660005007a10 */ /* 0x040fe40007ffe0ff */
[----:B------:R-:W-:Y:S01]  /*30cd0*/  LEA.HI.X.SX32 R7, R5, R4, 0x2, P6 ;  /* 0x0000000405077211 */ /* 0x000fe200030f16ff */
[----:B------:R1:W-:Y:S01]  /*30ce0*/  @P3 STG.E [R112.64], R216 ;  /* 0x000000d870003986 */ /* 0x0003e2000c101904 */
[----:B------:R-:W-:Y:S02]  /*30cf0*/  ISETP.LT.AND P1, PT, R114, c[0x0][0x17c], !P0 ;  /* 0x00005f0072007a0c */ /* 0x000fe40004721270 */
[----:B------:R-:W-:Y:S01]  /*30d00*/  IADD3 R5, R0, c[0x0][0x198], RZ ;  /* 0x0000660000057a10 */ /* 0x000fe20007ffe0ff */
[----:B------:R4:W-:Y:S01]  /*30d10*/  @P5 STG.E [R6.64], R217 ;  /* 0x000000d906005986 */ /* 0x0009e2000c101904 */
[C---:B------:R-:W-:Y:S02]  /*30d20*/  IADD3 R114, R252.reuse, 0x88, RZ ;  /* 0x00000088fc727810 */ /* 0x040fe40007ffe0ff */
[----:B-1----:R-:W-:-:S02]  /*30d30*/  IADD3 R113, R252, 0x89, RZ ;  /* 0x00000089fc717810 */ /* 0x002fc40007ffe0ff */
[-C--:B------:R-:W-:Y:S02]  /*30d40*/  LEA R112, P6, R5, R3.reuse, 0x2 ;  /* 0x0000000305707211 */ /* 0x080fe400078c10ff */
[C---:B----4-:R-:W-:Y:S02]  /*30d50*/  LEA R6, P3, R0.reuse, R3, 0x2 ;  /* 0x0000000300067211 */ /* 0x050fe400078610ff */
[----:B------:R-:W-:Y:S02]  /*30d60*/  ISETP.LT.AND P5, PT, R113, c[0x0][0x17c], !P0 ;  /* 0x00005f0071007a0c */ /* 0x000fe400047a1270 */
[-C--:B------:R-:W-:Y:S02]  /*30d70*/  LEA.HI.X.SX32 R7, R0, R4.reuse, 0x2, P3 ;  /* 0x0000000400077211 */ /* 0x080fe400018f16ff */
[C---:B------:R-:W-:Y:S02]  /*30d80*/  IADD3 R0, R5.reuse, c[0x0][0x198], RZ ;  /* 0x0000660005007a10 */ /* 0x040fe40007ffe0ff */
[----:B------:R-:W-:-:S02]  /*30d90*/  LEA.HI.X.SX32 R113, R5, R4, 0x2, P6 ;  /* 0x0000000405717211 */ /* 0x000fc400030f16ff */
[----:B------:R-:W-:Y:S01]  /*30da0*/  ISETP.LT.AND P2, PT, R114, c[0x0][0x17c], !P0 ;  /* 0x00005f0072007a0c */ /* 0x000fe20004741270 */
        /* <DEDUP_REMOVED lines=417> */
[C---:B------:R-:W-:Y:S02]  /*327c0*/  LEA.HI.X.SX32 R7, R5.reuse, R4, 0x2, P6 ;  /* 0x0000000405077211 */ /* 0x040fe400030f16ff */
[----:B------:R-:W-:Y:S01]  /*327d0*/  IADD3 R0, R5, c[0x0][0x198], RZ ;  /* 0x0000660005007a10 */ /* 0x000fe20007ffe0ff */
[----:B------:R1:W-:Y:S01]  /*327e0*/  @P3 STG.E [R112.64], R148 ;  /* 0x0000009470003986 */ /* 0x0003e2000c101904 */
[----:B------:R-:W-:Y:S02]  /*327f0*/  ISETP.LT.AND P1, PT, R114, c[0x0][0x17c], !P0 ;  /* 0x00005f0072007a0c */ /* 0x000fe40004721270 */
[----:B------:R-:W-:Y:S01]  /*32800*/  IADD3 R5, R0, c[0x0][0x198], RZ ;  /* 0x0000660000057a10 */ /* 0x000fe20007ffe0ff */
[----:B------:R4:W-:Y:S01]  /*32810*/  @P5 STG.E [R6.64], R149 ;  /* 0x0000009506005986 */ /* 0x0009e2000c101904 */
[C---:B------:R-:W-:Y:S02]  /*32820*/  IADD3 R114, R252.reuse, 0xd0, RZ ;  /* 0x000000d0fc727810 */ /* 0x040fe40007ffe0ff */
[----:B-1----:R-:W-:-:S02]  /*32830*/  IADD3 R113, R252, 0xd1, RZ ;  /* 0x000000d1fc717810 */ /* 0x002fc40007ffe0ff */
[CC--:B----4-:R-:W-:Y:S02]  /*32840*/  LEA R6, P3, R0.reuse, R3.reuse, 0x2 ;  /* 0x0000000300067211 */ /* 0x0d0fe400078610ff */
[C---:B------:R-:W-:Y:S02]  /*32850*/  LEA R112, P6, R5.reuse, R3, 0x2 ;  /* 0x0000000305707211 */ /* 0x040fe400078c10ff */
[----:B------:R-:W-:Y:S02]  /*32860*/  LEA.HI.X.SX32 R7, R0, R4, 0x2, P3 ;  /* 0x0000000400077211 */ /* 0x000fe400018f16ff */
[----:B------:R-:W-:Y:S02]  /*32870*/  IADD3 R0, R5, c[0x0][0x198], RZ ;  /* 0x0000660005007a10 */ /* 0x000fe40007ffe0ff */
[----:B------:R-:W-:Y:S02]  /*32880*/  ISETP.LT.AND P5, PT, R113, c[0x0][0x17c], !P0 ;  /* 0x00005f0071007a0c */ /* 0x000fe400047a1270 */
[----:B------:R-:W-:-:S02]  /*32890*/  ISETP.LT.AND P2, PT, R114, c[0x0][0x17c], !P0 ;  /* 0x00005f0072007a0c */ /* 0x000fc40004741270 */
[----:B------:R-:W-:Y:S01]  /*328a0*/  LEA.HI.X.SX32 R113, R5, R4, 0x2, P6 ;  /* 0x0000000405717211 */ /* 0x000fe200030f16ff */
[----:B------:R1:W-:Y:S01]  /*328b0*/  @P1 STG.E [R6.64], R96 ;  /* 0x0000006006001986 */ /* 0x0003e2000c101904 */
[----:B------:R-:W-:Y:S02]  /*328c0*/  IADD3 R5, R0, c[0x0][0x198], RZ ;  /* 0x0000660000057a10 */ /* 0x000fe40007ffe0ff */
[----:B------:R-:W-:Y:S01]  /*328d0*/  IADD3 R114, R252, 0xd2, RZ ;  /* 0x000000d2fc727810 */ /* 0x000fe20007ffe0ff */
[----:B------:R4:W-:Y:S01]  /*328e0*/  @P4 STG.E [R112.64], R97 ;  /* 0x0000006170004986 */ /* 0x0009e2000c101904 */
[-C--:B-1----:R-:W-:Y:S02]  /*328f0*/  LEA R96, P1, R0, R3.reuse, 0x2 ;  /* 0x0000000300607211 */ /* 0x082fe400078210ff */
[----:B------:R-:W-:Y:S02]  /*32900*/  IADD3 R7, R252, 0xd3, RZ ;  /* 0x000000d3fc077810 */ /* 0x000fe40007ffe0ff */
[----:B------:R-:W-:-:S02]  /*32910*/  LEA R6, P6, R5, R3, 0x2 ;  /* 0x0000000305067211 */ /* 0x000fc400078c10ff */
[-C--:B----4-:R-:W-:Y:S02]  /*32920*/  LEA.HI.X.SX32 R97, R0, R4.reuse, 0x2, P1 ;  /* 0x0000000400617211 */ /* 0x090fe400008f16ff */
[----:B------:R-:W-:Y:S02]  /*32930*/  ISETP.LT.AND P4, PT, R7, c[0x0][0x17c], !P0 ;  /* 0x00005f0007007a0c */ /* 0x000fe40004781270 */
        /* <DEDUP_REMOVED lines=13> */
[----:B------:R-:W-:Y:S02]  /*32a10*/  ISETP.LT.AND P1, PT, R112, c[0x0][0x17c], !P0 ;  /* 0x00005f0070007a0c */ /* 0x000fe40004721270 */
[----:B------:R-:W-:Y:S01]  /*32a20*/  IADD3 R5, R5, c[0x0][0x198], RZ ;  /* 0x0000660005057a10 */ /* 0x000fe20007ffe0ff */
[----:B------:R1:W-:Y:S01]  /*32a30*/  @P3 STG.E [R6.64], R160 ;  /* 0x000000a006003986 */ /* 0x0003e2000c101904 */
[C---:B------:R-:W-:Y:S02]  /*32a40*/  IADD3 R0, R252.reuse, 0xd7, RZ ;  /* 0x000000d7fc007810 */ /* 0x040fe40007ffe0ff */
[----:B------:R-:W-:Y:S02]  /*32a50*/  IADD3 R112, R252, 0xd6, RZ ;  /* 0x000000d6fc707810 */ /* 0x000fe40007ffe0ff */
[----:B------:R-:W-:Y:S01]  /*32a60*/  IADD3 R113, R5, c[0x0][0x198], RZ ;  /* 0x0000660005717a10 */ /* 0x000fe20007ffe0ff */
[----:B------:R4:W-:Y:S01]  /*32a70*/  @P4 STG.E [R96.64], R161 ;  /* 0x000000a160004986 */ /* 0x0009e2000c101904 */
[----:B------:R-:W-:-:S02]  /*32a80*/  ISETP.LT.AND P4, PT, R0, c[0x0][0x17c], !P0 ;  /* 0x00005f0000007a0c */ /* 0x000fc40004781270 */
[CC--:B-1----:R-:W-:Y:S02]  /*32a90*/  LEA R6, P3, R5.reuse, R3.reuse, 0x2 ;  /* 0x0000000305067211 */ /* 0x0c2fe400078610ff */
[----:B------:R-:W-:Y:S02]  /*32aa0*/  ISETP.LT.AND P2, PT, R112, c[0x0][0x17c], !P0 ;  /* 0x00005f0070007a0c */ /* 0x000fe40004741270 */
[----:B------:R-:W-:Y:S02]  /*32ab0*/  LEA.HI.X.SX32 R7, R5, R4, 0x2, P3 ;  /* 0x0000000405077211 */ /* 0x000fe400018f16ff */
[C---:B------:R-:W-:Y:S02]  /*32ac0*/  IADD3 R0, R113.reuse, c[0x0][0x198], RZ ;  /* 0x0000660071007a10 */ /* 0x040fe40007ffe0ff */
[----:B----4-:R-:W-:Y:S01]  /*32ad0*/  LEA R96, P6, R113, R3, 0x2 ;  /* 0x0000000371607211 */ /* 0x010fe200078c10ff */
[----:B------:R1:W-:Y:S01]  /*32ae0*/  @P1 STG.E [R6.64], R144 ;  /* 0x0000009006001986 */ /* 0x0003e2000c101904 */
[----:B------:R-:W-:-:S02]  /*32af0*/  IADD3 R112, R252, 0xd8, RZ ;  /* 0x000000d8fc707810 */ /* 0x000fc40007ffe0ff */
[-C--:B------:R-:W-:Y:S02]  /*32b00*/  LEA.HI.X.SX32 R97, R113, R4.reuse, 0x2, P6 ;  /* 0x0000000471617211 */ /* 0x080fe400030f16ff */
[----:B------:R-:W-:Y:S02]  /*32b10*/  IADD3 R113, R0, c[0x0][0x198], RZ ;  /* 0x0000660000717a10 */ /* 0x000fe40007ffe0ff */
[----:B------:R-:W-:Y:S02]  /*32b20*/  ISETP.LT.AND P3, PT, R112, c[0x0][0x17c], !P0 ;  /* 0x00005f0070007a0c */ /* 0x000fe40004761270 */
[----:B-1----:R-:W-:Y:S02]  /*32b30*/  LEA R6, P1, R0, R3, 0x2 ;  /* 0x0000000300067211 */ /* 0x002fe400078210ff */
[----:B------:R-:W-:Y:S02]  /*32b40*/  IADD3 R112, R252, 0xd9, RZ ;  /* 0x000000d9fc707810 */ /* 0x000fe40007ffe0ff */
[----:B------:R-:W-:-:S02]  /*32b50*/  LEA.HI.X.SX32 R7, R0, R4, 0x2, P1 ;  /* 0x0000000400077211 */ /* 0x000fc400008f16ff */
[----:B------:R-:W-:Y:S01]  /*32b60*/  IADD3 R0, R113, c[0x0][0x198], RZ ;  /* 0x0000660071007a10 */ /* 0x000fe20007ffe0ff */
[----:B------:R1:W-:Y:S01]  /*32b70*/  @P5 STG.E [R96.64], R145 ;  /* 0x0000009160005986 */ /* 0x0003e2000c101904 */
[----:B------:R-:W-:-:S03]  /*32b80*/  ISETP.LT.AND P5, PT, R112, c[0x0][0x17c], !P0 ;  /* 0x00005f0070007a0c */ /* 0x000fc600047a1270 */
[----:B------:R4:W-:Y:S01]  /*32b90*/  @P2 STG.E [R6.64], R92 ;  /* 0x0000005c06002986 */ /* 0x0009e2000c101904 */
[-C--:B------:R-:W-:Y:S02]  /*32ba0*/  LEA R112, P2, R0, R3.reuse, 0x2 ;  /* 0x0000000300707211 */ /* 0x080fe400078410ff */
[----:B------:R-:W-:Y:S02]  /*32bb0*/  IADD3 R5, R252, 0xda, RZ ;  /* 0x000000dafc057810 */ /* 0x000fe40007ffe0ff */
[----:B------:R-:W-:Y:S02]  /*32bc0*/  IADD3 R116, R0, c[0x0][0x198], RZ ;  /* 0x0000660000747a10 */ /* 0x000fe40007ffe0ff */
[----:B-1----:R-:W-:-:S04]  /*32bd0*/  LEA R96, P6, R113, R3, 0x2 ;  /* 0x0000000371607211 */ /* 0x002fc800078c10ff */
[-C--:B------:R-:W-:Y:S02]  /*32be0*/  LEA.HI.X.SX32 R97, R113, R4.reuse, 0x2, P6 ;  /* 0x0000000471617211 */ /* 0x080fe400030f16ff */
[----:B------:R-:W-:Y:S02]  /*32bf0*/  LEA.HI.X.SX32 R113, R0, R4, 0x2, P2 ;  /* 0x0000000400717211 */ /* 0x000fe400010f16ff */
[----:B------:R-:W-:Y:S02]  /*32c00*/  ISETP.LT.AND P1, PT, R5, c[0x0][0x17c], !P0 ;  /* 0x00005f0005007a0c */ /* 0x000fe40004721270 */
[----:B------:R-:W-:Y:S01]  /*32c10*/  IADD3 R0, R116, c[0x0][0x198], RZ ;  /* 0x0000660074007a10 */ /* 0x000fe20007ffe0ff */
[----:B------:R1:W-:Y:S01]  /*32c20*/  @P4 STG.E [R96.64], R93 ;  /* 0x0000005d60004986 */ /* 0x0003e2000c101904 */
[----:B------:R-:W-:Y:S02]  /*32c30*/  IADD3 R115, R252, 0xdb, RZ ;  /* 0x000000dbfc737810 */ /* 0x000fe40007ffe0ff */
[-C--:B------:R-:W-:Y:S01]  /*32c40*/  LEA R114, P6, R116, R3.reuse, 0x2 ;  /* 0x0000000374727211 */ /* 0x080fe200078c10ff */
[----:B------:R2:W-:Y:S01]  /*32c50*/  @P3 STG.E [R112.64], R172 ;  /* 0x000000ac70003986 */ /* 0x0005e2000c101904 */
[----:B----4-:R-:W-:-:S02]  /*32c60*/  LEA R92, P3, R0, R3, 0x2 ;  /* 0x00000003005c7211 */ /* 0x010fc400078610ff */
[----:B------:R-:W-:Y:S02]  /*32c70*/  ISETP.LT.AND P4, PT, R115, c[0x0][0x17c], !P0 ;  /* 0x00005f0073007a0c */ /* 0x000fe40004781270 */
[----:B------:R-:W-:Y:S02]  /*32c80*/  IADD3 R5, R252, 0xdc, RZ ;  /* 0x000000dcfc057810 */ /* 0x000fe40007ffe0ff */
[-C--:B------:R-:W-:Y:S02]  /*32c90*/  LEA.HI.X.SX32 R115, R116, R4.reuse, 0x2, P6 ;  /* 0x0000000474737211 */ /* 0x080fe400030f16ff */
[----:B-1----:R-:W-:Y:S02]  /*32ca0*/  IADD3 R96, R0, c[0x0][0x198], RZ ;  /* 0x0000660000607a10 */ /* 0x002fe40007ffe0ff */
[----:B------:R-:W-:Y:S02]  /*32cb0*/  IADD3 R7, R252, 0xdd, RZ ;  /* 0x000000ddfc077810 */ /* 0x000fe40007ffe0ff */
[----:B------:R-:W-:-:S02]  /*32cc0*/  LEA.HI.X.SX32 R93, R0, R4, 0x2, P3 ;  /* 0x00000004005d7211 */ /* 0x000fc400018f16ff */
[C---:B------:R-:W-:Y:S02]  /*32cd0*/  LEA R6, P6, R96.reuse, R3, 0x2 ;  /* 0x0000000360067211 */ /* 0x040fe400078c10ff */
[C---:B------:R-:W-:Y:S01]  /*32ce0*/  IADD3 R97, R96.reuse, c[0x0][0x198], RZ ;  /* 0x0000660060617a10 */ /* 0x040fe20007ffe0ff */
[----:B------:R1:W-:Y:S01]  /*32cf0*/  @P5 STG.E [R114.64], R173 ;  /* 0x000000ad72005986 */ /* 0x0003e2000c101904 */
[----:B------:R-:W-:Y:S02]  /*32d00*/  ISETP.LT.AND P2, PT, R5, c[0x0][0x17c], !P0 ;  /* 0x00005f0005007a0c */ /* 0x000fe40004741270 */
[----:B------:R-:W-:Y:S01]  /*32d10*/  ISETP.LT.AND P5, PT, R7, c[0x0][0x17c], !P0 ;  /* 0x00005f0007007a0c */ /* 0x000fe200047a1270 */
[----:B------:R4:W-:Y:S01]  /*32d20*/  @P1 STG.E [R92.64], R156 ;  /* 0x0000009c5c001986 */ /* 0x0009e2000c101904 */
[----:B------:R-:W-:Y:S02]  /*32d30*/  LEA.HI.X.SX32 R7, R96, R4, 0x2, P6 ;  /* 0x0000000460077211 */ /* 0x000fe400030f16ff */
[----:B--2---:R-:W-:-:S02]  /*32d40*/  IADD3 R113, R97, c[0x0][0x198], RZ ;  /* 0x0000660061717a10 */ /* 0x004fc40007ffe0ff */
[-C--:B------:R-:W-:Y:S02]  /*32d50*/  LEA R96, P1, R97, R3.reuse, 0x2 ;  /* 0x0000000361607211 */ /* 0x080fe400078210ff */
[----:B------:R-:W-:Y:S02]  /*32d60*/  IADD3 R5, R252, 0xde, RZ ;  /* 0x000000defc057810 */ /* 0x000fe40007ffe0ff */
[----:B-1----:R-:W-:Y:S02]  /*32d70*/  IADD3 R114, R113, c[0x0][0x198], RZ ;  /* 0x0000660071727a10 */ /* 0x002fe40007ffe0ff */
[----:B------:R-:W-:Y:S02]  /*32d80*/  LEA.HI.X.SX32 R97, R97, R4, 0x2, P1 ;  /* 0x0000000461617211 */ /* 0x000fe400008f16ff */
[----:B------:R-:W-:Y:S02]  /*32d90*/  ISETP.LT.AND P3, PT, R5, c[0x0][0x17c], !P0 ;  /* 0x00005f0005007a0c */ /* 0x000fe40004761270 */
[----:B------:R-:W-:Y:S01]  /*32da0*/  LEA R112, P6, R113, R3, 0x2 ;  /* 0x0000000371707211 */ /* 0x000fe200078c10ff */
[----:B------:R1:W-:Y:S01]  /*32db0*/  @P4 STG.E [R6.64], R157 ;  /* 0x0000009d06004986 */ /* 0x0003e2000c101904 */
[----:B------:R-:W-:-:S02]  /*32dc0*/  IADD3 R115, R114, c[0x0][0x198], RZ ;  /* 0x0000660072737a10 */ /* 0x000fc40007ffe0ff */
[C---:B------:R-:W-:Y:S01]  /*32dd0*/  IADD3 R5, R252.reuse, 0xdf, RZ ;  /* 0x000000dffc057810 */ /* 0x040fe20007ffe0ff */
[----:B------:R2:W-:Y:S01]  /*32de0*/  @P2 STG.E [R96.64], R140 ;  /* 0x0000008c60002986 */ /* 0x0005e2000c101904 */
[----:B------:R-:W-:Y:S02]  /*32df0*/  LEA.HI.X.SX32 R113, R113, R4, 0x2, P6 ;  /* 0x0000000471717211 */ /* 0x000fe400030f16ff */
[-C--:B----4-:R-:W-:Y:S02]  /*32e00*/  LEA R92, P6, R115, R3.reuse, 0x2 ;  /* 0x00000003735c7211 */ /* 0x090fe400078c10ff */
[----:B------:R-:W-:Y:S02]  /*32e10*/  IADD3 R0, R252, 0xe0, RZ ;  /* 0x000000e0fc007810 */ /* 0x000fe40007ffe0ff */
[----:B-1----:R-:W-:Y:S02]  /*32e20*/  LEA R6, P2, R114, R3, 0x2 ;  /* 0x0000000372067211 */ /* 0x002fe400078410ff */
[----:B------:R-:W-:-:S02]  /*32e30*/  ISETP.LT.AND P4, PT, R5, c[0x0][0x17c], !P0 ;  /* 0x00005f0005007a0c */ /* 0x000fc40004781270 */
[-C--:B------:R-:W-:Y:S02]  /*32e40*/  LEA.HI.X.SX32 R7, R114, R4.reuse, 0x2, P2 ;  /* 0x0000000472077211 */ /* 0x080fe400010f16ff */
[C---:B------:R-:W-:Y:S02]  /*32e50*/  LEA.HI.X.SX32 R93, R115.reuse, R4, 0x2, P6 ;  /* 0x00000004735d7211 */ /* 0x040fe400030f16ff */
[----:B------:R-:W-:Y:S02]  /*32e60*/  ISETP.LT.AND P1, PT, R0, c[0x0][0x17c], !P0 ;  /* 0x00005f0000007a0c */ /* 0x000fe40004721270 */
[----:B------:R-:W-:Y:S01]  /*32e70*/  IADD3 R115, R115, c[0x0][0x198], RZ ;  /* 0x0000660073737a10 */ /* 0x000fe20007ffe0ff */
[----:B------:R1:W-:Y:S01]  /*32e80*/  @P5 STG.E [R112.64], R141 ;  /* 0x0000008d70005986 */ /* 0x0003e2000c101904 */
[C---:B------:R-:W-:Y:S02]  /*32e90*/  IADD3 R5, R252.reuse, 0xe1, RZ ;  /* 0x000000e1fc057810 */ /* 0x040fe40007ffe0ff */
[----:B--2---:R-:W-:Y:S01]  /*32ea0*/  IADD3 R97, R115, c[0x0][0x198], RZ ;  /* 0x0000660073617a10 */ /* 0x004fe20007ffe0ff */
[----:B------:R2:W-:Y:S01]  /*32eb0*/  @P3 STG.E [R6.64], R88 ;  /* 0x0000005806003986 */ /* 0x0005e2000c101904 */
[----:B------:R-:W-:-:S02]  /*32ec0*/  IADD3 R0, R252, 0xe2, RZ ;  /* 0x000000e2fc007810 */ /* 0x000fc40007ffe0ff */
[----:B------:R-:W-:Y:S02]  /*32ed0*/  ISETP.LT.AND P5, PT, R5, c[0x0][0x17c], !P0 ;  /* 0x00005f0005007a0c */ /* 0x000fe400047a1270 */
[-C--:B-1----:R-:W-:Y:S02]  /*32ee0*/  LEA R112, P3, R115, R3.reuse, 0x2 ;  /* 0x0000000373707211 */ /* 0x082fe400078610ff */
[----:B------:R-:W-:Y:S02]  /*32ef0*/  IADD3 R114, R97, c[0x0][0x198], RZ ;  /* 0x0000660061727a10 */ /* 0x000fe40007ffe0ff */
[----:B------:R-:W-:Y:S01]  /*32f00*/  LEA.HI.X.SX32 R113, R115, R4, 0x2, P3 ;  /* 0x0000000473717211 */ /* 0x000fe200018f16ff */
[----:B------:R1:W-:Y:S01]  /*32f10*/  @P4 STG.E [R92.64], R89 ;  /* 0x000000595c004986 */ /* 0x0003e2000c101904 */
[----:B------:R-:W-:Y:S02]  /*32f20*/  ISETP.LT.AND P2, PT, R0, c[0x0][0x17c], !P0 ;  /* 0x00005f0000007a0c */ /* 0x000fe40004741270 */
[----:B------:R-:W-:Y:S01]  /*32f30*/  LEA R96, P6, R97, R3, 0x2 ;  /* 0x0000000361607211 */ /* 0x000fe200078c10ff */
[----:B------:R-:W-:Y:S01]  /*32f40*/  @P1 STG.E [R112.64], R186 ;  /* 0x000000ba70001986 */ /* 0x000fe2000c101904 */
[----:B------:R-:W-:-:S02]  /*32f50*/  IADD3 R5, R252, 0xe3, RZ ;  /* 0x000000e3fc057810 */ /* 0x000fc40007ffe0ff */
[----:B------:R-:W-:Y:S02]  /*32f60*/  LEA.HI.X.SX32 R97, R97, R4, 0x2, P6 ;  /* 0x0000000461617211 */ /* 0x000fe400030f16ff */
[C---:B--2---:R-:W-:Y:S02]  /*32f70*/  LEA R6, P1, R114.reuse, R3, 0x2 ;  /* 0x0000000372067211 */ /* 0x044fe400078210ff */
[----:B-1----:R-:W-:Y:S02]  /*32f80*/  IADD3 R92, R114, c[0x0][0x198], RZ ;  /* 0x00006600725c7a10 */ /* 0x002fe40007ffe0ff */
[----:B------:R-:W-:Y:S02]  /*32f90*/  IADD3 R0, R252, 0xe4, RZ ;  /* 0x000000e4fc007810 */ /* 0x000fe40007ffe0ff */
[----:B------:R-:W-:Y:S01]  /*32fa0*/  IADD3 R93, R92, c[0x0][0x198], RZ ;  /* 0x000066005c5d7a10 */ /* 0x000fe20007ffe0ff */
[----:B------:R1:W-:Y:S01]  /*32fb0*/  @P5 STG.E [R96.64], R187 ;  /* 0x000000bb60005986 */ /* 0x0003e2000c101904 */
[----:B------:R-:W-:-:S02]  /*32fc0*/  ISETP.LT.AND P4, PT, R5, c[0x0][0x17c], !P0 ;  /* 0x00005f0005007a0c */ /* 0x000fc40004781270 */
[-C--:B------:R-:W-:Y:S02]  /*32fd0*/  LEA.HI.X.SX32 R7, R114, R4.reuse, 0x2, P1 ;  /* 0x0000000472077211 */ /* 0x080fe400008f16ff */
[----:B------:R-:W-:Y:S02]  /*32fe0*/  LEA R88, P6, R92, R3, 0x2 ;  /* 0x000000035c587211 */ /* 0x000fe400078c10ff */
[----:B------:R-:W-:Y:S01]  /*32ff0*/  ISETP.LT.AND P3, PT, R0, c[0x0][0x17c], !P0 ;  /* 0x00005f0000007a0c */ /* 0x000fe20004761270 */
[----:B------:R2:W-:Y:S01]  /*33000*/  @P2 STG.E [R6.64], R170 ;  /* 0x000000aa06002986 */ /* 0x0005e2000c101904 */
[----:B------:R-:W-:Y:S02]  /*33010*/  IADD3 R5, R252, 0xe5, RZ ;  /* 0x000000e5fc057810 */ /* 0x000fe40007ffe0ff */
[----:B-1----:R-:W-:Y:S02]  /*33020*/  IADD3 R97, R93, c[0x0][0x198], RZ ;  /* 0x000066005d617a10 */ /* 0x002fe40007ffe0ff */
[----:B------:R-:W-:-:S02]  /*33030*/  LEA.HI.X.SX32 R89, R92, R4, 0x2, P6 ;  /* 0x000000045c597211 */ /* 0x000fc400030f16ff */
[-C--:B------:R-:W-:Y:S02]  /*33040*/  LEA R92, P2, R93, R3.reuse, 0x2 ;  /* 0x000000035d5c7211 */ /* 0x080fe400078410ff */
[----:B------:R-:W-:Y:S02]  /*33050*/  IADD3 R112, R97, c[0x0][0x198], RZ ;  /* 0x0000660061707a10 */ /* 0x000fe40007ffe0ff */
[----:B------:R-:W-:Y:S02]  /*33060*/  IADD3 R0, R252, 0xe6, RZ ;  /* 0x000000e6fc007810 */ /* 0x000fe40007ffe0ff */
[----:B------:R-:W-:Y:S02]  /*33070*/  ISETP.LT.AND P5, PT, R5, c[0x0][0x17c], !P0 ;  /* 0x00005f0005007a0c */ /* 0x000fe400047a1270 */
[----:B------:R-:W-:Y:S02]  /*33080*/  LEA R96, P6, R97, R3, 0x2 ;  /* 0x0000000361607211 */ /* 0x000fe400078c10ff */
[----:B------:R-:W-:-:S02]  /*33090*/  LEA.HI.X.SX32 R93, R93, R4, 0x2, P2 ;  /* 0x000000045d5d7211 */ /* 0x000fc400010f16ff */
[----:B------:R-:W-:Y:S01]  /*330a0*/  IADD3 R113, R112, c[0x0][0x198], RZ ;  /* 0x0000660070717a10 */ /* 0x000fe20007ffe0ff */
[----:B------:R1:W-:Y:S01]  /*330b0*/  @P4 STG.E [R88.64], R171 ;  /* 0x000000ab58004986 */ /* 0x0003e2000c101904 */
[----:B------:R-:W-:Y:S02]  /*330c0*/  ISETP.LT.AND P1, PT, R0, c[0x0][0x17c], !P0 ;  /* 0x00005f0000007a0c */ /* 0x000fe40004721270 */
[----:B------:R-:W-:Y:S01]  /*330d0*/  LEA.HI.X.SX32 R97, R97, R4, 0x2, P6 ;  /* 0x0000000461617211 */ /* 0x000fe200030f16ff */
[----:B------:R4:W-:Y:S01]  /*330e0*/  @P3 STG.E [R92.64], R154 ;  /* 0x0000009a5c003986 */ /* 0x0009e2000c101904 */
[-C--:B--2---:R-:W-:Y:S02]  /*330f0*/  LEA R6, P3, R112, R3.reuse, 0x2 ;  /* 0x0000000370067211 */ /* 0x084fe400078610ff */
[----:B------:R-:W-:Y:S02]  /*33100*/  IADD3 R5, R252, 0xe7, RZ ;  /* 0x000000e7fc057810 */ /* 0x000fe40007ffe0ff */
[----:B-1----:R-:W-:-:S02]  /*33110*/  LEA R88, P6, R113, R3, 0x2 ;  /* 0x0000000371587211 */ /* 0x002fc400078c10ff */
[----:B------:R-:W-:Y:S02]  /*33120*/  IADD3 R0, R252, 0xe8, RZ ;  /* 0x000000e8fc007810 */ /* 0x000fe40007ffe0ff */
[CC--:B------:R-:W-:Y:S02]  /*33130*/  LEA.HI.X.SX32 R89, R113.reuse, R4.reuse, 0x2, P6 ;  /* 0x0000000471597211 */ /* 0x0c0fe400030f16ff */
[----:B------:R-:W-:Y:S02]  /*33140*/  IADD3 R113, R113, c[0x0][0x198], RZ ;  /* 0x0000660071717a10 */ /* 0x000fe40007ffe0ff */
[----:B------:R-:W-:Y:S01]  /*33150*/  LEA.HI.X.SX32 R7, R112, R4, 0x2, P3 ;  /* 0x0000000470077211 */ /* 0x000fe200018f16ff */
[----:B------:R1:W-:Y:S01]  /*33160*/  @P5 STG.E [R96.64], R155 ;  /* 0x0000009b60005986 */ /* 0x0003e2000c101904 */
[----:B------:R-:W-:Y:S02]  /*33170*/  ISETP.LT.AND P4, PT, R5, c[0x0][0x17c], !P0 ;  /* 0x00005f0005007a0c */ /* 0x000fe40004781270 */
[----:B------:R-:W-:Y:S01]  /*33180*/  ISETP.LT.AND P2, PT, R0, c[0x0][0x17c], !P0 ;  /* 0x00005f0000007a0c */ /* 0x000fe20004741270 */
[----:B------:R2:W-:Y:S01]  /*33190*/  @P1 STG.E [R6.64], R138 ;  /* 0x0000008a06001986 */ /* 0x0005e2000c101904 */
[----:B------:R-:W-:-:S02]  /*331a0*/  IADD3 R5, R252, 0xe9, RZ ;  /* 0x000000e9fc057810 */ /* 0x000fc40007ffe0ff */
[CC--:B----4-:R-:W-:Y:S02]  /*331b0*/  LEA R92, P1, R113.reuse, R3.reuse, 0x2 ;  /* 0x00000003715c7211 */ /* 0x0d0fe400078210ff */
[----:B-1----:R-:W-:Y:S02]  /*331c0*/  IADD3 R97, R113, c[0x0][0x198], RZ ;  /* 0x0000660071617a10 */ /* 0x002fe40007ffe0ff */
[----:B------:R-:W-:Y:S02]  /*331d0*/  IADD3 R0, R252, 0xea, RZ ;  /* 0x000000eafc007810 */ /* 0x000fe40007ffe0ff */
[----:B------:R-:W-:Y:S02]  /*331e0*/  IADD3 R112, R97, c[0x0][0x198], RZ ;  /* 0x0000660061707a10 */ /* 0x000fe40007ffe0ff */
[----:B------:R-:W-:Y:S02]  /*331f0*/  ISETP.LT.AND P5, PT, R5, c[0x0][0x17c], !P0 ;  /* 0x00005f0005007a0c */ /* 0x000fe400047a1270 */
[----:B------:R-:W-:-:S02]  /*33200*/  LEA R96, P6, R97, R3, 0x2 ;  /* 0x0000000361607211 */ /* 0x000fc400078c10ff */
[-C--:B------:R-:W-:Y:S02]  /*33210*/  LEA.HI.X.SX32 R93, R113, R4.reuse, 0x2, P1 ;  /* 0x00000004715d7211 */ /* 0x080fe400008f16ff */
[----:B------:R-:W-:Y:S02]  /*33220*/  IADD3 R113, R112, c[0x0][0x198], RZ ;  /* 0x0000660070717a10 */ /* 0x000fe40007ffe0ff */
[----:B------:R-:W-:Y:S01]  /*33230*/  ISETP.LT.AND P3, PT, R0, c[0x0][0x17c], !P0 ;  /* 0x00005f0000007a0c */ /* 0x000fe20004761270 */
[----:B------:R1:W-:Y:S01]  /*33240*/  @P4 STG.E [R88.64], R139 ;  /* 0x0000008b58004986 */ /* 0x0003e2000c101904 */
[----:B------:R-:W-:-:S03]  /*33250*/  LEA.HI.X.SX32 R97, R97, R4, 0x2, P6 ;  /* 0x0000000461617211 */ /* 0x000fc600030f16ff */
[----:B------:R4:W-:Y:S01]  /*33260*/  @P2 STG.E [R92.64], R182 ;  /* 0x000000b65c002986 */ /* 0x0009e2000c101904 */
[-C--:B--2---:R-:W-:Y:S02]  /*33270*/  LEA R6, P2, R112, R3.reuse, 0x2 ;  /* 0x0000000370067211 */ /* 0x084fe400078410ff */
[C---:B------:R-:W-:Y:S02]  /*33280*/  IADD3 R5, R252.reuse, 0xeb, RZ ;  /* 0x000000ebfc057810 */ /* 0x040fe40007ffe0ff */
[----:B------:R-:W-:Y:S02]  /*33290*/  IADD3 R0, R252, 0xec, RZ ;  /* 0x000000ecfc007810 */ /* 0x000fe40007ffe0ff */
[C---:B-1----:R-:W-:Y:S02]  /*332a0*/  LEA R88, P6, R113.reuse, R3, 0x2 ;  /* 0x0000000371587211 */ /* 0x042fe400078c10ff */
[-C--:B------:R-:W-:Y:S02]  /*332b0*/  LEA.HI.X.SX32 R7, R112, R4.reuse, 0x2, P2 ;  /* 0x0000000470077211 */ /* 0x080fe400010f16ff */
[----:B------:R-:W-:-:S02]  /*332c0*/  LEA.HI.X.SX32 R89, R113, R4, 0x2, P6 ;  /* 0x0000000471597211 */ /* 0x000fc400030f16ff */
[----:B------:R-:W-:Y:S02]  /*332d0*/  IADD3 R113, R113, c[0x0][0x198], RZ ;  /* 0x0000660071717a10 */ /* 0x000fe40007ffe0ff */
[----:B------:R-:W-:Y:S01]  /*332e0*/  ISETP.LT.AND P4, PT, R5, c[0x0][0x17c], !P0 ;  /* 0x00005f0005007a0c */ /* 0x000fe20004781270 */
[----:B------:R1:W-:Y:S01]  /*332f0*/  @P5 STG.E [R96.64], R183 ;  /* 0x000000b760005986 */ /* 0x0003e2000c101904 */
[----:B------:R-:W-:-:S03]  /*33300*/  ISETP.LT.AND P1, PT, R0, c[0x0][0x17c], !P0 ;  /* 0x00005f0000007a0c */ /* 0x000fc60004721270 */
[----:B------:R2:W-:Y:S01]  /*33310*/  @P3 STG.E [R6.64], R166 ;  /* 0x000000a606003986 */ /* 0x0005e2000c101904 */
[C---:B----4-:R-:W-:Y:S02]  /*33320*/  LEA R92, P3, R113.reuse, R3, 0x2 ;  /* 0x00000003715c7211 */ /* 0x050fe400078610ff */
[C---:B------:R-:W-:Y:S02]  /*33330*/  IADD3 R5, R252.reuse, 0xed, RZ ;  /* 0x000000edfc057810 */ /* 0x040fe40007ffe0ff */
[----:B-1----:R-:W-:Y:S02]  /*33340*/  IADD3 R97, R113, c[0x0][0x198], RZ ;  /* 0x0000660071617a10 */ /* 0x002fe40007ffe0ff */
[----:B------:R-:W-:Y:S02]  /*33350*/  IADD3 R0, R252, 0xee, RZ ;  /* 0x000000eefc007810 */ /* 0x000fe40007ffe0ff */
[----:B------:R-:W-:Y:S02]  /*33360*/  IADD3 R112, R97, c[0x0][0x198], RZ ;  /* 0x0000660061707a10 */ /* 0x000fe40007ffe0ff */
[----:B------:R-:W-:-:S02]  /*33370*/  LEA.HI.X.SX32 R93, R113, R4, 0x2, P3 ;  /* 0x00000004715d7211 */ /* 0x000fc400018f16ff */
[----:B------:R-:W-:Y:S02]  /*33380*/  ISETP.LT.AND P5, PT, R5, c[0x0][0x17c], !P0 ;  /* 0x00005f0005007a0c */ /* 0x000fe400047a1270 */
[C---:B------:R-:W-:Y:S02]  /*33390*/  LEA R96, P6, R97.reuse, R3, 0x2 ;  /* 0x0000000361607211 */ /* 0x040fe400078c10ff */
[----:B------:R-:W-:Y:S02]  /*333a0*/  ISETP.LT.AND P2, PT, R0, c[0x0][0x17c], !P0 ;  /* 0x00005f0000007a0c */ /* 0x000fe40004741270 */
[----:B------:R-:W-:Y:S01]  /*333b0*/  IADD3 R113, R112, c[0x0][0x198], RZ ;  /* 0x0000660070717a10 */ /* 0x000fe20007ffe0ff */
        /* <DEDUP_REMOVED lines=9> */
[----:B------:R-:W-:Y:S02]  /*33450*/  ISETP.LT.AND P4, PT, R5, c[0x0][0x17c], !P0 ;  /* 0x00005f0005007a0c */ /* 0x000fe40004781270 */
[----:B------:R-:W-:Y:S02]  /*33460*/  IADD3 R113, R113, c[0x0][0x198], RZ ;  /* 0x0000660071717a10 */ /* 0x000fe40007ffe0ff */
[----:B------:R-:W-:Y:S01]  /*33470*/  ISETP.LT.AND P3, PT, R0, c[0x0][0x17c], !P0 ;  /* 0x00005f0000007a0c */ /* 0x000fe20004761270 */
[----:B------:R1:W-:Y:S01]  /*33480*/  @P5 STG.E [R96.64], R151 ;  /* 0x0000009760005986 */ /* 0x0003e2000c101904 */
[----:B------:R-:W-:-:S03]  /*33490*/  IADD3 R5, R252, 0xf1, RZ ;  /* 0x000000f1fc057810 */ /* 0x000fc60007ffe0ff */
[----:B------:R2:W-:Y:S01]  /*334a0*/  @P2 STG.E [R6.64], R98 ;  /* 0x0000006206002986 */ /* 0x0005e2000c101904 */
[C---:B----4-:R-:W-:Y:S02]  /*334b0*/  LEA R92, P2, R113.reuse, R3, 0x2 ;  /* 0x00000003715c7211 */ /* 0x050fe400078410ff */
[----:B------:R-:W-:Y:S02]  /*334c0*/  IADD3 R0, R252, 0xf2, RZ ;  /* 0x000000f2fc007810 */ /* 0x000fe40007ffe0ff */
[C---:B-1----:R-:W-:Y:S02]  /*334d0*/  IADD3 R97, R113.reuse, c[0x0][0x198], RZ ;  /* 0x0000660071617a10 */ /* 0x042fe40007ffe0ff */
[----:B------:R-:W-:Y:S02]  /*334e0*/  LEA.HI.X.SX32 R93, R113, R4, 0x2, P2 ;  /* 0x00000004715d7211 */ /* 0x000fe400010f16ff */
[----:B------:R-:W-:Y:S02]  /*334f0*/  IADD3 R112, R97, c[0x0][0x198], RZ ;  /* 0x0000660061707a10 */ /* 0x000fe40007ffe0ff */
[----:B------:R-:W-:-:S02]  /*33500*/  ISETP.LT.AND P5, PT, R5, c[0x0][0x17c], !P0 ;  /* 0x00005f0005007a0c */ /* 0x000fc400047a1270 */
[----:B------:R-:W-:Y:S02]  /*33510*/  ISETP.LT.AND P1, PT, R0, c[0x0][0x17c], !P0 ;  /* 0x00005f0000007a0c */ /* 0x000fe40004721270 */
[CC--:B------:R-:W-:Y:S01]  /*33520*/  LEA R96, P6, R97.reuse, R3.reuse, 0x2 ;  /* 0x0000000361607211 */ /* 0x0c0fe200078c10ff */
[----:B------:R1:W-:Y:S01]  /*33530*/  @P4 STG.E [R88.64], R99 ;  /* 0x0000006358004986 */ /* 0x0003e2000c101904 */
[C---:B--2---:R-:W-:Y:S02]  /*33540*/  IADD3 R98, R112.reuse, c[0x0][0x198], RZ ;  /* 0x0000660070627a10 */ /* 0x044fe40007ffe0ff */
[----:B------:R-:W-:Y:S01]  /*33550*/  LEA.HI.X.SX32 R97, R97, R4, 0x2, P6 ;  /* 0x0000000461617211 */ /* 0x000fe200030f16ff */
[----:B------:R2:W-:Y:S01]  /*33560*/  @P3 STG.E [R92.64], R178 ;  /* 0x000000b25c003986 */ /* 0x0005e2000c101904 */
[----:B------:R-:W-:Y:S02]  /*33570*/  LEA R6, P3, R112, R3, 0x2 ;  /* 0x0000000370067211 */ /* 0x000fe400078610ff */
[----:B------:R-:W-:-:S02]  /*33580*/  IADD3 R5, R252, 0xf3, RZ ;  /* 0x000000f3fc057810 */ /* 0x000fc40007ffe0ff */
[----:B------:R-:W-:Y:S02]  /*33590*/  IADD3 R0, R252, 0xf4, RZ ;  /* 0x000000f4fc007810 */ /* 0x000fe40007ffe0ff */
[----:B-1----:R-:W-:Y:S02]  /*335a0*/  LEA R88, P6, R98, R3, 0x2 ;  /* 0x0000000362587211 */ /* 0x002fe400078c10ff */
[-C--:B------:R-:W-:Y:S02]  /*335b0*/  LEA.HI.X.SX32 R7, R112, R4.reuse, 0x2, P3 ;  /* 0x0000000470077211 */ /* 0x080fe400018f16ff */
[C---:B------:R-:W-:Y:S02]  /*335c0*/  LEA.HI.X.SX32 R89, R98.reuse, R4, 0x2, P6 ;  /* 0x0000000462597211 */ /* 0x040fe400030f16ff */
[----:B------:R-:W-:Y:S01]  /*335d0*/  IADD3 R98, R98, c[0x0][0x198], RZ ;  /* 0x0000660062627a10 */ /* 0x000fe20007ffe0ff */
[----:B------:R1:W-:Y:S01]  /*335e0*/  @P5 STG.E [R96.64], R179 ;  /* 0x000000b360005986 */ /* 0x0003e2000c101904 */
[----:B------:R-:W-:-:S02]  /*335f0*/  ISETP.LT.AND P4, PT, R5, c[0x0][0x17c], !P0 ;  /* 0x00005f0005007a0c */ /* 0x000fc40004781270 */
[----:B------:R-:W-:Y:S01]  /*33600*/  ISETP.LT.AND P2, PT, R0, c[0x0][0x17c], !P0 ;  /* 0x00005f0000007a0c */ /* 0x000fe20004741270 */
[----:B------:R4:W-:Y:S01]  /*33610*/  @P1 STG.E [R6.64], R162 ;  /* 0x000000a206001986 */ /* 0x0009e2000c101904 */
[----:B--2---:R-:W-:Y:S02]  /*33620*/  LEA R92, P1, R98, R3, 0x2 ;  /* 0x00000003625c7211 */ /* 0x004fe400078210ff */
[C---:B------:R-:W-:Y:S02]  /*33630*/  IADD3 R5, R252.reuse, 0xf5, RZ ;  /* 0x000000f5fc057810 */ /* 0x040fe40007ffe0ff */
[----:B------:R-:W-:Y:S02]  /*33640*/  IADD3 R0, R252, 0xf6, RZ ;  /* 0x000000f6fc007810 */ /* 0x000fe40007ffe0ff */
[C---:B-1----:R-:W-:Y:S02]  /*33650*/  IADD3 R97, R98.reuse, c[0x0][0x198], RZ ;  /* 0x0000660062617a10 */ /* 0x042fe40007ffe0ff */
[----:B------:R-:W-:-:S02]  /*33660*/  LEA.HI.X.SX32 R93, R98, R4, 0x2, P1 ;  /* 0x00000004625d7211 */ /* 0x000fc400008f16ff */
[----:B------:R-:W-:Y:S02]  /*33670*/  IADD3 R98, R97, c[0x0][0x198], RZ ;  /* 0x0000660061627a10 */ /* 0x000fe40007ffe0ff */
[----:B------:R-:W-:Y:S02]  /*33680*/  ISETP.LT.AND P5, PT, R5, c[0x0][0x17c], !P0 ;  /* 0x00005f0005007a0c */ /* 0x000fe400047a1270 */
[----:B------:R-:W-:Y:S02]  /*33690*/  ISETP.LT.AND P3, PT, R0, c[0x0][0x17c], !P0 ;  /* 0x00005f0000007a0c */ /* 0x000fe40004761270 */
[CC--:B------:R-:W-:Y:S01]  /*336a0*/  LEA R96, P6, R97.reuse, R3.reuse, 0x2 ;  /* 0x0000000361607211 */ /* 0x0c0fe200078c10ff */
[----:B------:R1:W-:Y:S01]  /*336b0*/  @P4 STG.E [R88.64], R163 ;  /* 0x000000a358004986 */ /* 0x0003e2000c101904 */
[C---:B------:R-:W-:Y:S02]  /*336c0*/  IADD3 R99, R98.reuse, c[0x0][0x198], RZ ;  /* 0x0000660062637a10 */ /* 0x040fe40007ffe0ff */
[----:B------:R-:W-:Y:S01]  /*336d0*/  LEA.HI.X.SX32 R97, R97, R4, 0x2, P6 ;  /* 0x0000000461617211 */ /* 0x000fe200030f16ff */
[----:B------:R2:W-:Y:S01]  /*336e0*/  @P2 STG.E [R92.64], R146 ;  /* 0x000000925c002986 */ /* 0x0005e2000c101904 */
[----:B----4-:R-:W-:-:S02]  /*336f0*/  LEA R6, P2, R98, R3, 0x2 ;  /* 0x0000000362067211 */ /* 0x010fc400078410ff */
[C---:B------:R-:W-:Y:S02]  /*33700*/  IADD3 R5, R252.reuse, 0xf7, RZ ;  /* 0x000000f7fc057810 */ /* 0x040fe40007ffe0ff */
[----:B------:R-:W-:Y:S02]  /*33710*/  IADD3 R0, R252, 0xf8, RZ ;  /* 0x000000f8fc007810 */ /* 0x000fe40007ffe0ff */
[----:B-1----:R-:W-:Y:S02]  /*33720*/  LEA R88, P6, R99, R3, 0x2 ;  /* 0x0000000363587211 */ /* 0x002fe400078c10ff */
[-C--:B------:R-:W-:Y:S02]  /*33730*/  LEA.HI.X.SX32 R7, R98, R4.reuse, 0x2, P2 ;  /* 0x0000000462077211 */ /* 0x080fe400010f16ff */
[----:B------:R-:W-:Y:S02]  /*33740*/  ISETP.LT.AND P4, PT, R5, c[0x0][0x17c], !P0 ;  /* 0x00005f0005007a0c */ /* 0x000fe40004781270 */
[----:B------:R-:W-:-:S02]  /*33750*/  LEA.HI.X.SX32 R89, R99, R4, 0x2, P6 ;  /* 0x0000000463597211 */ /* 0x000fc400030f16ff */
[----:B------:R-:W-:Y:S02]  /*33760*/  ISETP.LT.AND P1, PT, R0, c[0x0][0x17c], !P0 ;  /* 0x00005f0000007a0c */ /* 0x000fe40004721270 */
[----:B------:R-:W-:Y:S01]  /*33770*/  IADD3 R99, R99, c[0x0][0x198], RZ ;  /* 0x0000660063637a10 */ /* 0x000fe20007ffe0ff */
[----:B------:R1:W-:Y:S01]  /*33780*/  @P5 STG.E [R96.64], R147 ;  /* 0x0000009360005986 */ /* 0x0003e2000c101904 */
[----:B------:R-:W-:-:S03]  /*33790*/  IADD3 R5, R252, 0xf9, RZ ;  /* 0x000000f9fc057810 */ /* 0x000fc60007ffe0ff */
[----:B------:R4:W-:Y:S01]  /*337a0*/  @P3 STG.E [R6.64], R94 ;  /* 0x0000005e06003986 */ /* 0x0009e2000c101904 */
[C---:B--2---:R-:W-:Y:S02]  /*337b0*/  LEA R92, P3, R99.reuse, R3, 0x2 ;  /* 0x00000003635c7211 */ /* 0x044fe400078610ff */
[----:B------:R-:W-:Y:S02]  /*337c0*/  IADD3 R0, R252, 0xfa, RZ ;  /* 0x000000fafc007810 */ /* 0x000fe40007ffe0ff */
[C---:B------:R-:W-:Y:S02]  /*337d0*/  LEA.HI.X.SX32 R93, R99.reuse, R4, 0x2, P3 ;  /* 0x00000004635d7211 */ /* 0x040fe400018f16ff */
[----:B-1----:R-:W-:Y:S02]  /*337e0*/  IADD3 R97, R99, c[0x0][0x198], RZ ;  /* 0x0000660063617a10 */ /* 0x002fe40007ffe0ff */
[----:B------:R-:W-:Y:S02]  /*337f0*/  ISETP.LT.AND P5, PT, R5, c[0x0][0x17c], !P0 ;  /* 0x00005f0005007a0c */ /* 0x000fe400047a1270 */
[----:B------:R-:W-:-:S02]  /*33800*/  ISETP.LT.AND P2, PT, R0, c[0x0][0x17c], !P0 ;  /* 0x00005f0000007a0c */ /* 0x000fc40004741270 */
[C---:B------:R-:W-:Y:S01]  /*33810*/  IADD3 R98, R97.reuse, c[0x0][0x198], RZ ;  /* 0x0000660061627a10 */ /* 0x040fe20007ffe0ff */
[----:B------:R-:W-:Y:S01]  /*33820*/  @P4 STG.E [R88.64], R95 ;  /* 0x0000005f58004986 */ /* 0x000fe2000c101904 */
[----:B------:R-:W-:-:S03]  /*33830*/  LEA R96, P6, R97, R3, 0x2 ;  /* 0x0000000361607211 */ /* 0x000fc600078c10ff */
[----:B------:R1:W-:Y:S01]  /*33840*/  @P1 STG.E [R92.64], R174 ;  /* 0x000000ae5c001986 */ /* 0x0003e2000c101904 */
[----:B----4-:R-:W-:Y:S02]  /*33850*/  LEA R6, P1, R98, R3, 0x2 ;  /* 0x0000000362067211 */ /* 0x010fe400078210ff */
[----:B------:R-:W-:Y:S02]  /*33860*/  IADD3 R5, R252, 0xfb, RZ ;  /* 0x000000fbfc057810 */ /* 0x000fe40007ffe0ff */
[----:B------:R-:W-:Y:S02]  /*33870*/  IADD3 R94, R98, c[0x0][0x198], RZ ;  /* 0x00006600625e7a10 */ /* 0x000fe40007ffe0ff */
[----:B------:R-:W-:Y:S02]  /*33880*/  IADD3 R0, R252, 0xfc, RZ ;  /* 0x000000fcfc007810 */ /* 0x000fe40007ffe0ff */
[-C--:B------:R-:W-:Y:S02]  /*33890*/  LEA.HI.X.SX32 R97, R97, R4.reuse, 0x2, P6 ;  /* 0x0000000461617211 */ /* 0x080fe400030f16ff */
[----:B------:R-:W-:-:S02]  /*338a0*/  LEA.HI.X.SX32 R7, R98, R4, 0x2, P1 ;  /* 0x0000000462077211 */ /* 0x000fc400008f16ff */
[----:B------:R-:W-:Y:S02]  /*338b0*/  ISETP.LT.AND P4, PT, R5, c[0x0][0x17c], !P0 ;  /* 0x00005f0005007a0c */ /* 0x000fe40004781270 */
[----:B-1----:R-:W-:Y:S02]  /*338c0*/  IADD3 R93, R94, c[0x0][0x198], RZ ;  /* 0x000066005e5d7a10 */ /* 0x002fe40007ffe0ff */
[----:B------:R-:W-:Y:S01]  /*338d0*/  ISETP.LT.AND P3, PT, R0, c[0x0][0x17c], !P0 ;  /* 0x00005f0000007a0c */ /* 0x000fe20004761270 */
[----:B------:R1:W-:Y:S01]  /*338e0*/  @P5 STG.E [R96.64], R175 ;  /* 0x000000af60005986 */ /* 0x0003e2000c101904 */
[-C--:B------:R-:W-:Y:S02]  /*338f0*/  LEA R88, P6, R94, R3.reuse, 0x2 ;  /* 0x000000035e587211 */ /* 0x080fe400078c10ff */
[C---:B------:R-:W-:Y:S01]  /*33900*/  IADD3 R95, R93.reuse, c[0x0][0x198], RZ ;  /* 0x000066005d5f7a10 */ /* 0x040fe20007ffe0ff */
[----:B------:R2:W-:Y:S01]  /*33910*/  @P2 STG.E [R6.64], R158 ;  /* 0x0000009e06002986 */ /* 0x0005e2000c101904 */
[----:B------:R-:W-:-:S02]  /*33920*/  LEA R92, P2, R93, R3, 0x2 ;  /* 0x000000035d5c7211 */ /* 0x000fc400078410ff */
[C---:B------:R-:W-:Y:S02]  /*33930*/  IADD3 R5, R252.reuse, 0xfd, RZ ;  /* 0x000000fdfc057810 */ /* 0x040fe40007ffe0ff */
[----:B------:R-:W-:Y:S02]  /*33940*/  IADD3 R0, R252, 0xfe, RZ ;  /* 0x000000fefc007810 */ /* 0x000fe40007ffe0ff */
[-C--:B------:R-:W-:Y:S02]  /*33950*/  LEA.HI.X.SX32 R89, R94, R4.reuse, 0x2, P6 ;  /* 0x000000045e597211 */ /* 0x080fe400030f16ff */
[----:B-1----:R-:W-:Y:S02]  /*33960*/  IADD3 R96, R95, c[0x0][0x198], RZ ;  /* 0x000066005f607a10 */ /* 0x002fe40007ffe0ff */
[----:B------:R-:W-:Y:S02]  /*33970*/  LEA.HI.X.SX32 R93, R93, R4, 0x2, P2 ;  /* 0x000000045d5d7211 */ /* 0x000fe400010f16ff */
[----:B------:R-:W-:-:S02]  /*33980*/  ISETP.LT.AND P5, PT, R5, c[0x0][0x17c], !P0 ;  /* 0x00005f0005007a0c */ /* 0x000fc400047a1270 */
[----:B------:R-:W-:Y:S02]  /*33990*/  ISETP.LT.AND P1, PT, R0, c[0x0][0x17c], !P0 ;  /* 0x00005f0000007a0c */ /* 0x000fe40004721270 */
[CC--:B------:R-:W-:Y:S01]  /*339a0*/  LEA R94, P6, R95.reuse, R3.reuse, 0x2 ;  /* 0x000000035f5e7211 */ /* 0x0c0fe200078c10ff */
[----:B------:R1:W-:Y:S01]  /*339b0*/  @P4 STG.E [R88.64], R159 ;  /* 0x0000009f58004986 */ /* 0x0003e2000c101904 */
[C---:B------:R-:W-:Y:S02]  /*339c0*/  IADD3 R97, R96.reuse, c[0x0][0x198], RZ ;  /* 0x0000660060617a10 */ /* 0x040fe40007ffe0ff */
[----:B------:R-:W-:Y:S01]  /*339d0*/  LEA.HI.X.SX32 R95, R95, R4, 0x2, P6 ;  /* 0x000000045f5f7211 */ /* 0x000fe200030f16ff */
[----:B------:R4:W-:Y:S01]  /*339e0*/  @P3 STG.E [R92.64], R142 ;  /* 0x0000008e5c003986 */ /* 0x0009e2000c101904 */
[----:B--2---:R-:W-:Y:S02]  /*339f0*/  LEA R6, P3, R96, R3, 0x2 ;  /* 0x0000000360067211 */ /* 0x004fe400078610ff */
[----:B------:R-:W-:-:S02]  /*33a00*/  IADD3 R5, R252, 0xff, RZ ;  /* 0x000000fffc057810 */ /* 0x000fc40007ffe0ff */
[----:B------:R-:W-:Y:S02]  /*33a10*/  IADD3 R0, R252, 0x100, RZ ;  /* 0x00000100fc007810 */ /* 0x000fe40007ffe0ff */
[----:B-1----:R-:W-:Y:S02]  /*33a20*/  LEA R88, P6, R97, R3, 0x2 ;  /* 0x0000000361587211 */ /* 0x002fe400078c10ff */
[-C--:B------:R-:W-:Y:S02]  /*33a30*/  LEA.HI.X.SX32 R7, R96, R4.reuse, 0x2, P3 ;  /* 0x0000000460077211 */ /* 0x080fe400018f16ff */
[----:B------:R-:W-:Y:S02]  /*33a40*/  ISETP.LT.AND P4, PT, R5, c[0x0][0x17c], !P0 ;  /* 0x00005f0005007a0c */ /* 0x000fe40004781270 */
[----:B------:R-:W-:Y:S02]  /*33a50*/  LEA.HI.X.SX32 R89, R97, R4, 0x2, P6 ;  /* 0x0000000461597211 */ /* 0x000fe400030f16ff */
[----:B------:R-:W-:-:S02]  /*33a60*/  ISETP.LT.AND P2, PT, R0, c[0x0][0x17c], !P0 ;  /* 0x00005f0000007a0c */ /* 0x000fc40004741270 */
[----:B------:R-:W-:Y:S01]  /*33a70*/  IADD3 R97, R97, c[0x0][0x198], RZ ;  /* 0x0000660061617a10 */ /* 0x000fe20007ffe0ff */
[----:B------:R1:W-:Y:S01]  /*33a80*/  @P5 STG.E [R94.64], R143 ;  /* 0x0000008f5e005986 */ /* 0x0003e2000c101904 */
[----:B------:R-:W-:-:S03]  /*33a90*/  IADD3 R5, R252, 0x101, RZ ;  /* 0x00000101fc057810 */ /* 0x000fc60007ffe0ff */
[----:B------:R2:W-:Y:S01]  /*33aa0*/  @P1 STG.E [R6.64], R90 ;  /* 0x0000005a06001986 */ /* 0x0005e2000c101904 */
[C---:B----4-:R-:W-:Y:S02]  /*33ab0*/  LEA R92, P1, R97.reuse, R3, 0x2 ;  /* 0x00000003615c7211 */ /* 0x050fe400078210ff */
[----:B------:R-:W-:Y:S02]  /*33ac0*/  IADD3 R0, R252, 0x102, RZ ;  /* 0x00000102fc007810 */ /* 0x000fe40007ffe0ff */
[C---:B------:R-:W-:Y:S02]  /*33ad0*/  LEA.HI.X.SX32 R93, R97.reuse, R4, 0x2, P1 ;  /* 0x00000004615d7211 */ /* 0x040fe400008f16ff */
[----:B-1----:R-:W-:Y:S02]  /*33ae0*/  IADD3 R95, R97, c[0x0][0x198], RZ ;  /* 0x00006600615f7a10 */ /* 0x002fe40007ffe0ff */
[----:B------:R-:W-:Y:S02]  /*33af0*/  ISETP.LT.AND P5, PT, R5, c[0x0][0x17c], !P0 ;  /* 0x00005f0005007a0c */ /* 0x000fe400047a1270 */
[----:B------:R-:W-:-:S02]  /*33b00*/  ISETP.LT.AND P3, PT, R0, c[0x0][0x17c], !P0 ;  /* 0x00005f0000007a0c */ /* 0x000fc40004761270 */
[C---:B------:R-:W-:Y:S01]  /*33b10*/  IADD3 R96, R95.reuse, c[0x0][0x198], RZ ;  /* 0x000066005f607a10 */ /* 0x040fe20007ffe0ff */
[----:B------:R1:W-:Y:S01]  /*33b20*/  @P4 STG.E [R88.64], R91 ;  /* 0x0000005b58004986 */ /* 0x0003e2000c101904 */
[----:B------:R-:W-:Y:S02]  /*33b30*/  IADD3 R5, R252, 0x103, RZ ;  /* 0x00000103fc057810 */ /* 0x000fe40007ffe0ff */
[-C--:B------:R-:W-:Y:S01]  /*33b40*/  LEA R94, P6, R95, R3.reuse, 0x2 ;  /* 0x000000035f5e7211 */ /* 0x080fe200078c10ff */
[----:B------:R4:W-:Y:S01]  /*33b50*/  @P2 STG.E [R92.64], R80 ;  /* 0x000000505c002986 */ /* 0x0009e2000c101904 */
[C---:B--2---:R-:W-:Y:S02]  /*33b60*/  LEA R6, P2, R96.reuse, R3, 0x2 ;  /* 0x0000000360067211 */ /* 0x044fe400078410ff */
[----:B------:R-:W-:Y:S02]  /*33b70*/  IADD3 R90, R96, c[0x0][0x198], RZ ;  /* 0x00006600605a7a10 */ /* 0x000fe40007ffe0ff */
[----:B------:R-:W-:-:S02]  /*33b80*/  IADD3 R0, R252, 0x104, RZ ;  /* 0x00000104fc007810 */ /* 0x000fc40007ffe0ff */
[----:B------:R-:W-:Y:S02]  /*33b90*/  ISETP.LT.AND P4, PT, R5, c[0x0][0x17c], !P0 ;  /* 0x00005f0005007a0c */ /* 0x000fe40004781270 */
[-C--:B------:R-:W-:Y:S02]  /*33ba0*/  LEA.HI.X.SX32 R95, R95, R4.reuse, 0x2, P6 ;  /* 0x000000045f5f7211 */ /* 0x080fe400030f16ff */
[----:B------:R-:W-:Y:S02]  /*33bb0*/  LEA.HI.X.SX32 R7, R96, R4, 0x2, P2 ;  /* 0x0000000460077211 */ /* 0x000fe400010f16ff */
[----:B-1----:R-:W-:Y:S02]  /*33bc0*/  IADD3 R91, R90, c[0x0][0x198], RZ ;  /* 0x000066005a5b7a10 */ /* 0x002fe40007ffe0ff */
[----:B------:R-:W-:Y:S01]  /*33bd0*/  ISETP.LT.AND P1, PT, R0, c[0x0][0x17c], !P0 ;  /* 0x00005f0000007a0c */ /* 0x000fe20004721270 */
[----:B------:R1:W-:Y:S01]  /*33be0*/  @P5 STG.E [R94.64], R81 ;  /* 0x000000515e005986 */ /* 0x0003e2000c101904 */
[----:B------:R-:W-:-:S02]  /*33bf0*/  LEA R88, P6, R90, R3, 0x2 ;  /* 0x000000035a587211 */ /* 0x000fc400078c10ff */
[C---:B----4-:R-:W-:Y:S01]  /*33c00*/  IADD3 R92, R91.reuse, c[0x0][0x198], RZ ;  /* 0x000066005b5c7a10 */ /* 0x050fe20007ffe0ff */
[----:B------:R2:W-:Y:S01]  /*33c10*/  @P3 STG.E [R6.64], R60 ;  /* 0x0000003c06003986 */ /* 0x0005e2000c101904 */
[----:B------:R-:W-:Y:S02]  /*33c20*/  LEA R80, P3, R91, R3, 0x2 ;  /* 0x000000035b507211 */ /* 0x000fe400078610ff */
[----:B------:R-:W-:Y:S02]  /*33c30*/  IADD3 R5, R252, 0x105, RZ ;  /* 0x00000105fc057810 */ /* 0x000fe40007ffe0ff */
[----:B------:R-:W-:Y:S02]  /*33c40*/  LEA.HI.X.SX32 R89, R90, R4, 0x2, P6 ;  /* 0x000000045a597211 */ /* 0x000fe400030f16ff */
[----:B------:R-:W-:Y:S02]  /*33c50*/  IADD3 R0, R252, 0x106, RZ ;  /* 0x00000106fc007810 */ /* 0x000fe40007ffe0ff */
[----:B------:R-:W-:-:S02]  /*33c60*/  IADD3 R93, R92, c[0x0][0x198], RZ ;  /* 0x000066005c5d7a10 */ /* 0x000fc40007ffe0ff */
[-C--:B-1----:R-:W-:Y:S01]  /*33c70*/  LEA.HI.X.SX32 R81, R91, R4.reuse, 0x2, P3 ;  /* 0x000000045b517211 */ /* 0x082fe200018f16ff */
[----:B------:R1:W-:Y:S01]  /*33c80*/  @P4 STG.E [R88.64], R61 ;  /* 0x0000003d58004986 */ /* 0x0003e2000c101904 */
[----:B------:R-:W-:Y:S02]  /*33c90*/  ISETP.LT.AND P5, PT, R5, c[0x0][0x17c], !P0 ;  /* 0x00005f0005007a0c */ /* 0x000fe400047a1270 */
[----:B------:R-:W-:Y:S02]  /*33ca0*/  ISETP.LT.AND P2, PT, R0, c[0x0][0x17c], !P0 ;  /* 0x00005f0000007a0c */ /* 0x000fe40004741270 */
[CC--:B------:R-:W-:Y:S01]  /*33cb0*/  LEA R90, P6, R92.reuse, R3.reuse, 0x2 ;  /* 0x000000035c5a7211 */ /* 0x0c0fe200078c10ff */
[----:B------:R4:W-:Y:S01]  /*33cc0*/  @P1 STG.E [R80.64], R16 ;  /* 0x0000001050001986 */ /* 0x0009e2000c101904 */
[----:B--2---:R-:W-:Y:S02]  /*33cd0*/  LEA R6, P1, R93, R3, 0x2 ;  /* 0x000000035d067211 */ /* 0x004fe400078210ff */
[----:B------:R-:W-:-:S02]  /*33ce0*/  LEA.HI.X.SX32 R91, R92, R4, 0x2, P6 ;  /* 0x000000045c5b7211 */ /* 0x000fc400030f16ff */
[C---:B-1----:R-:W-:Y:S02]  /*33cf0*/  IADD3 R88, R93.reuse, c[0x0][0x198], RZ ;  /* 0x000066005d587a10 */ /* 0x042fe40007ffe0ff */
[----:B------:R-:W-:Y:S02]  /*33d00*/  IADD3 R5, R252, 0x107, RZ ;  /* 0x00000107fc057810 */ /* 0x000fe40007ffe0ff */
[----:B------:R-:W-:Y:S02]  /*33d10*/  LEA R60, P6, R88, R3, 0x2 ;  /* 0x00000003583c7211 */ /* 0x000fe400078c10ff */
[----:B------:R-:W-:Y:S02]  /*33d20*/  IADD3 R0, R252, 0x108, RZ ;  /* 0x00000108fc007810 */ /* 0x000fe40007ffe0ff */
[----:B------:R-:W-:Y:S02]  /*33d30*/  LEA.HI.X.SX32 R7, R93, R4, 0x2, P1 ;  /* 0x000000045d077211 */ /* 0x000fe400008f16ff */
[----:B------:R-:W-:-:S02]  /*33d40*/  ISETP.LT.AND P4, PT, R5, c[0x0][0x17c], !P0 ;  /* 0x00005f0005007a0c */ /* 0x000fc40004781270 */
[----:B------:R-:W-:Y:S02]  /*33d50*/  LEA.HI.X.SX32 R61, R88, R4, 0x2, P6 ;  /* 0x00000004583d7211 */ /* 0x000fe400030f16ff */
[----:B------:R-:W-:Y:S02]  /*33d60*/  ISETP.LT.AND P3, PT, R0, c[0x0][0x17c], !P0 ;  /* 0x00005f0000007a0c */ /* 0x000fe40004761270 */
[----:B------:R-:W-:Y:S01]  /*33d70*/  IADD3 R88, R88, c[0x0][0x198], RZ ;  /* 0x0000660058587a10 */ /* 0x000fe20007ffe0ff */
[----:B------:R1:W-:Y:S01]  /*33d80*/  @P5 STG.E [R90.64], R17 ;  /* 0x000000115a005986 */ /* 0x0003e2000c101904 */
[----:B------:R-:W-:-:S03]  /*33d90*/  IADD3 R5, R252, 0x109, RZ ;  /* 0x00000109fc057810 */ /* 0x000fc60007ffe0ff */
[----:B------:R2:W-:Y:S01]  /*33da0*/  @P2 STG.E [R6.64], R32 ;  /* 0x0000002006002986 */ /* 0x0005e2000c101904 */
[----:B----4-:R-:W-:Y:S02]  /*33db0*/  LEA R16, P2, R88, R3, 0x2 ;  /* 0x0000000358107211 */ /* 0x010fe400078410ff */
[----:B------:R-:W-:Y:S02]  /*33dc0*/  IADD3 R0, R252, 0x10a, RZ ;  /* 0x0000010afc007810 */ /* 0x000fe40007ffe0ff */
[C---:B------:R-:W-:Y:S02]  /*33dd0*/  IADD3 R81, R88.reuse, c[0x0][0x198], RZ ;  /* 0x0000660058517a10 */ /* 0x040fe40007ffe0ff */
[----:B------:R-:W-:Y:S02]  /*33de0*/  ISETP.LT.AND P5, PT, R5, c[0x0][0x17c], !P0 ;  /* 0x00005f0005007a0c */ /* 0x000fe400047a1270 */
[----:B-1----:R-:W-:Y:S02]  /*33df0*/  LEA.HI.X.SX32 R17, R88, R4, 0x2, P2 ;  /* 0x0000000458117211 */ /* 0x002fe400010f16ff */
[----:B------:R-:W-:-:S02]  /*33e00*/  ISETP.LT.AND P1, PT, R0, c[0x0][0x17c], !P0 ;  /* 0x00005f0000007a0c */ /* 0x000fc40004721270 */
[C---:B------:R-:W-:Y:S01]  /*33e10*/  IADD3 R88, R81.reuse, c[0x0][0x198], RZ ;  /* 0x0000660051587a10 */ /* 0x040fe20007ffe0ff */
[----:B------:R1:W-:Y:S01]  /*33e20*/  @P4 STG.E [R60.64], R33 ;  /* 0x000000213c004986 */ /* 0x0003e2000c101904 */
[----:B------:R-:W-:-:S03]  /*33e30*/  LEA R80, P6, R81, R3, 0x2 ;  /* 0x0000000351507211 */ /* 0x000fc600078c10ff */
[----:B------:R4:W-:Y:S01]  /*33e40*/  @P3 STG.E [R16.64], R76 ;  /* 0x0000004c10003986 */ /* 0x0009e2000c101904 */
[----:B--2---:R-:W-:Y:S02]  /*33e50*/  LEA R6, P3, R88, R3, 0x2 ;  /* 0x0000000358067211 */ /* 0x004fe400078610ff */
[C---:B------:R-:W-:Y:S02]  /*33e60*/  IADD3 R5, R252.reuse, 0x10b, RZ ;  /* 0x0000010bfc057810 */ /* 0x040fe40007ffe0ff */
[----:B------:R-:W-:Y:S02]  /*33e70*/  IADD3 R0, R252, 0x10c, RZ ;  /* 0x0000010cfc007810 */ /* 0x000fe40007ffe0ff */
[C---:B-1----:R-:W-:Y:S02]  /*33e80*/  IADD3 R60, R88.reuse, c[0x0][0x198], RZ ;  /* 0x00006600583c7a10 */ /* 0x042fe40007ffe0ff */
[-C--:B------:R-:W-:Y:S02]  /*33e90*/  LEA.HI.X.SX32 R81, R81, R4.reuse, 0x2, P6 ;  /* 0x0000000451517211 */ /* 0x080fe400030f16ff */
[----:B------:R-:W-:-:S02]  /*33ea0*/  LEA.HI.X.SX32 R7, R88, R4, 0x2, P3 ;  /* 0x0000000458077211 */ /* 0x000fc400018f16ff */
[----:B------:R-:W-:Y:S02]  /*33eb0*/  ISETP.LT.AND P4, PT, R5, c[0x0][0x17c], !P0 ;  /* 0x00005f0005007a0c */ /* 0x000fe40004781270 */
[----:B----4-:R-:W-:Y:S02]  /*33ec0*/  IADD3 R17, R60, c[0x0][0x198], RZ ;  /* 0x000066003c117a10 */ /* 0x010fe40007ffe0ff */
[----:B------:R-:W-:Y:S01]  /*33ed0*/  ISETP.LT.AND P2, PT, R0, c[0x0][0x17c], !P0 ;  /* 0x00005f0000007a0c */ /* 0x000fe20004741270 */
[----:B------:R-:W-:Y:S01]  /*33ee0*/  @P5 STG.E [R80.64], R77 ;  /* 0x0000004d50005986 */ /* 0x000fe2000c101904 */
[-C--:B------:R-:W-:Y:S02]  /*33ef0*/  LEA R32, P6, R60, R3.reuse, 0x2 ;  /* 0x000000033c207211 */ /* 0x080fe400078c10ff */
[C---:B------:R-:W-:Y:S01]  /*33f00*/  IADD3 R61, R17.reuse, c[0x0][0x198], RZ ;  /* 0x00006600113d7a10 */ /* 0x040fe20007ffe0ff */
[----:B------:R1:W-:Y:S01]  /*33f10*/  @P1 STG.E [R6.64], R48 ;  /* 0x0000003006001986 */ /* 0x0003e2000c101904 */
[----:B------:R-:W-:-:S02]  /*33f20*/  LEA R16, P1, R17, R3, 0x2 ;  /* 0x0000000311107211 */ /* 0x000fc400078210ff */
[C---:B------:R-:W-:Y:S02]  /*33f30*/  IADD3 R5, R252.reuse, 0x10d, RZ ;  /* 0x0000010dfc057810 */ /* 0x040fe40007ffe0ff */
[----:B------:R-:W-:Y:S02]  /*33f40*/  IADD3 R0, R252, 0x10e, RZ ;  /* 0x0000010efc007810 */ /* 0x000fe40007ffe0ff */
[-C--:B------:R-:W-:Y:S02]  /*33f50*/  LEA.HI.X.SX32 R33, R60, R4.reuse, 0x2, P6 ;  /* 0x000000043c217211 */ /* 0x080fe400030f16ff */
[----:B------:R-:W-:Y:S02]  /*33f60*/  IADD3 R76, R61, c[0x0][0x198], RZ ;  /* 0x000066003d4c7a10 */ /* 0x000fe40007ffe0ff */
[----:B------:R-:W-:Y:S02]  /*33f70*/  LEA.HI.X.SX32 R17, R17, R4, 0x2, P1 ;  /* 0x0000000411117211 */ /* 0x000fe400008f16ff */
[----:B------:R-:W-:-:S02]  /*33f80*/  ISETP.LT.AND P5, PT, R5, c[0x0][0x17c], !P0 ;  /* 0x00005f0005007a0c */ /* 0x000fc400047a1270 */
[----:B------:R-:W-:Y:S02]  /*33f90*/  ISETP.LT.AND P3, PT, R0, c[0x0][0x17c], !P0 ;  /* 0x00005f0000007a0c */ /* 0x000fe40004761270 */
[CC--:B------:R-:W-:Y:S01]  /*33fa0*/  LEA R60, P6, R61.reuse, R3.reuse, 0x2 ;  /* 0x000000033d3c7211 */ /* 0x0c0fe200078c10ff */
[----:B------:R2:W-:Y:S01]  /*33fb0*/  @P4 STG.E [R32.64], R49 ;  /* 0x0000003120004986 */ /* 0x0005e2000c101904 */
[C---:B-1----:R-:W-:Y:S02]  /*33fc0*/  IADD3 R48, R76.reuse, c[0x0][0x198], RZ ;  /* 0x000066004c307a10 */ /* 0x042fe40007ffe0ff */
[----:B------:R-:W-:Y:S01]  /*33fd0*/  LEA.HI.X.SX32 R61, R61, R4, 0x2, P6 ;  /* 0x000000043d3d7211 */ /* 0x000fe200030f16ff */
[----:B------:R1:W-:Y:S01]  /*33fe0*/  @P2 STG.E [R16.64], R20 ;  /* 0x0000001410002986 */ /* 0x0003e2000c101904 */
[----:B------:R-:W-:Y:S02]  /*33ff0*/  LEA R6, P2, R76, R3, 0x2 ;  /* 0x000000034c067211 */ /* 0x000fe400078410ff */
[----:B------:R-:W-:-:S02]  /*34000*/  IADD3 R5, R252, 0x10f, RZ ;  /* 0x0000010ffc057810 */ /* 0x000fc40007ffe0ff */
[----:B------:R-:W-:Y:S02]  /*34010*/  IADD3 R0, R252, 0x110, RZ ;  /* 0x00000110fc007810 */ /* 0x000fe40007ffe0ff */
[----:B--2---:R-:W-:Y:S02]  /*34020*/  LEA R32, P6, R48, R3, 0x2 ;  /* 0x0000000330207211 */ /* 0x004fe400078c10ff */
[-C--:B------:R-:W-:Y:S02]  /*34030*/  LEA.HI.X.SX32 R7, R76, R4.reuse, 0x2, P2 ;  /* 0x000000044c077211 */ /* 0x080fe400010f16ff */
[C---:B------:R-:W-:Y:S02]  /*34040*/  LEA.HI.X.SX32 R33, R48.reuse, R4, 0x2, P6 ;  /* 0x0000000430217211 */ /* 0x040fe400030f16ff */
[----:B------:R-:W-:Y:S01]  /*34050*/  IADD3 R48, R48, c[0x0][0x198], RZ ;  /* 0x0000660030307a10 */ /* 0x000fe20007ffe0ff */
[----:B------:R2:W-:Y:S01]  /*34060*/  @P5 STG.E [R60.64], R21 ;  /* 0x000000153c005986 */ /* 0x0005e2000c101904 */
[----:B------:R-:W-:-:S02]  /*34070*/  ISETP.LT.AND P4, PT, R5, c[0x0][0x17c], !P0 ;  /* 0x00005f0005007a0c */ /* 0x000fc40004781270 */
[----:B------:R-:W-:Y:S01]  /*34080*/  ISETP.LT.AND P1, PT, R0, c[0x0][0x17c], !P0 ;  /* 0x00005f0000007a0c */ /* 0x000fe20004721270 */
[----:B------:R4:W-:Y:S01]  /*34090*/  @P3 STG.E [R6.64], R36 ;  /* 0x0000002406003986 */ /* 0x0009e2000c101904 */
[----:B-1----:R-:W-:Y:S02]  /*340a0*/  LEA R16, P3, R48, R3, 0x2 ;  /* 0x0000000330107211 */ /* 0x002fe400078610ff */
[C---:B------:R-:W-:Y:S02]  /*340b0*/  IADD3 R5, R252.reuse, 0x111, RZ ;  /* 0x00000111fc057810 */ /* 0x040fe40007ffe0ff */
[----:B------:R-:W-:Y:S02]  /*340c0*/  IADD3 R0, R252, 0x112, RZ ;  /* 0x00000112fc007810 */ /* 0x000fe40007ffe0ff */
[C---:B--2---:R-:W-:Y:S02]  /*340d0*/  IADD3 R21, R48.reuse, c[0x0][0x198], RZ ;  /* 0x0000660030157a10 */ /* 0x044fe40007ffe0ff */
[----:B------:R-:W-:-:S02]  /*340e0*/  LEA.HI.X.SX32 R17, R48, R4, 0x2, P3 ;  /* 0x0000000430117211 */ /* 0x000fc400018f16ff */
[----:B------:R-:W-:Y:S02]  /*340f0*/  IADD3 R48, R21, c[0x0][0x198], RZ ;  /* 0x0000660015307a10 */ /* 0x000fe40007ffe0ff */
[----:B------:R-:W-:Y:S02]  /*34100*/  ISETP.LT.AND P5, PT, R5, c[0x0][0x17c], !P0 ;  /* 0x00005f0005007a0c */ /* 0x000fe400047a1270 */
[----:B------:R-:W-:Y:S02]  /*34110*/  ISETP.LT.AND P2, PT, R0, c[0x0][0x17c], !P0 ;  /* 0x00005f0000007a0c */ /* 0x000fe40004741270 */
[CC--:B------:R-:W-:Y:S01]  /*34120*/  LEA R20, P6, R21.reuse, R3.reuse, 0x2 ;  /* 0x0000000315147211 */ /* 0x0c0fe200078c10ff */
[----:B------:R1:W-:Y:S01]  /*34130*/  @P4 STG.E [R32.64], R37 ;  /* 0x0000002520004986 */ /* 0x0003e2000c101904 */
[C---:B----4-:R-:W-:Y:S02]  /*34140*/  IADD3 R36, R48.reuse, c[0x0][0x198], RZ ;  /* 0x0000660030247a10 */ /* 0x050fe40007ffe0ff */
[----:B------:R-:W-:Y:S01]  /*34150*/  LEA.HI.X.SX32 R21, R21, R4, 0x2, P6 ;  /* 0x0000000415157211 */ /* 0x000fe200030f16ff */
[----:B------:R2:W-:Y:S01]  /*34160*/  @P1 STG.E [R16.64], R72 ;  /* 0x0000004810001986 */ /* 0x0005e2000c101904 */
[----:B------:R-:W-:-:S02]  /*34170*/  LEA R6, P1, R48, R3, 0x2 ;  /* 0x0000000330067211 */ /* 0x000fc400078210ff */
[----:B------:R-:W-:Y:S02]  /*34180*/  IADD3 R5, R252, 0x113, RZ ;  /* 0x00000113fc057810 */ /* 0x000fe40007ffe0ff */
[-C--:B------:R-:W-:Y:S02]  /*34190*/  LEA.HI.X.SX32 R7, R48, R4.reuse, 0x2, P1 ;  /* 0x0000000430077211 */ /* 0x080fe400008f16ff */
[----:B-1----:R-:W-:Y:S02]  /*341a0*/  LEA R32, P6, R36, R3, 0x2 ;  /* 0x0000000324207211 */ /* 0x002fe400078c10ff */
[----:B------:R-:W-:Y:S02]  /*341b0*/  IADD3 R0, R252, 0x114, RZ ;  /* 0x00000114fc007810 */ /* 0x000fe40007ffe0ff */
[----:B------:R-:W-:Y:S02]  /*341c0*/  ISETP.LT.AND P4, PT, R5, c[0x0][0x17c], !P0 ;  /* 0x00005f0005007a0c */ /* 0x000fe40004781270 */
[----:B------:R-:W-:-:S02]  /*341d0*/  LEA.HI.X.SX32 R33, R36, R4, 0x2, P6 ;  /* 0x0000000424217211 */ /* 0x000fc400030f16ff */
[----:B------:R-:W-:Y:S01]  /*341e0*/  IADD3 R36, R36, c[0x0][0x198], RZ ;  /* 0x0000660024247a10 */ /* 0x000fe20007ffe0ff */
[----:B------:R1:W-:Y:S01]  /*341f0*/  @P5 STG.E [R20.64], R73 ;  /* 0x0000004914005986 */ /* 0x0003e2000c101904 */
[----:B------:R-:W-:-:S03]  /*34200*/  ISETP.LT.AND P3, PT, R0, c[0x0][0x17c], !P0 ;  /* 0x00005f0000007a0c */ /* 0x000fc60004761270 */
[----:B------:R-:W-:Y:S01]  /*34210*/  @P2 STG.E [R6.64], R8 ;  /* 0x0000000806002986 */ /* 0x000fe2000c101904 */
[----:B--2---:R-:W-:Y:S02]  /*34220*/  LEA R16, P2, R36, R3, 0x2 ;  /* 0x0000000324107211 */ /* 0x004fe400078410ff */
[----:B------:R-:W-:Y:S02]  /*34230*/  IADD3 R5, R252, 0x115, RZ ;  /* 0x00000115fc057810 */ /* 0x000fe40007ffe0ff */
[C---:B------:R-:W-:Y:S02]  /*34240*/  LEA.HI.X.SX32 R17, R36.reuse, R4, 0x2, P2 ;  /* 0x0000000424117211 */ /* 0x040fe400010f16ff */
[----:B-1----:R-:W-:Y:S02]  /*34250*/  IADD3 R21, R36, c[0x0][0x198], RZ ;  /* 0x0000660024157a10 */ /* 0x002fe40007ffe0ff */
[----:B------:R-:W-:Y:S02]  /*34260*/  IADD3 R0, R252, 0x116, RZ ;  /* 0x00000116fc007810 */ /* 0x000fe40007ffe0ff */
[----:B------:R-:W-:Y:S01]  /*34270*/  IADD3 R36, R21, c[0x0][0x198], RZ ;  /* 0x0000660015247a10 */ /* 0x000fe20007ffe0ff */
[----:B------:R1:W-:Y:S01]  /*34280*/  @P4 STG.E [R32.64], R9 ;  /* 0x0000000920004986 */ /* 0x0003e2000c101904 */
[----:B------:R-:W-:-:S02]  /*34290*/  ISETP.LT.AND P5, PT, R5, c[0x0][0x17c], !P0 ;  /* 0x00005f0005007a0c */ /* 0x000fc400047a1270 */
[CC--:B------:R-:W-:Y:S02]  /*342a0*/  LEA R20, P6, R21.reuse, R3.reuse, 0x2 ;  /* 0x0000000315147211 */ /* 0x0c0fe400078c10ff */
[----:B------:R-:W-:Y:S01]  /*342b0*/  ISETP.LT.AND P1, PT, R0, c[0x0][0x17c], !P0 ;  /* 0x00005f0000007a0c */ /* 0x000fe20004721270 */
[----:B------:R2:W-:Y:S01]  /*342c0*/  @P3 STG.E [R16.64], R24 ;  /* 0x0000001810003986 */ /* 0x0005e2000c101904 */
[----:B------:R-:W-:Y:S02]  /*342d0*/  LEA.HI.X.SX32 R21, R21, R4, 0x2, P6 ;  /* 0x0000000415157211 */ /* 0x000fe400030f16ff */
[C---:B-1----:R-:W-:Y:S02]  /*342e0*/  IADD3 R32, R36.reuse, c[0x0][0x198], RZ ;  /* 0x0000660024207a10 */ /* 0x042fe40007ffe0ff */
[-C--:B------:R-:W-:Y:S02]  /*342f0*/  LEA R6, P3, R36, R3.reuse, 0x2 ;  /* 0x0000000324067211 */ /* 0x080fe400078610ff */
[----:B------:R-:W-:-:S02]  /*34300*/  LEA R8, P6, R32, R3, 0x2 ;  /* 0x0000000320087211 */ /* 0x000fc400078c10ff */
[C---:B------:R-:W-:Y:S02]  /*34310*/  IADD3 R5, R252.reuse, 0x117, RZ ;  /* 0x00000117fc057810 */ /* 0x040fe40007ffe0ff */
[----:B------:R-:W-:Y:S02]  /*34320*/  IADD3 R0, R252, 0x118, RZ ;  /* 0x00000118fc007810 */ /* 0x000fe40007ffe0ff */
[-C--:B------:R-:W-:Y:S02]  /*34330*/  LEA.HI.X.SX32 R7, R36, R4.reuse, 0x2, P3 ;  /* 0x0000000424077211 */ /* 0x080fe400018f16ff */
[C---:B------:R-:W-:Y:S02]  /*34340*/  LEA.HI.X.SX32 R9, R32.reuse, R4, 0x2, P6 ;  /* 0x0000000420097211 */ /* 0x040fe400030f16ff */
[----:B------:R-:W-:Y:S02]  /*34350*/  ISETP.LT.AND P4, PT, R5, c[0x0][0x17c], !P0 ;  /* 0x00005f0005007a0c */ /* 0x000fe40004781270 */
[----:B------:R-:W-:-:S02]  /*34360*/  IADD3 R32, R32, c[0x0][0x198], RZ ;  /* 0x0000660020207a10 */ /* 0x000fc40007ffe0ff */
[----:B------:R-:W-:Y:S01]  /*34370*/  ISETP.LT.AND P2, PT, R0, c[0x0][0x17c], !P0 ;  /* 0x00005f0000007a0c */ /* 0x000fe20004741270 */
[----:B------:R1:W-:Y:S01]  /*34380*/  @P5 STG.E [R20.64], R25 ;  /* 0x0000001914005986 */ /* 0x0003e2000c101904 */
[----:B------:R-:W-:-:S03]  /*34390*/  IADD3 R5, R252, 0x119, RZ ;  /* 0x00000119fc057810 */ /* 0x000fc60007ffe0ff */
[----:B------:R4:W-:Y:S01]  /*343a0*/  @P1 STG.E [R6.64], R40 ;  /* 0x0000002806001986 */ /* 0x0009e2000c101904 */
[----:B--2---:R-:W-:Y:S02]  /*343b0*/  LEA R16, P1, R32, R3, 0x2 ;  /* 0x0000000320107211 */ /* 0x004fe400078210ff */
        /* <DEDUP_REMOVED lines=8> */
[C---:B------:R-:W-:Y:S02]  /*34440*/  IADD3 R25, R24.reuse, c[0x0][0x198], RZ ;  /* 0x0000660018197a10 */ /* 0x040fe40007ffe0ff */
[----:B------:R-:W-:Y:S01]  /*34450*/  LEA.HI.X.SX32 R21, R21, R4, 0x2, P6 ;  /* 0x0000000415157211 */ /* 0x000fe200030f16ff */
[----:B------:R2:W-:Y:S01]  /*34460*/  @P2 STG.E [R16.64], R68 ;  /* 0x0000004410002986 */ /* 0x0005e2000c101904 */
[----:B----4-:R-:W-:Y:S02]  /*34470*/  LEA R6, P2, R24, R3, 0x2 ;  /* 0x0000000318067211 */ /* 0x010fe400078410ff */
        /* <DEDUP_REMOVED lines=11> */
[C---:B--2---:R-:W-:Y:S02]  /*34530*/  LEA R16, P3, R25.reuse, R3, 0x2 ;  /* 0x0000000319107211 */ /* 0x044fe400078610ff */
[----:B------:R-:W-:Y:S02]  /*34540*/  IADD3 R0, R252, 0x11e, RZ ;  /* 0x0000011efc007810 */ /* 0x000fe40007ffe0ff */
[C---:B-1----:R-:W-:Y:S02]  /*34550*/  IADD3 R21, R25.reuse, c[0x0][0x198], RZ ;  /* 0x0000660019157a10 */ /* 0x042fe40007ffe0ff */
[----:B------:R-:W-:Y:S02]  /*34560*/  LEA.HI.X.SX32 R17, R25, R4, 0x2, P3 ;  /* 0x0000000419117211 */ /* 0x000fe400018f16ff */
[----:B------:R-:W-:Y:S02]  /*34570*/  IADD3 R24, R21, c[0x0][0x198], RZ ;  /* 0x0000660015187a10 */ /* 0x000fe40007ffe0ff */
[----:B------:R-:W-:-:S02]  /*34580*/  ISETP.LT.AND P5, PT, R5, c[0x0][0x17c], !P0 ;  /* 0x00005f0005007a0c */ /* 0x000fc400047a1270 */
[----:B------:R-:W-:Y:S01]  /*34590*/  ISETP.LT.AND P2, PT, R0, c[0x0][0x17c], !P0 ;  /* 0x00005f0000007a0c */ /* 0x000fe20004741270 */
[----:B------:R1:W-:Y:S01]  /*345a0*/  @P4 STG.E [R8.64], R13 ;  /* 0x0000000d08004986 */ /* 0x0003e2000c101904 */
[----:B----4-:R-:W-:Y:S02]  /*345b0*/  IADD3 R12, R24, c[0x0][0x198], RZ ;  /* 0x00006600180c7a10 */ /* 0x010fe40007ffe0ff */
[-C--:B------:R-:W-:Y:S01]  /*345c0*/  LEA R20, P6, R21, R3.reuse, 0x2 ;  /* 0x0000000315147211 */ /* 0x080fe200078c10ff */
[----:B------:R2:W-:Y:S01]  /*345d0*/  @P1 STG.E [R16.64], R28 ;  /* 0x0000001c10001986 */ /* 0x0005e2000c101904 */
[----:B------:R-:W-:Y:S02]  /*345e0*/  IADD3 R5, R252, 0x11f, RZ ;  /* 0x0000011ffc057810 */ /* 0x000fe40007ffe0ff */
[----:B------:R-:W-:Y:S02]  /*345f0*/  LEA R6, P1, R24, R3, 0x2 ;  /* 0x0000000318067211 */ /* 0x000fe400078210ff */
[----:B------:R-:W-:-:S02]  /*34600*/  IADD3 R0, R252, 0x120, RZ ;  /* 0x00000120fc007810 */ /* 0x000fc40007ffe0ff */
[-C--:B------:R-:W-:Y:S02]  /*34610*/  LEA.HI.X.SX32 R21, R21, R4.reuse, 0x2, P6 ;  /* 0x0000000415157211 */ /* 0x080fe400030f16ff */
[----:B-1----:R-:W-:Y:S02]  /*34620*/  IADD3 R13, R12, c[0x0][0x198], RZ ;  /* 0x000066000c0d7a10 */ /* 0x002fe40007ffe0ff */
[----:B------:R-:W-:Y:S02]  /*34630*/  ISETP.LT.AND P4, PT, R5, c[0x0][0x17c], !P0 ;  /* 0x00005f0005007a0c */ /* 0x000fe40004781270 */
[----:B------:R-:W-:Y:S02]  /*34640*/  LEA.HI.X.SX32 R7, R24, R4, 0x2, P1 ;  /* 0x0000000418077211 */ /* 0x000fe400008f16ff */
[----:B------:R-:W-:Y:S02]  /*34650*/  LEA R8, P6, R12, R3, 0x2 ;  /* 0x000000030c087211 */ /* 0x000fe400078c10ff */
[----:B------:R-:W-:-:S02]  /*34660*/  ISETP.LT.AND P3, PT, R0, c[0x0][0x17c], !P0 ;  /* 0x00005f0000007a0c */ /* 0x000fc40004761270 */
[C---:B--2---:R-:W-:Y:S01]  /*34670*/  IADD3 R17, R13.reuse, c[0x0][0x198], RZ ;  /* 0x000066000d117a10 */ /* 0x044fe20007ffe0ff */
[----:B------:R1:W-:Y:S01]  /*34680*/  @P5 STG.E [R20.64], R29 ;  /* 0x0000001d14005986 */ /* 0x0003e2000c101904 */
[----:B------:R-:W-:Y:S02]  /*34690*/  IADD3 R5, R252, 0x121, RZ ;  /* 0x00000121fc057810 */ /* 0x000fe40007ffe0ff */
[----:B------:R-:W-:Y:S01]  /*346a0*/  LEA.HI.X.SX32 R9, R12, R4, 0x2, P6 ;  /* 0x000000040c097211 */ /* 0x000fe200030f16ff */
[----:B------:R2:W-:Y:S01]  /*346b0*/  @P2 STG.E [R6.64], R44 ;  /* 0x0000002c06002986 */ /* 0x0005e2000c101904 */
[----:B------:R-:W-:Y:S02]  /*346c0*/  LEA R12, P2, R13, R3, 0x2 ;  /* 0x000000030d0c7211 */ /* 0x000fe400078410ff */
[----:B------:R-:W-:Y:S02]  /*346d0*/  IADD3 R0, R252, 0x122, RZ ;  /* 0x00000122fc007810 */ /* 0x000fe40007ffe0ff */
[----:B------:R-:W-:-:S02]  /*346e0*/  ISETP.LT.AND P5, PT, R5, c[0x0][0x17c], !P0 ;  /* 0x00005f0005007a0c */ /* 0x000fc400047a1270 */
[C---:B-1----:R-:W-:Y:S02]  /*346f0*/  IADD3 R20, R17.reuse, c[0x0][0x198], RZ ;  /* 0x0000660011147a10 */ /* 0x042fe40007ffe0ff */
[-C--:B------:R-:W-:Y:S02]  /*34700*/  LEA R16, P6, R17, R3.reuse, 0x2 ;  /* 0x0000000311107211 */ /* 0x080fe400078c10ff */
[-C--:B------:R-:W-:Y:S02]  /*34710*/  LEA.HI.X.SX32 R13, R13, R4.reuse, 0x2, P2 ;  /* 0x000000040d0d7211 */ /* 0x080fe400010f16ff */
[----:B------:R-:W-:Y:S01]  /*34720*/  IADD3 R21, R20, c[0x0][0x198], RZ ;  /* 0x0000660014157a10 */ /* 0x000fe20007ffe0ff */
[----:B------:R1:W-:Y:S01]  /*34730*/  @P4 STG.E [R8.64], R45 ;  /* 0x0000002d08004986 */ /* 0x0003e2000c101904 */
[----:B------:R-:W-:Y:S02]  /*34740*/  ISETP.LT.AND P1, PT, R0, c[0x0][0x17c], !P0 ;  /* 0x00005f0000007a0c */ /* 0x000fe40004721270 */
[----:B------:R-:W-:Y:S01]  /*34750*/  LEA.HI.X.SX32 R17, R17, R4, 0x2, P6 ;  /* 0x0000000411117211 */ /* 0x000fe200030f16ff */
[----:B------:R4:W-:Y:S01]  /*34760*/  @P3 STG.E [R12.64], R82 ;  /* 0x000000520c003986 */ /* 0x0009e2000c101904 */
[----:B--2---:R-:W-:-:S02]  /*34770*/  LEA R6, P3, R20, R3, 0x2 ;  /* 0x0000000314067211 */ /* 0x004fc400078610ff */
[C---:B------:R-:W-:Y:S02]  /*34780*/  IADD3 R5, R252.reuse, 0x123, RZ ;  /* 0x00000123fc057810 */ /* 0x040fe40007ffe0ff */
[C---:B-1----:R-:W-:Y:S02]  /*34790*/  LEA R8, P6, R21.reuse, R3, 0x2 ;  /* 0x0000000315087211 */ /* 0x042fe400078c10ff */
[----:B------:R-:W-:Y:S02]  /*347a0*/  IADD3 R0, R252, 0x124, RZ ;  /* 0x00000124fc007810 */ /* 0x000fe40007ffe0ff */
[CC--:B------:R-:W-:Y:S02]  /*347b0*/  LEA.HI.X.SX32 R9, R21.reuse, R4.reuse, 0x2, P6 ;  /* 0x0000000415097211 */ /* 0x0c0fe400030f16ff */
[----:B------:R-:W-:Y:S02]  /*347c0*/  IADD3 R21, R21, c[0x0][0x198], RZ ;  /* 0x0000660015157a10 */ /* 0x000fe40007ffe0ff */
[----:B------:R-:W-:Y:S01]  /*347d0*/  LEA.HI.X.SX32 R7, R20, R4, 0x2, P3 ;  /* 0x0000000414077211 */ /* 0x000fe200018f16ff */
[----:B------:R1:W-:Y:S01]  /*347e0*/  @P5 STG.E [R16.64], R83 ;  /* 0x0000005310005986 */ /* 0x0003e2000c101904 */
[----:B------:R-:W-:-:S02]  /*347f0*/  ISETP.LT.AND P4, PT, R5, c[0x0][0x17c], !P0 ;  /* 0x00005f0005007a0c */ /* 0x000fc40004781270 */
[----:B------:R-:W-:Y:S01]  /*34800*/  ISETP.LT.AND P2, PT, R0, c[0x0][0x17c], !P0 ;  /* 0x00005f0000007a0c */ /* 0x000fe20004741270 */
[----:B------:R2:W-:Y:S01]  /*34810*/  @P1 STG.E [R6.64], R62 ;  /* 0x0000003e06001986 */ /* 0x0005e2000c101904 */
[C---:B------:R-:W-:Y:S02]  /*34820*/  IADD3 R5, R252.reuse, 0x125, RZ ;  /* 0x00000125fc057810 */ /* 0x040fe40007ffe0ff */
[C---:B----4-:R-:W-:Y:S02]  /*34830*/  LEA R12, P1, R21.reuse, R3, 0x2 ;  /* 0x00000003150c7211 */ /* 0x050fe400078210ff */
[----:B-1----:R-:W-:Y:S02]  /*34840*/  IADD3 R17, R21, c[0x0][0x198], RZ ;  /* 0x0000660015117a10 */ /* 0x002fe40007ffe0ff */
[----:B------:R-:W-:Y:S02]  /*34850*/  IADD3 R0, R252, 0x126, RZ ;  /* 0x00000126fc007810 */ /* 0x000fe40007ffe0ff */
[----:B------:R-:W-:-:S02]  /*34860*/  IADD3 R20, R17, c[0x0][0x198], RZ ;  /* 0x0000660011147a10 */ /* 0x000fc40007ffe0ff */
[----:B------:R-:W-:Y:S02]  /*34870*/  ISETP.LT.AND P5, PT, R5, c[0x0][0x17c], !P0 ;  /* 0x00005f0005007a0c */ /* 0x000fe400047a1270 */
        /* <DEDUP_REMOVED lines=24> */
[----:B------:R-:W-:Y:S02]  /*34a00*/  LEA R16, P6, R17, R3, 0x2 ;  /* 0x0000000311107211 */ /* 0x000fe400078c10ff */
        /* <DEDUP_REMOVED lines=74> */
[----:B------:R-:W-:-:S03]  /*34eb0*/  LEA R16, P6, R17, R3, 0x2 ;  /* 0x0000000311107211 */ /* 0x000fc600078c10ff */
[----:B------:R4:W-:Y:S01]  /*34ec0*/  @P1 STG.E [R12.64], R26 ;  /* 0x0000001a0c001986 */ /* 0x0009e2000c101904 */
[----:B--2---:R-:W-:Y:S02]  /*34ed0*/  LEA R6, P1, R18, R3, 0x2 ;  /* 0x0000000312067211 */ /* 0x004fe400078210ff */
[----:B------:R-:W-:Y:S02]  /*34ee0*/  IADD3 R5, R252, 0x137, RZ ;  /* 0x00000137fc057810 */ /* 0x000fe40007ffe0ff */
[----:B------:R-:W-:Y:S02]  /*34ef0*/  IADD3 R10, R18, c[0x0][0x198], RZ ;  /* 0x00006600120a7a10 */ /* 0x000fe40007ffe0ff */
[----:B------:R-:W-:Y:S02]  /*34f00*/  IADD3 R0, R252, 0x138, RZ ;  /* 0x00000138fc007810 */ /* 0x000fe40007ffe0ff */
[-C--:B------:R-:W-:Y:S02]  /*34f10*/  LEA.HI.X.SX32 R17, R17, R4.reuse, 0x2, P6 ;  /* 0x0000000411117211 */ /* 0x080fe400030f16ff */
[----:B------:R-:W-:-:S02]  /*34f20*/  LEA.HI.X.SX32 R7, R18, R4, 0x2, P1 ;  /* 0x0000000412077211 */ /* 0x000fc400008f16ff */
[----:B------:R-:W-:Y:S02]  /*34f30*/  ISETP.LT.AND P4, PT, R5, c[0x0][0x17c], !P0 ;  /* 0x00005f0005007a0c */ /* 0x000fe40004781270 */
[----:B-1----:R-:W-:Y:S02]  /*34f40*/  LEA R8, P6, R10, R3, 0x2 ;  /* 0x000000030a087211 */ /* 0x002fe400078c10ff */
[----:B------:R-:W-:Y:S02]  /*34f50*/  ISETP.LT.AND P3, PT, R0, c[0x0][0x17c], !P0 ;  /* 0x00005f0000007a0c */ /* 0x000fe40004761270 */
[C---:B------:R-:W-:Y:S01]  /*34f60*/  IADD3 R11, R10.reuse, c[0x0][0x198], RZ ;  /* 0x000066000a0b7a10 */ /* 0x040fe20007ffe0ff */
[----:B------:R1:W-:Y:S01]  /*34f70*/  @P5 STG.E [R16.64], R27 ;  /* 0x0000001b10005986 */ /* 0x0003e2000c101904 */
[----:B------:R-:W-:-:S03]  /*34f80*/  LEA.HI.X.SX32 R9, R10, R4, 0x2, P6 ;  /* 0x000000040a097211 */ /* 0x000fc600030f16ff */
[----:B------:R2:W-:Y:S01]  /*34f90*/  @P2 STG.E [R6.64], R42 ;  /* 0x0000002a06002986 */ /* 0x0005e2000c101904 */
[C---:B------:R-:W-:Y:S02]  /*34fa0*/  LEA R10, P2, R11.reuse, R3, 0x2 ;  /* 0x000000030b0a7211 */ /* 0x040fe400078410ff */
[C---:B------:R-:W-:Y:S02]  /*34fb0*/  IADD3 R5, R252.reuse, 0x139, RZ ;  /* 0x00000139fc057810 */ /* 0x040fe40007ffe0ff */
[----:B------:R-:W-:Y:S02]  /*34fc0*/  IADD3 R0, R252, 0x13a, RZ ;  /* 0x0000013afc007810 */ /* 0x000fe40007ffe0ff */
[C---:B----4-:R-:W-:Y:S02]  /*34fd0*/  IADD3 R13, R11.reuse, c[0x0][0x198], RZ ;  /* 0x000066000b0d7a10 */ /* 0x050fe40007ffe0ff */
[----:B------:R-:W-:Y:S02]  /*34fe0*/  LEA.HI.X.SX32 R11, R11, R4, 0x2, P2 ;  /* 0x000000040b0b7211 */ /* 0x000fe400010f16ff */
[----:B------:R-:W-:-:S02]  /*34ff0*/  ISETP.LT.AND P5, PT, R5, c[0x0][0x17c], !P0 ;  /* 0x00005f0005007a0c */ /* 0x000fc400047a1270 */
[----:B------:R-:W-:Y:S02]  /*35000*/  ISETP.LT.AND P1, PT, R0, c[0x0][0x17c], !P0 ;  /* 0x00005f0000007a0c */ /* 0x000fe40004721270 */
[C---:B-1----:R-:W-:Y:S01]  /*35010*/  IADD3 R16, R13.reuse, c[0x0][0x198], RZ ;  /* 0x000066000d107a10 */ /* 0x042fe20007ffe0ff */
[----:B------:R1:W-:Y:S01]  /*35020*/  @P4 STG.E [R8.64], R43 ;  /* 0x0000002b08004986 */ /* 0x0003e2000c101904 */
[----:B------:R-:W-:-:S03]  /*35030*/  LEA R12, P6, R13, R3, 0x2 ;  /* 0x000000030d0c7211 */ /* 0x000fc600078c10ff */
[----:B------:R4:W-:Y:S01]  /*35040*/  @P3 STG.E [R10.64], R70 ;  /* 0x000000460a003986 */ /* 0x0009e2000c101904 */
[----:B--2---:R-:W-:Y:S02]  /*35050*/  LEA R6, P3, R16, R3, 0x2 ;  /* 0x0000000310067211 */ /* 0x004fe400078610ff */
[C---:B------:R-:W-:Y:S02]  /*35060*/  IADD3 R5, R252.reuse, 0x13b, RZ ;  /* 0x0000013bfc057810 */ /* 0x040fe40007ffe0ff */
[----:B------:R-:W-:Y:S02]  /*35070*/  IADD3 R0, R252, 0x13c, RZ ;  /* 0x0000013cfc007810 */ /* 0x000fe40007ffe0ff */
[-C--:B------:R-:W-:Y:S02]  /*35080*/  LEA.HI.X.SX32 R13, R13, R4.reuse, 0x2, P6 ;  /* 0x000000040d0d7211 */ /* 0x080fe400030f16ff */
[C---:B-1----:R-:W-:Y:S02]  /*35090*/  IADD3 R9, R16.reuse, c[0x0][0x198], RZ ;  /* 0x0000660010097a10 */ /* 0x042fe40007ffe0ff */
[----:B------:R-:W-:-:S02]  /*350a0*/  LEA.HI.X.SX32 R7, R16, R4, 0x2, P3 ;  /* 0x0000000410077211 */ /* 0x000fc400018f16ff */
[----:B------:R-:W-:Y:S02]  /*350b0*/  ISETP.LT.AND P4, PT, R5, c[0x0][0x17c], !P0 ;  /* 0x00005f0005007a0c */ /* 0x000fe40004781270 */
[----:B------:R-:W-:Y:S02]  /*350c0*/  ISETP.LT.AND P2, PT, R0, c[0x0][0x17c], !P0 ;  /* 0x00005f0000007a0c */ /* 0x000fe40004741270 */
[C---:B------:R-:W-:Y:S01]  /*350d0*/  IADD3 R17, R9.reuse, c[0x0][0x198], RZ ;  /* 0x0000660009117a10 */ /* 0x040fe20007ffe0ff */
[----:B------:R1:W-:Y:S01]  /*350e0*/  @P5 STG.E [R12.64], R71 ;  /* 0x000000470c005986 */ /* 0x0003e2000c101904 */
[----:B------:R-:W-:-:S03]  /*350f0*/  LEA R8, P6, R9, R3, 0x2 ;  /* 0x0000000309087211 */ /* 0x000fc600078c10ff */
[----:B------:R2:W-:Y:S01]  /*35100*/  @P1 STG.E [R6.64], R14 ;  /* 0x0000000e06001986 */ /* 0x0005e2000c101904 */
[C---:B----4-:R-:W-:Y:S02]  /*35110*/  LEA R10, P1, R17.reuse, R3, 0x2 ;  /* 0x00000003110a7211 */ /* 0x050fe400078210ff */
[C---:B------:R-:W-:Y:S02]  /*35120*/  IADD3 R5, R252.reuse, 0x13d, RZ ;  /* 0x0000013dfc057810 */ /* 0x040fe40007ffe0ff */
[----:B------:R-:W-:Y:S02]  /*35130*/  IADD3 R0, R252, 0x13e, RZ ;  /* 0x0000013efc007810 */ /* 0x000fe40007ffe0ff */
[----:B------:R-:W-:Y:S02]  /*35140*/  IADD3 R18, R17, c[0x0][0x198], RZ ;  /* 0x0000660011127a10 */ /* 0x000fe40007ffe0ff */
[-C--:B------:R-:W-:Y:S02]  /*35150*/  LEA.HI.X.SX32 R9, R9, R4.reuse, 0x2, P6 ;  /* 0x0000000409097211 */ /* 0x080fe400030f16ff */
[----:B------:R-:W-:-:S02]  /*35160*/  LEA.HI.X.SX32 R11, R17, R4, 0x2, P1 ;  /* 0x00000004110b7211 */ /* 0x000fc400008f16ff */
[----:B------:R-:W-:Y:S02]  /*35170*/  ISETP.LT.AND P5, PT, R5, c[0x0][0x17c], !P0 ;  /* 0x00005f0005007a0c */ /* 0x000fe400047a1270 */
[----:B------:R-:W-:Y:S02]  /*35180*/  IADD3 R16, R18, c[0x0][0x198], RZ ;  /* 0x0000660012107a10 */ /* 0x000fe40007ffe0ff */
[----:B------:R-:W-:Y:S01]  /*35190*/  ISETP.LT.AND P3, PT, R0, c[0x0][0x17c], !P0 ;  /* 0x00005f0000007a0c */ /* 0x000fe20004761270 */
[----:B------:R4:W-:Y:S01]  /*351a0*/  @P4 STG.E [R8.64], R15 ;  /* 0x0000000f08004986 */ /* 0x0009e2000c101904 */
[----:B-1----:R-:W-:-:S03]  /*351b0*/  LEA R12, P6, R18, R3, 0x2 ;  /* 0x00000003120c7211 */ /* 0x002fc600078c10ff */
        /* <DEDUP_REMOVED lines=8> */
[C---:B------:R-:W-:Y:S02]  /*35240*/  IADD3 R20, R19.reuse, c[0x0][0x198], RZ ;  /* 0x0000660013147a10 */ /* 0x040fe40007ffe0ff */
[----:B------:R-:W-:Y:S01]  /*35250*/  ISETP.LT.AND P1, PT, R0, c[0x0][0x17c], !P0 ;  /* 0x00005f0000007a0c */ /* 0x000fe20004721270 */
[----:B------:R2:W-:Y:S01]  /*35260*/  @P5 STG.E [R12.64], R31 ;  /* 0x0000001f0c005986 */ /* 0x0005e2000c101904 */
[----:B----4-:R-:W-:-:S03]  /*35270*/  LEA R8, P6, R19, R3, 0x2 ;  /* 0x0000000313087211 */ /* 0x010fc600078c10ff */
[----:B------:R4:W-:Y:S01]  /*35280*/  @P3 STG.E [R6.64], R46 ;  /* 0x0000002e06003986 */ /* 0x0009e2000c101904 */
[----:B-1----:R-:W-:Y:S02]  /*35290*/  LEA R10, P3, R20, R3, 0x2 ;  /* 0x00000003140a7211 */ /* 0x002fe400078610ff */
        /* <DEDUP_REMOVED lines=9> */
[----:B--2---:R-:W-:-:S03]  /*35330*/  LEA R12, P6, R21, R3, 0x2 ;  /* 0x00000003150c7211 */ /* 0x004fc600078c10ff */
        /* <DEDUP_REMOVED lines=11> */
[----:B-1----:R-:W-:-:S03]  /*353f0*/  LEA R8, P6, R15, R3, 0x2 ;  /* 0x000000030f087211 */ /* 0x002fc600078c10ff */
[----:B------:R1:W-:Y:S01]  /*35400*/  @P2 STG.E [R6.64], R64 ;  /* 0x0000004006002986 */ /* 0x0003e2000c101904 */
[C---:B--2---:R-:W-:Y:S02]  /*35410*/  LEA R10, P2, R17.reuse, R3, 0x2 ;  /* 0x00000003110a7211 */ /* 0x044fe400078410ff */
[C---:B------:R-:W-:Y:S02]  /*35420*/  IADD3 R5, R252.reuse, 0x145, RZ ;  /* 0x00000145fc057810 */ /* 0x040fe40007ffe0ff */
[----:B------:R-:W-:Y:S02]  /*35430*/  IADD3 R18, R17, c[0x0][0x198], RZ ;  /* 0x0000660011127a10 */ /* 0x000fe40007ffe0ff */
[----:B------:R-:W-:Y:S02]  /*35440*/  IADD3 R0, R252, 0x146, RZ ;  /* 0x00000146fc007810 */ /* 0x000fe40007ffe0ff */
[-C--:B------:R-:W-:Y:S02]  /*35450*/  LEA.HI.X.SX32 R9, R15, R4.reuse, 0x2, P6 ;  /* 0x000000040f097211 */ /* 0x080fe400030f16ff */
[----:B------:R-:W-:-:S02]  /*35460*/  LEA.HI.X.SX32 R11, R17, R4, 0x2, P2 ;  /* 0x00000004110b7211 */ /* 0x000fc400010f16ff */
[----:B------:R-:W-:Y:S02]  /*35470*/  ISETP.LT.AND P5, PT, R5, c[0x0][0x17c], !P0 ;  /* 0x00005f0005007a0c */ /* 0x000fe400047a1270 */
[----:B------:R-:W-:Y:S02]  /*35480*/  IADD3 R16, R18, c[0x0][0x198], RZ ;  /* 0x0000660012107a10 */ /* 0x000fe40007ffe0ff */
        /* <DEDUP_REMOVED lines=26> */
[----:B------:R-:W-:Y:S02]  /*35630*/  IADD3 R5, R252, 0x14b, RZ ;  /* 0x0000014bfc057810 */ /* 0x000fe40007ffe0ff */
[-C--:B-1----:R-:W-:Y:S01]  /*35640*/  LEA R12, P6, R23, R3.reuse, 0x2 ;  /* 0x00000003170c7211 */ /* 0x082fe200078c10ff */
[----:B------:R1:W-:Y:S01]  /*35650*/  @P2 STG.E [R10.64], R56 ;  /* 0x000000380a002986 */ /* 0x0003e2000c101904 */
[----:B--2---:R-:W-:-:S02]  /*35660*/  LEA R6, P2, R20, R3, 0x2 ;  /* 0x0000000314067211 */ /* 0x004fc400078410ff */
[----:B------:R-:W-:Y:S02]  /*35670*/  IADD3 R21, R20, c[0x0][0x198], RZ ;  /* 0x0000660014157a10 */ /* 0x000fe40007ffe0ff */
[----:B------:R-:W-:Y:S02]  /*35680*/  IADD3 R0, R252, 0x14c, RZ ;  /* 0x0000014cfc007810 */ /* 0x000fe40007ffe0ff */
[----:B------:R-:W-:Y:S02]  /*35690*/  ISETP.LT.AND P4, PT, R5, c[0x0][0x17c], !P0 ;  /* 0x00005f0005007a0c */ /* 0x000fe40004781270 */
[-C--:B------:R-:W-:Y:S02]  /*356a0*/  LEA.HI.X.SX32 R13, R23, R4.reuse, 0x2, P6 ;  /* 0x00000004170d7211 */ /* 0x080fe400030f16ff */
[----:B------:R-:W-:Y:S02]  /*356b0*/  LEA.HI.X.SX32 R7, R20, R4, 0x2, P2 ;  /* 0x0000000414077211 */ /* 0x000fe400010f16ff */
[----:B------:R-:W-:-:S02]  /*356c0*/  IADD3 R24, R21, c[0x0][0x198], RZ ;  /* 0x0000660015187a10 */ /* 0x000fc40007ffe0ff */
[----:B------:R-:W-:Y:S01]  /*356d0*/  ISETP.LT.AND P1, PT, R0, c[0x0][0x17c], !P0 ;  /* 0x00005f0000007a0c */ /* 0x000fe20004721270 */
[----:B------:R2:W-:Y:S01]  /*356e0*/  @P5 STG.E [R12.64], R57 ;  /* 0x000000390c005986 */ /* 0x0005e2000c101904 */
[CC--:B----4-:R-:W-:Y:S02]  /*356f0*/  LEA R8, P6, R21.reuse, R3.reuse, 0x2 ;  /* 0x0000000315087211 */ /* 0x0d0fe400078c10ff */
[----:B------:R-:W-:Y:S01]  /*35700*/  IADD3 R5, R252, 0x14d, RZ ;  /* 0x0000014dfc057810 */ /* 0x000fe20007ffe0ff */
[----:B------:R4:W-:Y:S01]  /*35710*/  @P3 STG.E [R6.64], R84 ;  /* 0x0000005406003986 */ /* 0x0009e2000c101904 */
[C---:B------:R-:W-:Y:S02]  /*35720*/  IADD3 R25, R24.reuse, c[0x0][0x198], RZ ;  /* 0x0000660018197a10 */ /* 0x040fe40007ffe0ff */
[----:B-1----:R-:W-:Y:S02]  /*35730*/  LEA R10, P3, R24, R3, 0x2 ;  /* 0x00000003180a7211 */ /* 0x002fe400078610ff */
[----:B------:R-:W-:-:S02]  /*35740*/  LEA.HI.X.SX32 R9, R21, R4, 0x2, P6 ;  /* 0x0000000415097211 */ /* 0x000fc400030f16ff */
[C---:B------:R-:W-:Y:S02]  /*35750*/  IADD3 R0, R252.reuse, 0x14e, RZ ;  /* 0x0000014efc007810 */ /* 0x040fe40007ffe0ff */
[----:B------:R-:W-:Y:S02]  /*35760*/  ISETP.LT.AND P5, PT, R5, c[0x0][0x17c], !P0 ;  /* 0x00005f0005007a0c */ /* 0x000fe400047a1270 */
[----:B------:R-:W-:Y:S02]  /*35770*/  IADD3 R14, R25, c[0x0][0x198], RZ ;  /* 0x00006600190e7a10 */ /* 0x000fe40007ffe0ff */
[----:B------:R-:W-:Y:S02]  /*35780*/  IADD3 R5, R252, 0x14f, RZ ;  /* 0x0000014ffc057810 */ /* 0x000fe40007ffe0ff */
[----:B------:R-:W-:Y:S01]  /*35790*/  LEA.HI.X.SX32 R11, R24, R4, 0x2, P3 ;  /* 0x00000004180b7211 */ /* 0x000fe200018f16ff */
[----:B------:R1:W-:Y:S01]  /*357a0*/  @P4 STG.E [R8.64], R85 ;  /* 0x0000005508004986 */ /* 0x0003e2000c101904 */
[----:B------:R-:W-:-:S02]  /*357b0*/  ISETP.LT.AND P2, PT, R0, c[0x0][0x17c], !P0 ;  /* 0x00005f0000007a0c */ /* 0x000fc40004741270 */
[-C--:B--2---:R-:W-:Y:S02]  /*357c0*/  LEA R12, P6, R25, R3.reuse, 0x2 ;  /* 0x00000003190c7211 */ /* 0x084fe400078c10ff */
[C---:B------:R-:W-:Y:S02]  /*357d0*/  IADD3 R15, R14.reuse, c[0x0][0x198], RZ ;  /* 0x000066000e0f7a10 */ /* 0x040fe40007ffe0ff */
[----:B------:R-:W-:Y:S01]  /*357e0*/  ISETP.LT.AND P4, PT, R5, c[0x0][0x17c], !P0 ;  /* 0x00005f0005007a0c */ /* 0x000fe20004781270 */
[----:B------:R2:W-:Y:S01]  /*357f0*/  @P1 STG.E [R10.64], R104 ;  /* 0x000000680a001986 */ /* 0x0005e2000c101904 */
[----:B------:R-:W-:Y:S02]  /*35800*/  LEA.HI.X.SX32 R13, R25, R4, 0x2, P6 ;  /* 0x00000004190d7211 */ /* 0x000fe400030f16ff */
[-C--:B----4-:R-:W-:Y:S02]  /*35810*/  LEA R6, P1, R14, R3.reuse, 0x2 ;  /* 0x000000030e067211 */ /* 0x090fe400078210ff */
[----:B-1----:R-:W-:-:S02]  /*35820*/  LEA R8, P6, R15, R3, 0x2 ;  /* 0x000000030f087211 */ /* 0x002fc400078c10ff */
[----:B------:R-:W-:Y:S02]  /*35830*/  IADD3 R0, R252, 0x150, RZ ;  /* 0x00000150fc007810 */ /* 0x000fe40007ffe0ff */
[-C--:B------:R-:W-:Y:S02]  /*35840*/  LEA.HI.X.SX32 R7, R14, R4.reuse, 0x2, P1 ;  /* 0x000000040e077211 */ /* 0x080fe400008f16ff */
[C---:B------:R-:W-:Y:S01]  /*35850*/  LEA.HI.X.SX32 R9, R15.reuse, R4, 0x2, P6 ;  /* 0x000000040f097211 */ /* 0x040fe200030f16ff */
[----:B------:R-:W-:Y:S01]  /*35860*/  @P5 STG.E [R12.64], R105 ;  /* 0x000000690c005986 */ /* 0x000fe2000c101904 */
[----:B------:R-:W-:Y:S02]  /*35870*/  IADD3 R28, R15, c[0x0][0x198], RZ ;  /* 0x000066000f1c7a10 */ /* 0x000fe40007ffe0ff */
[----:B------:R-:W-:Y:S01]  /*35880*/  ISETP.LT.AND P3, PT, R0, c[0x0][0x17c], !P0 ;  /* 0x00005f0000007a0c */ /* 0x000fe20004761270 */
[----:B------:R1:W-:Y:S01]  /*35890*/  @P2 STG.E [R6.64], R67 ;  /* 0x0000004306002986 */ /* 0x0003e2000c101904 */
[----:B--2---:R-:W-:-:S03]  /*358a0*/  LEA R10, P2, R28, R3, 0x2 ;  /* 0x000000031c0a7211 */ /* 0x004fc600078410ff */
[----:B------:R2:W-:Y:S01]  /*358b0*/  @P4 STG.E [R8.64], R66 ;  /* 0x0000004208004986 */ /* 0x0005e2000c101904 */
[----:B------:R-:W-:Y:S02]  /*358c0*/  IADD3 R5, R252, 0x151, RZ ;  /* 0x00000151fc057810 */ /* 0x000fe40007ffe0ff */
[----:B------:R-:W-:Y:S01]  /*358d0*/  IADD3 R29, R28, c[0x0][0x198], RZ ;  /* 0x000066001c1d7a10 */ /* 0x000fe20007ffe0ff */
[----:B-1----:R-:W4:Y:S01]  /*358e0*/  LDL.LU R67, [R1+0xe54] ;  /* 0x000e540001437983 */ /* 0x002f220000300800 */
[----:B------:R-:W-:-:S03]  /*358f0*/  IADD3 R0, R252, 0x152, RZ ;  /* 0x00000152fc007810 */ /* 0x000fc60007ffe0ff */
[----:B--2---:R-:W2:Y:S04]  /*35900*/  LDL.LU R66, [R1+0xe50] ;  /* 0x000e500001427983 */ /* 0x004ea80000300800 */
[----:B------:R-:W2:Y:S01]  /*35910*/  LDL.LU R132, [R1+0x3e0] ;  /* 0x0003e00001847983 */ /* 0x000ea20000300800 */
[----:B------:R-:W-:Y:S02]  /*35920*/  LEA.HI.X.SX32 R11, R28, R4, 0x2, P2 ;  /* 0x000000041c0b7211 */ /* 0x000fe400010f16ff */
[----:B------:R-:W-:Y:S01]  /*35930*/  ISETP.LT.AND P5, PT, R5, c[0x0][0x17c], !P0 ;  /* 0x00005f0005007a0c */ /* 0x000fe200047a1270 */
[----:B------:R-:W4:Y:S01]  /*35940*/  LDL.LU R133, [R1+0x3e4] ;  /* 0x0003e40001857983 */ /* 0x000f220000300800 */
[C---:B------:R-:W-:Y:S02]  /*35950*/  IADD3 R30, R29.reuse, c[0x0][0x198], RZ ;  /* 0x000066001d1e7a10 */ /* 0x040fe40007ffe0ff */
[----:B------:R-:W-:Y:S01]  /*35960*/  ISETP.LT.AND P1, PT, R0, c[0x0][0x17c], !P0 ;  /* 0x00005f0000007a0c */ /* 0x000fe20004721270 */
[----:B------:R-:W-:Y:S01]  /*35970*/  @P3 STG.E [R10.64], R129 ;  /* 0x000000810a003986 */ /* 0x000fe2000c101904 */
[----:B------:R-:W-:-:S02]  /*35980*/  LEA R12, P6, R29, R3, 0x2 ;  /* 0x000000031d0c7211 */ /* 0x000fc400078c10ff */
[-C--:B------:R-:W-:Y:S02]  /*35990*/  LEA R6, P3, R30, R3.reuse, 0x2 ;  /* 0x000000031e067211 */ /* 0x080fe400078610ff */
[----:B------:R-:W-:Y:S02]  /*359a0*/  IADD3 R5, R252, 0x153, RZ ;  /* 0x00000153fc057810 */ /* 0x000fe40007ffe0ff */
[-C--:B------:R-:W-:Y:S02]  /*359b0*/  LEA.HI.X.SX32 R13, R29, R4.reuse, 0x2, P6 ;  /* 0x000000041d0d7211 */ /* 0x080fe400030f16ff */
[C---:B------:R-:W-:Y:S02]  /*359c0*/  LEA.HI.X.SX32 R7, R30.reuse, R4, 0x2, P3 ;  /* 0x000000041e077211 */ /* 0x040fe400018f16ff */
[----:B------:R-:W-:Y:S02]  /*359d0*/  IADD3 R31, R30, c[0x0][0x198], RZ ;  /* 0x000066001e1f7a10 */ /* 0x000fe40007ffe0ff */
[----:B------:R-:W-:Y:S01]  /*359e0*/  ISETP.LT.AND P4, PT, R5, c[0x0][0x17c], !P0 ;  /* 0x00005f0005007a0c */ /* 0x000fe20004781270 */
[----:B------:R-:W-:Y:S01]  /*359f0*/  @P5 STG.E [R12.64], R128 ;  /* 0x000000800c005986 */ /* 0x000fe2000c101904 */
[----:B------:R-:W-:-:S03]  /*35a00*/  LEA R8, P6, R31, R3, 0x2 ;  /* 0x000000031f087211 */ /* 0x000fc600078c10ff */
[----:B---3--:R1:W-:Y:S01]  /*35a10*/  @P1 STG.E [R6.64], R134 ;  /* 0x0000008606001986 */ /* 0x0083e2000c101904 */
[----:B------:R-:W-:-:S03]  /*35a20*/  LEA.HI.X.SX32 R9, R31, R4, 0x2, P6 ;  /* 0x000000041f097211 */ /* 0x000fc600030f16ff */
[----:B-1----:R-:W3:Y:S04]  /*35a30*/  LDL.LU R134, [R1+0x410] ;  /* 0x0004100001867983 */ /* 0x002ee80000300800 */
[----:B------:R1:W-:Y:S04]  /*35a40*/  @P4 STG.E [R8.64], R135 ;  /* 0x0000008708004986 */ /* 0x0003e8000c101904 */
[----:B-1----:R-:W3:Y:S01]  /*35a50*/  LDL.LU R135, [R1+0x414] ;  /* 0x0004140001877983 */ /* 0x002ee20000300800 */
[----:B------:R-:W-:Y:S02]  /*35a60*/  IADD3 R0, R252, 0x154, RZ ;  /* 0x00000154fc007810 */ /* 0x000fe40007ffe0ff */
[----:B------:R-:W-:-:S02]  /*35a70*/  IADD3 R32, R31, c[0x0][0x198], RZ ;  /* 0x000066001f207a10 */ /* 0x000fc40007ffe0ff */
[----:B------:R-:W-:Y:S02]  /*35a80*/  ISETP.LT.AND P2, PT, R0, c[0x0][0x17c], !P0 ;  /* 0x00005f0000007a0c */ /* 0x000fe40004741270 */
[----:B------:R-:W-:Y:S02]  /*35a90*/  LEA R12, P1, R32, R3, 0x2 ;  /* 0x00000003200c7211 */ /* 0x000fe400078210ff */
[----:B------:R-:W-:Y:S02]  /*35aa0*/  IADD3 R5, R252, 0x155, RZ ;  /* 0x00000155fc057810 */ /* 0x000fe40007ffe0ff */
[----:B------:R-:W-:Y:S02]  /*35ab0*/  IADD3 R33, R32, c[0x0][0x198], RZ ;  /* 0x0000660020217a10 */ /* 0x000fe40007ffe0ff */
[----:B------:R-:W-:Y:S02]  /*35ac0*/  IADD3 R0, R252, 0x156, RZ ;  /* 0x00000156fc007810 */ /* 0x000fe40007ffe0ff */
[----:B------:R-:W-:-:S02]  /*35ad0*/  LEA.HI.X.SX32 R13, R32, R4, 0x2, P1 ;  /* 0x00000004200d7211 */ /* 0x000fc400008f16ff */
[----:B------:R-:W-:Y:S02]  /*35ae0*/  ISETP.LT.AND P5, PT, R5, c[0x0][0x17c], !P0 ;  /* 0x00005f0005007a0c */ /* 0x000fe400047a1270 */
[C---:B------:R-:W-:Y:S02]  /*35af0*/  IADD3 R34, R33.reuse, c[0x0][0x198], RZ ;  /* 0x0000660021227a10 */ /* 0x040fe40007ffe0ff */
[----:B------:R-:W-:Y:S02]  /*35b00*/  ISETP.LT.AND P3, PT, R0, c[0x0][0x17c], !P0 ;  /* 0x00005f0000007a0c */ /* 0x000fe40004761270 */
[----:B------:R-:W-:Y:S02]  /*35b10*/  LEA R30, P6, R33, R3, 0x2 ;  /* 0x00000003211e7211 */ /* 0x000fe400078c10ff */
[----:B------:R-:W-:Y:S02]  /*35b20*/  IADD3 R5, R252, 0x157, RZ ;  /* 0x00000157fc057810 */ /* 0x000fe40007ffe0ff */
[----:B------:R-:W-:-:S02]  /*35b30*/  IADD3 R35, R34, c[0x0][0x198], RZ ;  /* 0x0000660022237a10 */ /* 0x000fc40007ffe0ff */
[----:B------:R-:W-:Y:S02]  /*35b40*/  IADD3 R0, R252, 0x158, RZ ;  /* 0x00000158fc007810 */ /* 0x000fe40007ffe0ff */
[----:B------:R-:W-:Y:S02]  /*35b50*/  LEA.HI.X.SX32 R31, R33, R4, 0x2, P6 ;  /* 0x00000004211f7211 */ /* 0x000fe400030f16ff */
[----:B------:R-:W-:Y:S02]  /*35b60*/  ISETP.LT.AND P4, PT, R5, c[0x0][0x17c], !P0 ;  /* 0x00005f0005007a0c */ /* 0x000fe40004781270 */
[C---:B------:R-:W-:Y:S02]  /*35b70*/  IADD3 R36, R35.reuse, c[0x0][0x198], RZ ;  /* 0x0000660023247a10 */ /* 0x040fe40007ffe0ff */
[----:B------:R-:W-:Y:S02]  /*35b80*/  ISETP.LT.AND P1, PT, R0, c[0x0][0x17c], !P0 ;  /* 0x00005f0000007a0c */ /* 0x000fe40004721270 */
[----:B------:R-:W-:-:S02]  /*35b90*/  LEA R32, P6, R35, R3, 0x2 ;  /* 0x0000000323207211 */ /* 0x000fc400078c10ff */
[----:B------:R-:W-:Y:S02]  /*35ba0*/  IADD3 R5, R252, 0x159, RZ ;  /* 0x00000159fc057810 */ /* 0x000fe40007ffe0ff */
[----:B------:R-:W-:Y:S02]  /*35bb0*/  IADD3 R37, R36, c[0x0][0x198], RZ ;  /* 0x0000660024257a10 */ /* 0x000fe40007ffe0ff */
[----:B------:R-:W-:Y:S02]  /*35bc0*/  IADD3 R0, R252, 0x15a, RZ ;  /* 0x0000015afc007810 */ /* 0x000fe40007ffe0ff */
[----:B------:R-:W-:Y:S02]  /*35bd0*/  LEA.HI.X.SX32 R33, R35, R4, 0x2, P6 ;  /* 0x0000000423217211 */ /* 0x000fe400030f16ff */
[----:B------:R-:W-:-:S04]  /*35be0*/  IADD3 R41, R37, c[0x0][0x198], RZ ;  /* 0x0000660025297a10 */ /* 0x000fc80007ffe0ff */
[----:B------:R-:W-:-:S04]  /*35bf0*/  IADD3 R42, R41, c[0x0][0x198], RZ ;  /* 0x00006600292a7a10 */ /* 0x000fc80007ffe0ff */
[----:B------:R-:W-:-:S04]  /*35c00*/  IADD3 R43, R42, c[0x0][0x198], RZ ;  /* 0x000066002a2b7a10 */ /* 0x000fc80007ffe0ff */
[----:B------:R-:W-:-:S04]  /*35c10*/  IADD3 R44, R43, c[0x0][0x198], RZ ;  /* 0x000066002b2c7a10 */ /* 0x000fc80007ffe0ff */
[----:B------:R-:W-:-:S04]  /*35c20*/  IADD3 R45, R44, c[0x0][0x198], RZ ;  /* 0x000066002c2d7a10 */ /* 0x000fc80007ffe0ff */
[----:B------:R-:W-:-:S04]  /*35c30*/  IADD3 R46, R45, c[0x0][0x198], RZ ;  /* 0x000066002d2e7a10 */ /* 0x000fc80007ffe0ff */
[----:B------:R-:W-:Y:S01]  /*35c40*/  IADD3 R47, R46, c[0x0][0x198], RZ ;  /* 0x000066002e2f7a10 */ /* 0x000fe20007ffe0ff */
[----:B--2---:R1:W-:Y:S01]  /*35c50*/  @P2 STG.E [R12.64], R132 ;  /* 0x000000840c002986 */ /* 0x0043e2000c101904 */
[----:B------:R-:W-:-:S04]  /*35c60*/  LEA R8, P2, R34, R3, 0x2 ;  /* 0x0000000322087211 */ /* 0x000fc800078410ff */
[-C--:B------:R-:W-:Y:S01]  /*35c70*/  LEA.HI.X.SX32 R9, R34, R4.reuse, 0x2, P2 ;  /* 0x0000000422097211 */ /* 0x080fe200010f16ff */
[----:B----4-:R2:W-:Y:S04]  /*35c80*/  @P5 STG.E [R30.64], R133 ;  /* 0x000000851e005986 */ /* 0x0105e8000c101904 */
[----:B------:R4:W-:Y:S01]  /*35c90*/  @P3 STG.E [R8.64], R86 ;  /* 0x0000005608003986 */ /* 0x0009e2000c101904 */
[C---:B-1----:R-:W-:Y:S02]  /*35ca0*/  LEA R12, P3, R36.reuse, R3, 0x2 ;  /* 0x00000003240c7211 */ /* 0x042fe400078610ff */
[----:B------:R-:W-:Y:S02]  /*35cb0*/  ISETP.LT.AND P5, PT, R5, c[0x0][0x17c], !P0 ;  /* 0x00005f0005007a0c */ /* 0x000fe400047a1270 */
[----:B------:R-:W-:-:S02]  /*35cc0*/  LEA.HI.X.SX32 R13, R36, R4, 0x2, P3 ;  /* 0x00000004240d7211 */ /* 0x000fc400018f16ff */
[----:B------:R-:W-:Y:S01]  /*35cd0*/  ISETP.LT.AND P2, PT, R0, c[0x0][0x17c], !P0 ;  /* 0x00005f0000007a0c */ /* 0x000fe20004741270 */
[----:B------:R1:W-:Y:S01]  /*35ce0*/  @P4 STG.E [R32.64], R87 ;  /* 0x0000005720004986 */ /* 0x0003e2000c101904 */
[C---:B--2---:R-:W-:Y:S02]  /*35cf0*/  LEA R30, P6, R37.reuse, R3, 0x2 ;  /* 0x00000003251e7211 */ /* 0x044fe400078c10ff */
[C---:B------:R-:W-:Y:S01]  /*35d00*/  IADD3 R5, R252.reuse, 0x15b, RZ ;  /* 0x0000015bfc057810 */ /* 0x040fe20007ffe0ff */
[----:B----4-:R-:W2:Y:S01]  /*35d10*/  LDL.LU R86, [R1+0xe4c] ;  /* 0x000e4c0001567983 */ /* 0x010ea20000300800 */
[----:B------:R-:W-:Y:S02]  /*35d20*/  IADD3 R0, R252, 0x15c, RZ ;  /* 0x0000015cfc007810 */ /* 0x000fe40007ffe0ff */
[----:B------:R-:W-:Y:S02]  /*35d30*/  LEA.HI.X.SX32 R31, R37, R4, 0x2, P6 ;  /* 0x00000004251f7211 */ /* 0x000fe400030f16ff */
[----:B------:R-:W-:-:S02]  /*35d40*/  ISETP.LT.AND P4, PT, R5, c[0x0][0x17c], !P0 ;  /* 0x00005f0005007a0c */ /* 0x000fc40004781270 */
[----:B------:R-:W-:Y:S01]  /*35d50*/  ISETP.LT.AND P3, PT, R0, c[0x0][0x17c], !P0 ;  /* 0x00005f0000007a0c */ /* 0x000fe20004761270 */
[----:B-1----:R-:W4:Y:S04]  /*35d60*/  LDL.LU R87, [R1+0xe48] ;  /* 0x000e480001577983 */ /* 0x002f280000300800 */
[----:B---3--:R1:W-:Y:S01]  /*35d70*/  @P1 STG.E [R12.64], R134 ;  /* 0x000000860c001986 */ /* 0x0083e2000c101904 */
[----:B------:R-:W-:-:S04]  /*35d80*/  LEA R32, P1, R41, R3, 0x2 ;  /* 0x0000000329207211 */ /* 0x000fc800078210ff */
[----:B------:R-:W-:Y:S02]  /*35d90*/  LEA.HI.X.SX32 R33, R41, R4, 0x2, P1 ;  /* 0x0000000429217211 */ /* 0x000fe400008f16ff */
[-C--:B------:R-:W-:Y:S02]  /*35da0*/  LEA R34, P6, R42, R3.reuse, 0x2 ;  /* 0x000000032a227211 */ /* 0x080fe400078c10ff */
[C---:B------:R-:W-:Y:S02]  /*35db0*/  IADD3 R5, R252.reuse, 0x15d, RZ ;  /* 0x0000015dfc057810 */ /* 0x040fe40007ffe0ff */
[----:B------:R-:W-:Y:S01]  /*35dc0*/  IADD3 R0, R252, 0x15e, RZ ;  /* 0x0000015efc007810 */ /* 0x000fe20007ffe0ff */
[----:B------:R3:W-:Y:S04]  /*35dd0*/  @P5 STG.E [R30.64], R135 ;  /* 0x000000871e005986 */ /* 0x0007e8000c101904 */
[----:B------:R3:W-:Y:S01]  /*35de0*/  @P2 STG.E [R32.64], R66 ;  /* 0x0000004220002986 */ /* 0x0007e2000c101904 */
[----:B-1----:R-:W-:-:S02]  /*35df0*/  LEA R12, P2, R43, R3, 0x2 ;  /* 0x000000032b0c7211 */ /* 0x002fc400078410ff */
[-C--:B------:R-:W-:Y:S02]  /*35e00*/  LEA.HI.X.SX32 R35, R42, R4.reuse, 0x2, P6 ;  /* 0x000000042a237211 */ /* 0x080fe400030f16ff */
[----:B------:R-:W-:Y:S02]  /*35e10*/  LEA.HI.X.SX32 R13, R43, R4, 0x2, P2 ;  /* 0x000000042b0d7211 */ /* 0x000fe400010f16ff */
[----:B------:R-:W-:Y:S02]  /*35e20*/  ISETP.LT.AND P5, PT, R5, c[0x0][0x17c], !P0 ;  /* 0x00005f0005007a0c */ /* 0x000fe400047a1270 */
[----:B------:R-:W-:Y:S01]  /*35e30*/  ISETP.LT.AND P1, PT, R0, c[0x0][0x17c], !P0 ;  /* 0x00005f0000007a0c */ /* 0x000fe20004721270 */
[----:B------:R1:W-:Y:S01]  /*35e40*/  @P4 STG.E [R34.64], R67 ;  /* 0x0000004322004986 */ /* 0x0003e2000c101904 */
[----:B---3--:R-:W-:-:S03]  /*35e50*/  LEA R30, P6, R44, R3, 0x2 ;  /* 0x000000032c1e7211 */ /* 0x008fc600078c10ff */
[----:B------:R3:W-:Y:S01]  /*35e60*/  @P3 STG.E [R12.64], R58 ;  /* 0x0000003a0c003986 */ /* 0x0007e2000c101904 */
[C---:B------:R-:W-:Y:S02]  /*35e70*/  LEA R32, P3, R45.reuse, R3, 0x2 ;  /* 0x000000032d207211 */ /* 0x040fe400078610ff */
[-C--:B------:R-:W-:Y:S01]  /*35e80*/  LEA.HI.X.SX32 R31, R44, R4.reuse, 0x2, P6 ;  /* 0x000000042c1f7211 */ /* 0x080fe200030f16ff */
[----:B------:R-:W2:Y:S01]  /*35e90*/  LDL.LU R66, [R1+0xe44] ;  /* 0x000e440001427983 */ /* 0x000ea20000300800 */
[----:B------:R-:W-:-:S03]  /*35ea0*/  LEA.HI.X.SX32 R33, R45, R4, 0x2, P3 ;  /* 0x000000042d217211 */ /* 0x000fc600018f16ff */
[----:B-1----:R-:W2:Y:S01]  /*35eb0*/  LDL.LU R67, [R1+0xe40] ;  /* 0x000e400001437983 */ /* 0x002ea20000300800 */
[----:B------:R-:W-:-:S03]  /*35ec0*/  IADD3 R9, R252, 0x15f, RZ ;  /* 0x0000015ffc097810 */ /* 0x000fc60007ffe0ff */
[----:B---3--:R-:W3:Y:S04]  /*35ed0*/  LDL.LU R58, [R1+0xe3c] ;  /* 0x000e3c00013a7983 */ /* 0x008ee80000300800 */
[----:B------:R1:W-:Y:S04]  /*35ee0*/  @P5 STG.E [R30.64], R59 ;  /* 0x0000003b1e005986 */ /* 0x0003e8000c101904 */
[----:B------:R1:W-:Y:S01]  /*35ef0*/  @P1 STG.E [R32.64], R54 ;  /* 0x0000003620001986 */ /* 0x0003e2000c101904 */
[----:B------:R-:W-:-:S03]  /*35f00*/  ISETP.LT.AND P4, PT, R9, c[0x0][0x17c], !P0 ;  /* 0x00005f0009007a0c */ /* 0x000fc60004781270 */
[----:B-1----:R-:W2:Y:S04]  /*35f10*/  LDL.LU R59, [R1+0xe38] ;  /* 0x000e3800013b7983 */ /* 0x002ea80000300800 */
[----:B------:R-:W2:Y:S01]  /*35f20*/  LDL.LU R54, [R1+0xe34] ;  /* 0x000e340001367983 */ /* 0x000ea20000300800 */
[----:B------:R-:W-:-:S04]  /*35f30*/  LEA R42, P6, R46, R3, 0x2 ;  /* 0x000000032e2a7211 */ /* 0x000fc800078c10ff */
[----:B------:R-:W-:-:S05]  /*35f40*/  LEA.HI.X.SX32 R43, R46, R4, 0x2, P6 ;  /* 0x000000042e2b7211 */ /* 0x000fca00030f16ff */
[----:B------:R1:W-:Y:S04]  /*35f50*/  @P4 STG.E [R42.64], R55 ;  /* 0x000000372a004986 */ /* 0x0003e8000c101904 */
[----:B-1----:R-:W3:Y:S01]  /*35f60*/  LDL.LU R55, [R1+0xe30] ;  /* 0x000e300001377983 */ /* 0x002ee20000300800 */
[----:B------:R-:W-:-:S04]  /*35f70*/  IADD3 R48, R47, c[0x0][0x198], RZ ;  /* 0x000066002f307a10 */ /* 0x000fc80007ffe0ff */
        /* <DEDUP_REMOVED lines=33> */
[----:B------:R-:W-:Y:S02]  /*36190*/  IADD3 R36, R9, c[0x0][0x198], RZ ;  /* 0x0000660009247a10 */ /* 0x000fe40007ffe0ff */
[----:B------:R-:W-:Y:S02]  /*361a0*/  IADD3 R14, R252, 0x160, RZ ;  /* 0x00000160fc0e7810 */ /* 0x000fe40007ffe0ff */
[----:B------:R-:W-:Y:S02]  /*361b0*/  IADD3 R52, R36, c[0x0][0x198], RZ ;  /* 0x0000660024347a10 */ /* 0x000fe40007ffe0ff */
[----:B------:R-:W-:Y:S02]  /*361c0*/  ISETP.LT.AND P2, PT, R14, c[0x0][0x17c], !P0 ;  /* 0x00005f000e007a0c */ /* 0x000fe40004741270 */
[----:B------:R-:W-:-:S04]  /*361d0*/  IADD3 R14, R52, c[0x0][0x198], RZ ;  /* 0x00006600340e7a10 */ /* 0x000fc80007ffe0ff */
[----:B------:R-:W-:-:S04]  /*361e0*/  IADD3 R35, R14, c[0x0][0x198], RZ ;  /* 0x000066000e237a10 */ /* 0x000fc80007ffe0ff */
[----:B------:R-:W-:-:S04]  /*361f0*/  IADD3 R13, R35, c[0x0][0x198], RZ ;  /* 0x00006600230d7a10 */ /* 0x000fc80007ffe0ff */
[----:B------:R-:W-:-:S04]  /*36200*/  IADD3 R50, R13, c[0x0][0x198], RZ ;  /* 0x000066000d327a10 */ /* 0x000fc80007ffe0ff */
[----:B------:R-:W-:Y:S02]  /*36210*/  IADD3 R51, R50, c[0x0][0x198], RZ ;  /* 0x0000660032337a10 */ /* 0x000fe40007ffe0ff */
[----:B------:R-:W-:Y:S02]  /*36220*/  IADD3 R34, R252, 0x161, RZ ;  /* 0x00000161fc227810 */ /* 0x000fe40007ffe0ff */
[----:B------:R-:W-:Y:S02]  /*36230*/  IADD3 R30, R51, c[0x0][0x198], RZ ;  /* 0x00006600331e7a10 */ /* 0x000fe40007ffe0ff */
[----:B------:R-:W-:Y:S02]  /*36240*/  LEA R44, P1, R47, R3, 0x2 ;  /* 0x000000032f2c7211 */ /* 0x000fe400078210ff */
[----:B------:R-:W-:Y:S02]  /*36250*/  ISETP.LT.AND P5, PT, R34, c[0x0][0x17c], !P0 ;  /* 0x00005f0022007a0c */ /* 0x000fe400047a1270 */
[----:B------:R-:W-:-:S02]  /*36260*/  IADD3 R34, R30, c[0x0][0x198], RZ ;  /* 0x000066001e227a10 */ /* 0x000fc40007ffe0ff */
[----:B------:R-:W-:Y:S02]  /*36270*/  LEA.HI.X.SX32 R45, R47, R4, 0x2, P1 ;  /* 0x000000042f2d7211 */ /* 0x000fe400008f16ff */
[----:B------:R-:W-:Y:S02]  /*36280*/  IADD3 R12, R252, 0x164, RZ ;  /* 0x00000164fc0c7810 */ /* 0x000fe40007ffe0ff */
[----:B------:R-:W-:Y:S02]  /*36290*/  IADD3 R49, R34, c[0x0][0x198], RZ ;  /* 0x0000660022317a10 */ /* 0x000fe40007ffe0ff */
[----:B------:R-:W-:Y:S02]  /*362a0*/  ISETP.LT.AND P1, PT, R12, c[0x0][0x17c], !P0 ;  /* 0x00005f000c007a0c */ /* 0x000fe40004721270 */
[----:B------:R-:W-:Y:S02]  /*362b0*/  IADD3 R12, R49, c[0x0][0x198], RZ ;  /* 0x00006600310c7a10 */ /* 0x000fe40007ffe0ff */
[----:B------:R-:W-:-:S02]  /*362c0*/  IADD3 R29, R252, 0x162, RZ ;  /* 0x00000162fc1d7810 */ /* 0x000fc40007ffe0ff */
[CC--:B------:R-:W-:Y:S02]  /*362d0*/  LEA R46, P6, R48.reuse, R3.reuse, 0x2 ;  /* 0x00000003302e7211 */ /* 0x0c0fe400078c10ff */
[----:B------:R-:W-:Y:S02]  /*362e0*/  ISETP.LT.AND P3, PT, R29, c[0x0][0x17c], !P0 ;  /* 0x00005f001d007a0c */ /* 0x000fe40004761270 */
[-C--:B------:R-:W-:Y:S02]  /*362f0*/  LEA.HI.X.SX32 R47, R48, R4.reuse, 0x2, P6 ;  /* 0x00000004302f7211 */ /* 0x080fe400030f16ff */
[C---:B------:R-:W-:Y:S02]  /*36300*/  LEA R64, P6, R27.reuse, R3, 0x2 ;  /* 0x000000031b407211 */ /* 0x040fe400078c10ff */
[----:B------:R-:W-:Y:S02]  /*36310*/  IADD3 R29, R252, 0x163, RZ ;  /* 0x00000163fc1d7810 */ /* 0x000fe40007ffe0ff */
[----:B------:R-:W-:-:S02]  /*36320*/  LEA.HI.X.SX32 R65, R27, R4, 0x2, P6 ;  /* 0x000000041b417211 */ /* 0x000fc400030f16ff */
[----:B------:R-:W-:Y:S02]  /*36330*/  ISETP.LT.AND P4, PT, R29, c[0x0][0x17c], !P0 ;  /* 0x00005f001d007a0c */ /* 0x000fe40004781270 */
[C---:B------:R-:W-:Y:S02]  /*36340*/  IADD3 R31, R252.reuse, 0x165, RZ ;  /* 0x00000165fc1f7810 */ /* 0x040fe40007ffe0ff */
[----:B------:R-:W-:Y:S01]  /*36350*/  IADD3 R29, R252, 0x166, RZ ;  /* 0x00000166fc1d7810 */ /* 0x000fe20007ffe0ff */
[----:B--2---:R1:W-:Y:S01]  /*36360*/  @P2 STG.E [R44.64], R54 ;  /* 0x000000362c002986 */ /* 0x0043e2000c101904 */
[----:B------:R-:W-:-:S04]  /*36370*/  LEA R42, P2, R20, R3, 0x2 ;  /* 0x00000003142a7211 */ /* 0x000fc800078410ff */
[----:B------:R-:W-:Y:S02]  /*36380*/  LEA.HI.X.SX32 R43, R20, R4, 0x2, P2 ;  /* 0x00000004142b7211 */ /* 0x000fe400010f16ff */
[----:B------:R-:W-:-:S04]  /*36390*/  IADD3 R20, R12, c[0x0][0x198], RZ ;  /* 0x000066000c147a10 */ /* 0x000fc80007ffe0ff */
[----:B------:R-:W-:-:S04]  /*363a0*/  IADD3 R48, R20, c[0x0][0x198], RZ ;  /* 0x0000660014307a10 */ /* 0x000fc80007ffe0ff */
[----:B------:R-:W-:-:S04]  /*363b0*/  IADD3 R33, R48, c[0x0][0x198], RZ ;  /* 0x0000660030217a10 */ /* 0x000fc80007ffe0ff */
[----:B------:R-:W-:Y:S01]  /*363c0*/  IADD3 R27, R33, c[0x0][0x198], RZ ;  /* 0x00006600211b7a10 */ /* 0x000fe20007ffe0ff */
[----:B---3--:R2:W-:Y:S04]  /*363d0*/  @P5 STG.E [R46.64], R55 ;  /* 0x000000372e005986 */ /* 0x0085e8000c101904 */
[----:B------:R3:W-:Y:S01]  /*363e0*/  @P3 STG.E [R42.64], R66 ;  /* 0x000000422a003986 */ /* 0x0007e2000c101904 */
[----:B-1----:R-:W-:-:S04]  /*363f0*/  LEA R44, P3, R19, R3, 0x2 ;  /* 0x00000003132c7211 */ /* 0x002fc800078610ff */
[----:B------:R-:W-:Y:S02]  /*36400*/  LEA.HI.X.SX32 R45, R19, R4, 0x2, P3 ;  /* 0x00000004132d7211 */ /* 0x000fe400018f16ff */
[----:B--2---:R-:W-:-:S04]  /*36410*/  IADD3 R47, R27, c[0x0][0x198], RZ ;  /* 0x000066001b2f7a10 */ /* 0x004fc80007ffe0ff */
[----:B------:R-:W-:Y:S01]  /*36420*/  IADD3 R19, R47, c[0x0][0x198], RZ ;  /* 0x000066002f137a10 */ /* 0x000fe20007ffe0ff */
[----:B------:R1:W-:Y:S01]  /*36430*/  @P4 STG.E [R64.64], R67 ;  /* 0x0000004340004986 */ /* 0x0003e2000c101904 */
[----:B------:R-:W-:Y:S02]  /*36440*/  ISETP.LT.AND P5, PT, R31, c[0x0][0x17c], !P0 ;  /* 0x00005f001f007a0c */ /* 0x000fe400047a1270 */
[----:B------:R-:W-:Y:S01]  /*36450*/  IADD3 R32, R19, c[0x0][0x198], RZ ;  /* 0x0000660013207a10 */ /* 0x000fe20007ffe0ff */
[----:B------:R2:W-:Y:S01]  /*36460*/  @P1 STG.E [R44.64], R102 ;  /* 0x000000662c001986 */ /* 0x0005e2000c101904 */
[----:B------:R-:W-:Y:S02]  /*36470*/  IADD3 R31, R252, 0x167, RZ ;  /* 0x00000167fc1f7810 */ /* 0x000fe40007ffe0ff */
[-C--:B------:R-:W-:Y:S02]  /*36480*/  LEA R54, P4, R26, R3.reuse, 0x2 ;  /* 0x000000031a367211 */ /* 0x080fe400078810ff */
[----:B---3--:R-:W-:-:S02]  /*36490*/  LEA R42, P1, R18, R3, 0x2 ;  /* 0x00000003122a7211 */ /* 0x008fc400078210ff */
[----:B------:R-:W-:Y:S02]  /*364a0*/  ISETP.LT.AND P2, PT, R29, c[0x0][0x17c], !P0 ;  /* 0x00005f001d007a0c */ /* 0x000fe40004741270 */
[----:B------:R-:W-:Y:S02]  /*364b0*/  IADD3 R46, R32, c[0x0][0x198], RZ ;  /* 0x00006600202e7a10 */ /* 0x000fe40007ffe0ff */
[----:B------:R-:W-:Y:S02]  /*364c0*/  ISETP.LT.AND P3, PT, R31, c[0x0][0x17c], !P0 ;  /* 0x00005f001f007a0c */ /* 0x000fe40004761270 */
[-C--:B------:R-:W-:Y:S02]  /*364d0*/  LEA.HI.X.SX32 R55, R26, R4.reuse, 0x2, P4 ;  /* 0x000000041a377211 */ /* 0x080fe400020f16ff */
[----:B------:R-:W-:Y:S02]  /*364e0*/  IADD3 R26, R252, 0x16a, RZ ;  /* 0x0000016afc1a7810 */ /* 0x000fe40007ffe0ff */
[----:B------:R-:W-:-:S02]  /*364f0*/  LEA.HI.X.SX32 R43, R18, R4, 0x2, P1 ;  /* 0x00000004122b7211 */ /* 0x000fc400008f16ff */
[----:B------:R-:W-:Y:S02]  /*36500*/  IADD3 R18, R46, c[0x0][0x198], RZ ;  /* 0x000066002e127a10 */ /* 0x000fe40007ffe0ff */
[C---:B-1----:R-:W-:Y:S02]  /*36510*/  LEA R64, P6, R25.reuse, R3, 0x2 ;  /* 0x0000000319407211 */ /* 0x042fe400078c10ff */
[----:B------:R-:W-:Y:S02]  /*36520*/  ISETP.LT.AND P1, PT, R26, c[0x0][0x17c], !P0 ;  /* 0x00005f001a007a0c */ /* 0x000fe40004721270 */
[----:B------:R-:W-:Y:S02]  /*36530*/  IADD3 R26, R18, c[0x0][0x198], RZ ;  /* 0x00006600121a7a10 */ /* 0x000fe40007ffe0ff */
[----:B------:R-:W-:Y:S01]  /*36540*/  LEA.HI.X.SX32 R65, R25, R4, 0x2, P6 ;  /* 0x0000000419417211 */ /* 0x000fe200030f16ff */
[----:B------:R1:W-:Y:S01]  /*36550*/  @P5 STG.E [R54.64], R103 ;  /* 0x0000006736005986 */ /* 0x0003e2000c101904 */
[----:B------:R-:W-:-:S02]  /*36560*/  IADD3 R29, R252, 0x168, RZ ;  /* 0x00000168fc1d7810 */ /* 0x000fc40007ffe0ff */
[----:B--2---:R-:W-:Y:S01]  /*36570*/  IADD3 R45, R26, c[0x0][0x198], RZ ;  /* 0x000066001a2d7a10 */ /* 0x004fe20007ffe0ff */
[----:B------:R-:W-:Y:S01]  /*36580*/  @P2 STG.E [R42.64], R110 ;  /* 0x0000006e2a002986 */ /* 0x000fe2000c101904 */
[----:B------:R-:W-:-:S03]  /*36590*/  ISETP.LT.AND P4, PT, R29, c[0x0][0x17c], !P0 ;  /* 0x00005f001d007a0c */ /* 0x000fc60004781270 */
[----:B------:R2:W-:Y:S01]  /*365a0*/  @P3 STG.E [R64.64], R111 ;  /* 0x0000006f40003986 */ /* 0x0005e2000c101904 */
[CC--:B------:R-:W-:Y:S02]  /*365b0*/  LEA R66, P3, R24.reuse, R3.reuse, 0x2 ;  /* 0x0000000318427211 */ /* 0x0c0fe400078610ff */
[----:B------:R-:W-:Y:S02]  /*365c0*/  IADD3 R31, R45, c[0x0][0x198], RZ ;  /* 0x000066002d1f7a10 */ /* 0x000fe40007ffe0ff */
[----:B------:R-:W-:Y:S02]  /*365d0*/  LEA.HI.X.SX32 R67, R24, R4, 0x2, P3 ;  /* 0x0000000418437211 */ /* 0x000fe400018f16ff */
[----:B-1----:R-:W-:Y:S02]  /*365e0*/  LEA R54, P2, R21, R3, 0x2 ;  /* 0x0000000315367211 */ /* 0x002fe400078410ff */
[----:B------:R-:W-:Y:S02]  /*365f0*/  IADD3 R24, R31, c[0x0][0x198], RZ ;  /* 0x000066001f187a10 */ /* 0x000fe40007ffe0ff */
[----:B------:R-:W-:-:S02]  /*36600*/  IADD3 R29, R252, 0x169, RZ ;  /* 0x00000169fc1d7810 */ /* 0x000fc40007ffe0ff */
[----:B------:R-:W-:Y:S02]  /*36610*/  LEA.HI.X.SX32 R55, R21, R4, 0x2, P2 ;  /* 0x0000000415377211 */ /* 0x000fe400010f16ff */
[----:B------:R-:W-:Y:S02]  /*36620*/  IADD3 R44, R24, c[0x0][0x198], RZ ;  /* 0x00006600182c7a10 */ /* 0x000fe40007ffe0ff */
[----:B------:R-:W-:Y:S02]  /*36630*/  ISETP.LT.AND P5, PT, R29, c[0x0][0x17c], !P0 ;  /* 0x00005f001d007a0c */ /* 0x000fe400047a1270 */
[C---:B------:R-:W-:Y:S02]  /*36640*/  IADD3 R29, R252.reuse, 0x16b, RZ ;  /* 0x0000016bfc1d7810 */ /* 0x040fe40007ffe0ff */
[----:B------:R-:W-:Y:S01]  /*36650*/  IADD3 R25, R252, 0x16c, RZ ;  /* 0x0000016cfc197810 */ /* 0x000fe20007ffe0ff */
[----:B------:R1:W-:Y:S01]  /*36660*/  @P4 STG.E [R54.64], R58 ;  /* 0x0000003a36004986 */ /* 0x0003e2000c101904 */
[----:B------:R-:W-:-:S02]  /*36670*/  IADD3 R21, R44, c[0x0][0x198], RZ ;  /* 0x000066002c157a10 */ /* 0x000fc40007ffe0ff */
[----:B------:R-:W-:Y:S02]  /*36680*/  ISETP.LT.AND P2, PT, R29, c[0x0][0x17c], !P0 ;  /* 0x00005f001d007a0c */ /* 0x000fe40004741270 */
[----:B--2---:R-:W-:Y:S02]  /*36690*/  LEA R64, P4, R17, R3, 0x2 ;  /* 0x0000000311407211 */ /* 0x004fe400078810ff */
[----:B------:R-:W-:Y:S02]  /*366a0*/  ISETP.LT.AND P3, PT, R25, c[0x0][0x17c], !P0 ;  /* 0x00005f0019007a0c */ /* 0x000fe40004761270 */
[----:B------:R-:W-:Y:S02]  /*366b0*/  IADD3 R29, R252, 0x16d, RZ ;  /* 0x0000016dfc1d7810 */ /* 0x000fe40007ffe0ff */
[----:B------:R-:W-:Y:S02]  /*366c0*/  IADD3 R25, R21, c[0x0][0x198], RZ ;  /* 0x0000660015197a10 */ /* 0x000fe40007ffe0ff */
[----:B------:R-:W-:-:S02]  /*366d0*/  LEA.HI.X.SX32 R65, R17, R4, 0x2, P4 ;  /* 0x0000000411417211 */ /* 0x000fc400020f16ff */
[----:B------:R-:W-:Y:S02]  /*366e0*/  ISETP.LT.AND P4, PT, R29, c[0x0][0x17c], !P0 ;  /* 0x00005f001d007a0c */ /* 0x000fe40004781270 */
[----:B------:R-:W-:Y:S01]  /*366f0*/  IADD3 R29, R25, c[0x0][0x198], RZ ;  /* 0x00006600191d7a10 */ /* 0x000fe20007ffe0ff */
[----:B------:R2:W-:Y:S01]  /*36700*/  @P5 STG.E [R66.64], R59 ;  /* 0x0000003b42005986 */ /* 0x0005e2000c101904 */
[CC--:B------:R-:W-:Y:S02]  /*36710*/  LEA R68, P5, R28.reuse, R3.reuse, 0x2 ;  /* 0x000000031c447211 */ /* 0x0c0fe400078a10ff */
[----:B------:R-:W-:Y:S01]  /*36720*/  IADD3 R17, R29, c[0x0][0x198], RZ ;  /* 0x000066001d117a10 */ /* 0x000fe20007ffe0ff */
[----:B------:R3:W-:Y:S01]  /*36730*/  @P1 STG.E [R64.64], R86 ;  /* 0x0000005640001986 */ /* 0x0007e2000c101904 */
[----:B------:R-:W-:Y:S02]  /*36740*/  LEA.HI.X.SX32 R69, R28, R4, 0x2, P5 ;  /* 0x000000041c457211 */ /* 0x000fe400028f16ff */
[----:B-1----:R-:W-:-:S02]  /*36750*/  LEA R54, P1, R15, R3, 0x2 ;  /* 0x000000030f367211 */ /* 0x002fc400078210ff */
[----:B------:R-:W-:Y:S02]  /*36760*/  IADD3 R28, R17, c[0x0][0x198], RZ ;  /* 0x00006600111c7a10 */ /* 0x000fe40007ffe0ff */
[----:B------:R-:W-:Y:S02]  /*36770*/  IADD3 R41, R252, 0x16e, RZ ;  /* 0x0000016efc297810 */ /* 0x000fe40007ffe0ff */
[----:B------:R-:W-:Y:S02]  /*36780*/  LEA.HI.X.SX32 R55, R15, R4, 0x2, P1 ;  /* 0x000000040f377211 */ /* 0x000fe400008f16ff */
[----:B------:R-:W-:Y:S02]  /*36790*/  IADD3 R43, R28, c[0x0][0x198], RZ ;  /* 0x000066001c2b7a10 */ /* 0x000fe40007ffe0ff */
[----:B------:R-:W-:Y:S01]  /*367a0*/  ISETP.LT.AND P6, PT, R41, c[0x0][0x17c], !P0 ;  /* 0x00005f0029007a0c */ /* 0x000fe200047c1270 */
[----:B----4-:R-:W-:Y:S01]  /*367b0*/  @P2 STG.E [R68.64], R87 ;  /* 0x0000005744002986 */ /* 0x010fe2000c101904 */
[----:B------:R-:W-:-:S02]  /*367c0*/  IADD3 R41, R252, 0x170, RZ ;  /* 0x00000170fc297810 */ /* 0x000fc40007ffe0ff */
[----:B------:R-:W-:Y:S01]  /*367d0*/  IADD3 R15, R43, c[0x0][0x198], RZ ;  /* 0x000066002b0f7a10 */ /* 0x000fe20007ffe0ff */
[----:B------:R1:W-:Y:S01]  /*367e0*/  @P3 STG.E [R54.64], R106 ;  /* 0x0000006a36003986 */ /* 0x0003e2000c101904 */
[-C--:B------:R-:W-:Y:S02]  /*367f0*/  LEA R58, P5, R23, R3.reuse, 0x2 ;  /* 0x00000003173a7211 */ /* 0x080fe400078a10ff */
[----:B------:R-:W-:Y:S02]  /*36800*/  LEA R70, P3, R16, R3, 0x2 ;  /* 0x0000000310467211 */ /* 0x000fe400078610ff */
[----:B------:R-:W-:Y:S02]  /*36810*/  IADD3 R42, R252, 0x16f, RZ ;  /* 0x0000016ffc2a7810 */ /* 0x000fe40007ffe0ff */
[----:B------:R-:W-:Y:S02]  /*36820*/  ISETP.LT.AND P2, PT, R41, c[0x0][0x17c], !P0 ;  /* 0x00005f0029007a0c */ /* 0x000fe40004741270 */
[----:B------:R-:W-:-:S02]  /*36830*/  IADD3 R41, R15, c[0x0][0x198], RZ ;  /* 0x000066000f297a10 */ /* 0x000fc40007ffe0ff */
[-C--:B--2---:R-:W-:Y:S02]  /*36840*/  LEA.HI.X.SX32 R59, R23, R4.reuse, 0x2, P5 ;  /* 0x00000004173b7211 */ /* 0x084fe400028f16ff */
[-C--:B------:R-:W-:Y:S02]  /*36850*/  LEA.HI.X.SX32 R71, R16, R4.reuse, 0x2, P3 ;  /* 0x0000000410477211 */ /* 0x080fe400018f16ff */
[----:B------:R-:W-:Y:S02]  /*36860*/  ISETP.LT.AND P1, PT, R42, c[0x0][0x17c], !P0 ;  /* 0x00005f002a007a0c */ /* 0x000fe40004721270 */
[C---:B---3--:R-:W-:Y:S02]  /*36870*/  LEA R64, P3, R10.reuse, R3, 0x2 ;  /* 0x000000030a407211 */ /* 0x048fe400078610ff */
[----:B------:R-:W-:Y:S01]  /*36880*/  IADD3 R42, R41, c[0x0][0x198], RZ ;  /* 0x00006600292a7a10 */ /* 0x000fe20007ffe0ff */
[----:B------:R2:W-:Y:S01]  /*36890*/  @P4 STG.E [R58.64], R107 ;  /* 0x0000006b3a004986 */ /* 0x0005e2000c101904 */
[----:B------:R-:W-:-:S02]  /*368a0*/  LEA.HI.X.SX32 R65, R10, R4, 0x2, P3 ;  /* 0x000000040a417211 */ /* 0x000fc400018f16ff */
[----:B------:R-:W-:Y:S01]  /*368b0*/  IADD3 R16, R42, c[0x0][0x198], RZ ;  /* 0x000066002a107a10 */ /* 0x000fe20007ffe0ff */
[----:B------:R-:W-:Y:S01]  /*368c0*/  STL.64 [R1+0x48], R70 ;  /* 0x0000484601007387 */ /* 0x000fe20000100a00 */
[-C--:B-1----:R-:W-:Y:S02]  /*368d0*/  LEA R54, P5, R63, R3.reuse, 0x2 ;  /* 0x000000033f367211 */ /* 0x082fe400078a10ff */
[----:B------:R-:W-:Y:S02]  /*368e0*/  IADD3 R23, R16, c[0x0][0x198], RZ ;  /* 0x0000660010177a10 */ /* 0x000fe40007ffe0ff */
[C---:B--2---:R-:W-:Y:S01]  /*368f0*/  LEA R58, P4, R40.reuse, R3, 0x2 ;  /* 0x00000003283a7211 */ /* 0x044fe200078810ff */
[----:B------:R1:W-:Y:S03]  /*36900*/  STL.64 [R1+0x40], R64 ;  /* 0x0000404001007387 */ /* 0x0003e60000100a00 */
[----:B------:R-:W-:-:S02]  /*36910*/  LEA.HI.X.SX32 R59, R40, R4, 0x2, P4 ;  /* 0x00000004283b7211 */ /* 0x000fc400020f16ff */
[----:B------:R-:W-:Y:S02]  /*36920*/  LEA.HI.X.SX32 R55, R63, R4, 0x2, P5 ;  /* 0x000000043f377211 */ /* 0x000fe400028f16ff */
[----:B------:R-:W-:Y:S01]  /*36930*/  IADD3 R40, R23, c[0x0][0x198], RZ ;  /* 0x0000660017287a10 */ /* 0x000fe20007ffe0ff */
[----:B------:R2:W-:Y:S01]  /*36940*/  STL.64 [R1+0x38], R58 ;  /* 0x0000383a01007387 */ /* 0x0005e20000100a00 */
[----:B-1----:R-:W-:-:S04]  /*36950*/  LEA R64, P3, R7, R3, 0x2 ;  /* 0x0000000307407211 */ /* 0x002fc800078610ff */
[-C--:B------:R-:W-:Y:S02]  /*36960*/  LEA.HI.X.SX32 R65, R7, R4.reuse, 0x2, P3 ;  /* 0x0000000407417211 */ /* 0x080fe400018f16ff */
[C---:B--2---:R-:W-:Y:S01]  /*36970*/  LEA R58, P4, R61.reuse, R3, 0x2 ;  /* 0x000000033d3a7211 */ /* 0x044fe200078810ff */
[----:B------:R1:W-:Y:S01]  /*36980*/  STL.64 [R1+0x30], R54 ;  /* 0x0000303601007387 */ /* 0x0003e20000100a00 */
[----:B------:R-:W-:Y:S02]  /*36990*/  IADD3 R10, R40, c[0x0][0x198], RZ ;  /* 0x00006600280a7a10 */ /* 0x000fe40007ffe0ff */
[----:B------:R-:W-:Y:S01]  /*369a0*/  LEA.HI.X.SX32 R59, R61, R4, 0x2, P4 ;  /* 0x000000043d3b7211 */ /* 0x000fe200020f16ff */
[----:B------:R2:W-:Y:S01]  /*369b0*/  STL.64 [R1+0x28], R64 ;  /* 0x0000284001007387 */ /* 0x0005e20000100a00 */
[----:B------:R-:W-:-:S03]  /*369c0*/  IADD3 R7, R10, c[0x0][0x198], RZ ;  /* 0x000066000a077a10 */ /* 0x000fc60007ffe0ff */
[----:B------:R3:W-:Y:S01]  /*369d0*/  STL.64 [R1+0x20], R58 ;  /* 0x0000203a01007387 */ /* 0x0007e20000100a00 */
[CC--:B-1----:R-:W-:Y:S02]  /*369e0*/  LEA R54, P5, R62.reuse, R3.reuse, 0x2 ;  /* 0x000000033e367211 */ /* 0x0c2fe400078a10ff */
[CC--:B--2---:R-:W-:Y:S02]  /*369f0*/  LEA R64, P3, R39.reuse, R3.reuse, 0x2 ;  /* 0x0000000327407211 */ /* 0x0c4fe400078610ff */
[-C--:B------:R-:W-:Y:S02]  /*36a00*/  LEA.HI.X.SX32 R55, R62, R4.reuse, 0x2, P5 ;  /* 0x000000043e377211 */ /* 0x080fe400028f16ff */
[C---:B---3--:R-:W-:Y:S02]  /*36a10*/  LEA R58, P4, R22.reuse, R3, 0x2 ;  /* 0x00000003163a7211 */ /* 0x048fe400078810ff */
[-C--:B------:R-:W-:Y:S02]  /*36a20*/  LEA.HI.X.SX32 R65, R39, R4.reuse, 0x2, P3 ;  /* 0x0000000427417211 */ /* 0x080fe400018f16ff */
[----:B------:R-:W-:Y:S01]  /*36a30*/  IADD3 R39, R7, c[0x0][0x198], RZ ;  /* 0x0000660007277a10 */ /* 0x000fe20007ffe0ff */
[----:B------:R1:W-:Y:S01]  /*36a40*/  STL.64 [R1+0x18], R54 ;  /* 0x0000183601007387 */ /* 0x0003e20000100a00 */
[----:B------:R-:W-:-:S02]  /*36a50*/  LEA.HI.X.SX32 R59, R22, R4, 0x2, P4 ;  /* 0x00000004163b7211 */ /* 0x000fc400020f16ff */
[-C--:B------:R-:W-:Y:S02]  /*36a60*/  LEA R250, P3, R11, R3.reuse, 0x2 ;  /* 0x000000030bfa7211 */ /* 0x080fe400078610ff */
[----:B------:R-:W-:Y:S02]  /*36a70*/  IADD3 R22, R39, c[0x0][0x198], RZ ;  /* 0x0000660027167a10 */ /* 0x000fe40007ffe0ff */
[-C--:B------:R-:W-:Y:S02]  /*36a80*/  LEA R244, P4, R38, R3.reuse, 0x2 ;  /* 0x0000000326f47211 */ /* 0x080fe400078810ff */
[----:B------:R-:W-:Y:S02]  /*36a90*/  LEA.HI.X.SX32 R251, R11, R4, 0x2, P3 ;  /* 0x000000040bfb7211 */ /* 0x000fe400018f16ff */
[----:B-1----:R-:W-:Y:S02]  /*36aa0*/  LEA R54, P5, R60, R3, 0x2 ;  /* 0x000000033c367211 */ /* 0x002fe400078a10ff */
[----:B------:R-:W-:-:S02]  /*36ab0*/  IADD3 R11, R22, c[0x0][0x198], RZ ;  /* 0x00006600160b7a10 */ /* 0x000fc40007ffe0ff */
[-C--:B------:R-:W-:Y:S02]  /*36ac0*/  LEA.HI.X.SX32 R55, R60, R4.reuse, 0x2, P5 ;  /* 0x000000043c377211 */ /* 0x080fe400028f16ff */
[-C--:B------:R-:W-:Y:S02]  /*36ad0*/  LEA R246, P5, R57, R3.reuse, 0x2 ;  /* 0x0000000339f67211 */ /* 0x080fe400078a10ff */
[-C--:B------:R-:W-:Y:S02]  /*36ae0*/  LEA.HI.X.SX32 R245, R38, R4.reuse, 0x2, P4 ;  /* 0x0000000426f57211 */ /* 0x080fe400020f16ff */
[----:B------:R-:W-:Y:S02]  /*36af0*/  LEA R240, P3, R6, R3, 0x2 ;  /* 0x0000000306f07211 */ /* 0x000fe400078610ff */
[----:B------:R-:W-:Y:S02]  /*36b00*/  IADD3 R38, R11, c[0x0][0x198], RZ ;  /* 0x000066000b267a10 */ /* 0x000fe40007ffe0ff */
[----:B------:R-:W-:-:S02]  /*36b10*/  LEA.HI.X.SX32 R247, R57, R4, 0x2, P5 ;  /* 0x0000000439f77211 */ /* 0x000fc400028f16ff */
[-C--:B------:R-:W-:Y:S02]  /*36b20*/  LEA R236, P5, R8, R3.reuse, 0x2 ;  /* 0x0000000308ec7211 */ /* 0x080fe400078a10ff */
[-C--:B------:R-:W-:Y:S02]  /*36b30*/  LEA.HI.X.SX32 R241, R6, R4.reuse, 0x2, P3 ;  /* 0x0000000406f17211 */ /* 0x080fe400018f16ff */
[----:B------:R-:W-:Y:S02]  /*36b40*/  IADD3 R6, R38, c[0x0][0x198], RZ ;  /* 0x0000660026067a10 */ /* 0x000fe40007ffe0ff */
[----:B------:R-:W-:Y:S02]  /*36b50*/  LEA R242, P4, R37, R3, 0x2 ;  /* 0x0000000325f27211 */ /* 0x000fe400078810ff */
[----:B------:R-:W-:Y:S02]  /*36b60*/  LEA.HI.X.SX32 R237, R8, R4, 0x2, P5 ;  /* 0x0000000408ed7211 */ /* 0x000fe400028f16ff */
[----:B------:R-:W-:-:S02]  /*36b70*/  IADD3 R8, R6, c[0x0][0x198], RZ ;  /* 0x0000660006087a10 */ /* 0x000fc40007ffe0ff */
[-C--:B------:R-:W-:Y:S02]  /*36b80*/  LEA R238, P3, R5, R3.reuse, 0x2 ;  /* 0x0000000305ee7211 */ /* 0x080fe400078610ff */
[-C--:B------:R-:W-:Y:S02]  /*36b90*/  LEA.HI.X.SX32 R243, R37, R4.reuse, 0x2, P4 ;  /* 0x0000000425f37211 */ /* 0x080fe400020f16ff */
[----:B------:R-:W-:Y:S02]  /*36ba0*/  IADD3 R37, R8, c[0x0][0x198], RZ ;  /* 0x0000660008257a10 */ /* 0x000fe40007ffe0ff */
[-C--:B------:R-:W-:Y:S02]  /*36bb0*/  LEA R234, P5, R56, R3.reuse, 0x2 ;  /* 0x0000000338ea7211 */ /* 0x080fe400078a10ff */
[----:B------:R-:W-:Y:S02]  /*36bc0*/  LEA.HI.X.SX32 R239, R5, R4, 0x2, P3 ;  /* 0x0000000405ef7211 */ /* 0x000fe400018f16ff */
[----:B------:R-:W-:-:S02]  /*36bd0*/  LEA R228, P3, R0, R3, 0x2 ;  /* 0x0000000300e47211 */ /* 0x000fc400078610ff */
[----:B------:R-:W-:Y:S02]  /*36be0*/  IADD3 R5, R37, c[0x0][0x198], RZ ;  /* 0x0000660025057a10 */ /* 0x000fe40007ffe0ff */
[-C--:B------:R-:W-:Y:S02]  /*36bf0*/  LEA R232, P4, R53, R3.reuse, 0x2 ;  /* 0x0000000335e87211 */ /* 0x080fe400078810ff */
[-C--:B------:R-:W-:Y:S02]  /*36c00*/  LEA.HI.X.SX32 R235, R56, R4.reuse, 0x2, P5 ;  /* 0x0000000438eb7211 */ /* 0x080fe400028f16ff */
[----:B------:R-:W-:Y:S02]  /*36c10*/  LEA R224, P5, R36, R3, 0x2 ;  /* 0x0000000324e07211 */ /* 0x000fe400078a10ff */
[----:B------:R-:W-:Y:S02]  /*36c20*/  LEA.HI.X.SX32 R229, R0, R4, 0x2, P3 ;  /* 0x0000000400e57211 */ /* 0x000fe400018f16ff */
[----:B------:R-:W-:-:S02]  /*36c30*/  IADD3 R0, R5, c[0x0][0x198], RZ ;  /* 0x0000660005007a10 */ /* 0x000fc40007ffe0ff */
[-C--:B------:R-:W-:Y:S02]  /*36c40*/  LEA.HI.X.SX32 R233, R53, R4.reuse, 0x2, P4 ;  /* 0x0000000435e97211 */ /* 0x080fe400020f16ff */
[CC--:B------:R-:W-:Y:S02]  /*36c50*/  LEA R230, P4, R9.reuse, R3.reuse, 0x2 ;  /* 0x0000000309e67211 */ /* 0x0c0fe400078810ff */
[-C--:B------:R-:W-:Y:S02]  /*36c60*/  LEA.HI.X.SX32 R225, R36, R4.reuse, 0x2, P5 ;  /* 0x0000000424e17211 */ /* 0x080fe400028f16ff */
[----:B------:R-:W-:Y:S02]  /*36c70*/  IADD3 R36, R0, c[0x0][0x198], RZ ;  /* 0x0000660000247a10 */ /* 0x000fe40007ffe0ff */
[----:B------:R-:W-:Y:S02]  /*36c80*/  LEA.HI.X.SX32 R231, R9, R4, 0x2, P4 ;  /* 0x0000000409e77211 */ /* 0x000fe400020f16ff */
[----:B------:R-:W-:-:S02]  /*36c90*/  LEA R220, P4, R14, R3, 0x2 ;  /* 0x000000030edc7211 */ /* 0x000fc400078810ff */
[----:B------:R-:W-:Y:S02]  /*36ca0*/  IADD3 R9, R36, c[0x0][0x198], RZ ;  /* 0x0000660024097a10 */ /* 0x000fe40007ffe0ff */
[-C--:B------:R-:W-:Y:S02]  /*36cb0*/  LEA R226, P3, R52, R3.reuse, 0x2 ;  /* 0x0000000334e27211 */ /* 0x080fe400078610ff */
[----:B------:R-:W-:Y:S02]  /*36cc0*/  LEA R222, P5, R35, R3, 0x2 ;  /* 0x0000000323de7211 */ /* 0x000fe400078a10ff */
[-C--:B------:R-:W-:Y:S02]  /*36cd0*/  LEA.HI.X.SX32 R221, R14, R4.reuse, 0x2, P4 ;  /* 0x000000040edd7211 */ /* 0x080fe400020f16ff */
[----:B------:R-:W-:Y:S02]  /*36ce0*/  IADD3 R14, R9, c[0x0][0x198], RZ ;  /* 0x00006600090e7a10 */ /* 0x000fe40007ffe0ff */
[----:B------:R-:W-:-:S02]  /*36cf0*/  LEA.HI.X.SX32 R227, R52, R4, 0x2, P3 ;  /* 0x0000000434e37211 */ /* 0x000fc400018f16ff */
[-C--:B------:R-:W-:Y:S02]  /*36d00*/  LEA R216, P3, R13, R3.reuse, 0x2 ;  /* 0x000000030dd87211 */ /* 0x080fe400078610ff */
[-C--:B------:R-:W-:Y:S02]  /*36d10*/  LEA.HI.X.SX32 R223, R35, R4.reuse, 0x2, P5 ;  /* 0x0000000423df7211 */ /* 0x080fe400028f16ff */
[----:B------:R-:W-:Y:S02]  /*36d20*/  IADD3 R35, R14, c[0x0][0x198], RZ ;  /* 0x000066000e237a10 */ /* 0x000fe40007ffe0ff */
[-C--:B------:R-:W-:Y:S02]  /*36d30*/  LEA R218, P4, R50, R3.reuse, 0x2 ;  /* 0x0000000332da7211 */ /* 0x080fe400078810ff */
[----:B------:R-:W-:Y:S02]  /*36d40*/  LEA.HI.X.SX32 R217, R13, R4, 0x2, P3 ;  /* 0x000000040dd97211 */ /* 0x000fe400018f16ff */
[----:B------:R-:W-:-:S02]  /*36d50*/  LEA R214, P3, R30, R3, 0x2 ;  /* 0x000000031ed67211 */ /* 0x000fc400078610ff */
[----:B------:R-:W-:Y:S02]  /*36d60*/  IADD3 R13, R35, c[0x0][0x198], RZ ;  /* 0x00006600230d7a10 */ /* 0x000fe40007ffe0ff */
[-C--:B------:R-:W-:Y:S02]  /*36d70*/  LEA.HI.X.SX32 R219, R50, R4.reuse, 0x2, P4 ;  /* 0x0000000432db7211 */ /* 0x080fe400020f16ff */
[----:B------:R-:W-:Y:S02]  /*36d80*/  LEA R208, P4, R34, R3, 0x2 ;  /* 0x0000000322d07211 */ /* 0x000fe400078810ff */
[-C--:B------:R-:W-:Y:S02]  /*36d90*/  LEA.HI.X.SX32 R215, R30, R4.reuse, 0x2, P3 ;  /* 0x000000041ed77211 */ /* 0x080fe400018f16ff */
[----:B------:R-:W-:Y:S02]  /*36da0*/  IADD3 R30, R13, c[0x0][0x198], RZ ;  /* 0x000066000d1e7a10 */ /* 0x000fe40007ffe0ff */
[----:B------:R-:W-:-:S02]  /*36db0*/  LEA.HI.X.SX32 R209, R34, R4, 0x2, P4 ;  /* 0x0000000422d17211 */ /* 0x000fc400020f16ff */
[-C--:B------:R-:W-:Y:S02]  /*36dc0*/  LEA R204, P3, R12, R3.reuse, 0x2 ;  /* 0x000000030ccc7211 */ /* 0x080fe400078610ff */
[----:B------:R-:W-:Y:S02]  /*36dd0*/  IADD3 R34, R30, c[0x0][0x198], RZ ;  /* 0x000066001e227a10 */ /* 0x000fe40007ffe0ff */
[----:B------:R-:W-:Y:S02]  /*36de0*/  LEA R206, P4, R20, R3, 0x2 ;  /* 0x0000000314ce7211 */ /* 0x000fe400078810ff */
[-C--:B------:R-:W-:Y:S02]  /*36df0*/  LEA.HI.X.SX32 R205, R12, R4.reuse, 0x2, P3 ;  /* 0x000000040ccd7211 */ /* 0x080fe400018f16ff */
[----:B------:R-:W-:Y:S02]  /*36e00*/  IADD3 R12, R34, c[0x0][0x198], RZ ;  /* 0x00006600220c7a10 */ /* 0x000fe40007ffe0ff */
[----:B------:R-:W-:-:S02]  /*36e10*/  LEA.HI.X.SX32 R207, R20, R4, 0x2, P4 ;  /* 0x0000000414cf7211 */ /* 0x000fc400020f16ff */
[-C--:B------:R-:W-:Y:S02]  /*36e20*/  LEA R202, P3, R33, R3.reuse, 0x2 ;  /* 0x0000000321ca7211 */ /* 0x080fe400078610ff */
[-C--:B------:R-:W-:Y:S02]  /*36e30*/  LEA R212, P5, R51, R3.reuse, 0x2 ;  /* 0x0000000333d47211 */ /* 0x080fe400078a10ff */
[----:B------:R-:W-:Y:S02]  /*36e40*/  IADD3 R20, R12, c[0x0][0x198], RZ ;  /* 0x000066000c147a10 */ /* 0x000fe40007ffe0ff */
[----:B------:R-:W-:Y:S02]  /*36e50*/  LEA R196, P4, R27, R3, 0x2 ;  /* 0x000000031bc47211 */ /* 0x000fe400078810ff */
[-C--:B------:R-:W-:Y:S02]  /*36e60*/  LEA.HI.X.SX32 R203, R33, R4.reuse, 0x2, P3 ;  /* 0x0000000421cb7211 */ /* 0x080fe400018f16ff */
[----:B------:R-:W-:-:S02]  /*36e70*/  LEA.HI.X.SX32 R213, R51, R4, 0x2, P5 ;  /* 0x0000000433d57211 */ /* 0x000fc400028f16ff */
[----:B------:R-:W-:Y:S02]  /*36e80*/  IADD3 R33, R20, c[0x0][0x198], RZ ;  /* 0x0000660014217a10 */ /* 0x000fe40007ffe0ff */
[-C--:B------:R-:W-:Y:S02]  /*36e90*/  LEA R210, P5, R49, R3.reuse, 0x2 ;  /* 0x0000000331d27211 */ /* 0x080fe400078a10ff */
[-C--:B------:R-:W-:Y:S02]  /*36ea0*/  LEA.HI.X.SX32 R197, R27, R4.reuse, 0x2, P4 ;  /* 0x000000041bc57211 */ /* 0x080fe400020f16ff */
[----:B------:R-:W-:Y:S02]  /*36eb0*/  LEA R192, P3, R19, R3, 0x2 ;  /* 0x0000000313c07211 */ /* 0x000fe400078610ff */
[----:B------:R-:W-:Y:S02]  /*36ec0*/  IADD3 R27, R33, c[0x0][0x198], RZ ;  /* 0x00006600211b7a10 */ /* 0x000fe40007ffe0ff */
[----:B------:R-:W-:-:S02]  /*36ed0*/  LEA.HI.X.SX32 R211, R49, R4, 0x2, P5 ;  /* 0x0000000431d37211 */ /* 0x000fc400028f16ff */
[-C--:B------:R-:W-:Y:S02]  /*36ee0*/  LEA R200, P5, R48, R3.reuse, 0x2 ;  /* 0x0000000330c87211 */ /* 0x080fe400078a10ff */
[-C--:B------:R-:W-:Y:S02]  /*36ef0*/  LEA R194, P4, R32, R3.reuse, 0x2 ;  /* 0x0000000320c27211 */ /* 0x080fe400078810ff */
[-C--:B------:R-:W-:Y:S02]  /*36f00*/  LEA.HI.X.SX32 R193, R19, R4.reuse, 0x2, P3 ;  /* 0x0000000413c17211 */ /* 0x080fe400018f16ff */
[----:B------:R-:W-:Y:S02]  /*36f10*/  IADD3 R19, R27, c[0x0][0x198], RZ ;  /* 0x000066001b137a10 */ /* 0x000fe40007ffe0ff */
[----:B------:R-:W-:Y:S02]  /*36f20*/  LEA.HI.X.SX32 R201, R48, R4, 0x2, P5 ;  /* 0x0000000430c97211 */ /* 0x000fe400028f16ff */
[----:B------:R-:W-:-:S02]  /*36f30*/  LEA R198, P5, R47, R3, 0x2 ;  /* 0x000000032fc67211 */ /* 0x000fc400078a10ff */
[-C--:B------:R-:W-:Y:S02]  /*36f40*/  LEA.HI.X.SX32 R195, R32, R4.reuse, 0x2, P4 ;  /* 0x0000000420c37211 */ /* 0x080fe400020f16ff */
[-C--:B------:R-:W-:Y:S02]  /*36f50*/  LEA R190, P3, R18, R3.reuse, 0x2 ;  /* 0x0000000312be7211 */ /* 0x080fe400078610ff */
[----:B------:R-:W-:Y:S02]  /*36f60*/  IADD3 R32, R19, c[0x0][0x198], RZ ;  /* 0x0000660013207a10 */ /* 0x000fe40007ffe0ff */
[-C--:B------:R-:W-:Y:S02]  /*36f70*/  LEA.HI.X.SX32 R199, R47, R4.reuse, 0x2, P5 ;  /* 0x000000042fc77211 */ /* 0x080fe400028f16ff */
[----:B------:R-:W-:Y:S02]  /*36f80*/  LEA R184, P4, R26, R3, 0x2 ;  /* 0x000000031ab87211 */ /* 0x000fe400078810ff */
[----:B------:R-:W-:-:S02]  /*36f90*/  LEA.HI.X.SX32 R191, R18, R4, 0x2, P3 ;  /* 0x0000000412bf7211 */ /* 0x000fc400018f16ff */
[-C--:B------:R-:W-:Y:S02]  /*36fa0*/  LEA R188, P5, R46, R3.reuse, 0x2 ;  /* 0x000000032ebc7211 */ /* 0x080fe400078a10ff */
[----:B------:R-:W-:Y:S02]  /*36fb0*/  IADD3 R18, R32, c[0x0][0x198], RZ ;  /* 0x0000660020127a10 */ /* 0x000fe40007ffe0ff */
[-C--:B------:R-:W-:Y:S02]  /*36fc0*/  LEA.HI.X.SX32 R185, R26, R4.reuse, 0x2, P4 ;  /* 0x000000041ab97211 */ /* 0x080fe400020f16ff */
[----:B------:R-:W-:Y:S02]  /*36fd0*/  LEA R180, P3, R31, R3, 0x2 ;  /* 0x000000031fb47211 */ /* 0x000fe400078610ff */
[----:B------:R-:W-:Y:S02]  /*36fe0*/  LEA.HI.X.SX32 R189, R46, R4, 0x2, P5 ;  /* 0x000000042ebd7211 */ /* 0x000fe400028f16ff */
[----:B------:R-:W-:-:S02]  /*36ff0*/  IADD3 R26, R18, c[0x0][0x198], RZ ;  /* 0x00006600121a7a10 */ /* 0x000fc40007ffe0ff */
        /* <DEDUP_REMOVED lines=12> */
[----:B------:R-:W-:Y:S02]  /*370c0*/  IADD3 R21, R24, c[0x0][0x198], RZ ;  /* 0x0000660018157a10 */ /* 0x000fe40007ffe0ff */
[-C--:B------:R-:W-:Y:S02]  /*370d0*/  LEA R172, P4, R25, R3.reuse, 0x2 ;  /* 0x0000000319ac7211 */ /* 0x080fe400078810ff */
[-C--:B------:R-:W-:Y:S02]  /*370e0*/  LEA.HI.X.SX32 R175, R29, R4.reuse, 0x2, P5 ;  /* 0x000000041daf7211 */ /* 0x080fe400028f16ff */
[----:B------:R-:W-:Y:S02]  /*370f0*/  IADD3 R29, R21, c[0x0][0x198], RZ ;  /* 0x00006600151d7a10 */ /* 0x000fe40007ffe0ff */
[----:B------:R-:W-:Y:S02]  /*37100*/  LEA.HI.X.SX32 R173, R25, R4, 0x2, P4 ;  /* 0x0000000419ad7211 */ /* 0x000fe400020f16ff */
[----:B------:R-:W-:-:S02]  /*37110*/  LEA R168, P3, R17, R3, 0x2 ;  /* 0x0000000311a87211 */ /* 0x000fc400078610ff */
[----:B------:R-:W-:Y:S02]  /*37120*/  IADD3 R25, R29, c[0x0][0x198], RZ ;  /* 0x000066001d197a10 */ /* 0x000fe40007ffe0ff */
[CC--:B------:R-:W-:Y:S02]  /*37130*/  LEA R170, P4, R28.reuse, R3.reuse, 0x2 ;  /* 0x000000031caa7211 */ /* 0x0c0fe400078810ff */
[-C--:B------:R-:W-:Y:S02]  /*37140*/  LEA.HI.X.SX32 R169, R17, R4.reuse, 0x2, P3 ;  /* 0x0000000411a97211 */ /* 0x080fe400018f16ff */
[----:B------:R-:W-:Y:S02]  /*37150*/  IADD3 R17, R25, c[0x0][0x198], RZ ;  /* 0x0000660019117a10 */ /* 0x000fe40007ffe0ff */
[----:B------:R-:W-:Y:S02]  /*37160*/  LEA R166, P3, R15, R3, 0x2 ;  /* 0x000000030fa67211 */ /* 0x000fe400078610ff */
        /* <DEDUP_REMOVED lines=10> */
[----:B------:R-:W-:Y:S02]  /*37210*/  LEA.HI.X.SX32 R159, R23, R4, 0x2, P4 ;  /* 0x00000004179f7211 */ /* 0x000fe400020f16ff */
[----:B------:R-:W-:Y:S02]  /*37220*/  LEA R154, P3, R10, R3, 0x2 ;  /* 0x000000030a9a7211 */ /* 0x000fe400078610ff */
        /* <DEDUP_REMOVED lines=9> */
[-C--:B------:R-:W-:Y:S02]  /*372c0*/  LEA R162, P5, R42, R3.reuse, 0x2 ;  /* 0x000000032aa27211 */ /* 0x080fe400078a10ff */
[----:B------:R-:W-:Y:S02]  /*372d0*/  LEA R146, P4, R11, R3, 0x2 ;  /* 0x000000030b927211 */ /* 0x000fe400078810ff */
[----:B------:R-:W-:Y:S02]  /*372e0*/  LEA.HI.X.SX32 R145, R22, R4, 0x2, P3 ;  /* 0x0000000416917211 */ /* 0x000fe400018f16ff */
[----:B------:R-:W-:-:S02]  /*372f0*/  IADD3 R22, R7, c[0x0][0x198], RZ ;  /* 0x0000660007167a10 */ /* 0x000fc40007ffe0ff */
[-C--:B------:R-:W-:Y:S02]  /*37300*/  LEA.HI.X.SX32 R163, R42, R4.reuse, 0x2, P5 ;  /* 0x000000042aa37211 */ /* 0x080fe400028f16ff */
[----:B------:R-:W-:Y:S02]  /*37310*/  LEA.HI.X.SX32 R147, R11, R4, 0x2, P4 ;  /* 0x000000040b937211 */ /* 0x000fe400020f16ff */
[-C--:B------:R-:W-:Y:S02]  /*37320*/  LEA R142, P3, R6, R3.reuse, 0x2 ;  /* 0x00000003068e7211 */ /* 0x080fe400078610ff */
[-C--:B------:R-:W-:Y:S02]  /*37330*/  LEA R152, P5, R40, R3.reuse, 0x2 ;  /* 0x0000000328987211 */ /* 0x080fe400078a10ff */
[----:B------:R-:W-:Y:S02]  /*37340*/  IADD3 R11, R22, c[0x0][0x198], RZ ;  /* 0x00006600160b7a10 */ /* 0x000fe40007ffe0ff */
[----:B------:R-:W-:-:S02]  /*37350*/  LEA R136, P4, R8, R3, 0x2 ;  /* 0x0000000308887211 */ /* 0x000fc400078810ff */
[-C--:B------:R-:W-:Y:S02]  /*37360*/  LEA.HI.X.SX32 R143, R6, R4.reuse, 0x2, P3 ;  /* 0x00000004068f7211 */ /* 0x080fe400018f16ff */
        /* <DEDUP_REMOVED lines=19> */
[-C--:B------:R-:W-:Y:S02]  /*374a0*/  LEA R128, P5, R36, R3.reuse, 0x2 ;  /* 0x0000000324807211 */ /* 0x080fe400078a10ff */
[----:B------:R-:W-:Y:S01]  /*374b0*/  IADD3 R9, R0, c[0x0][0x198], RZ ;  /* 0x0000660000097a10 */ /* 0x000fe20007ffe0ff */
[----:B------:R-:W-:Y:S01]  /*374c0*/  STL.64 [R1+0x10], R64 ;  /* 0x0000104001007387 */ /* 0x000fe20000100a00 */
[-C--:B------:R-:W-:Y:S02]  /*374d0*/  LEA.HI.X.SX32 R125, R14, R4.reuse, 0x2, P4 ;  /* 0x000000040e7d7211 */ /* 0x080fe400020f16ff */
[----:B------:R-:W-:Y:S01]  /*374e0*/  LEA R94, P3, R13, R3, 0x2 ;  /* 0x000000030d5e7211 */ /* 0x000fe200078610ff */
[----:B------:R-:W-:Y:S01]  /*374f0*/  STL.64 [R1+0x8], R58 ;  /* 0x0000083a01007387 */ /* 0x000fe20000100a00 */
[----:B------:R-:W-:-:S02]  /*37500*/  LEA.HI.X.SX32 R129, R36, R4, 0x2, P5 ;  /* 0x0000000424817211 */ /* 0x000fc400028f16ff */
[----:B------:R-:W-:Y:S01]  /*37510*/  IADD3 R14, R9, c[0x0][0x198], RZ ;  /* 0x00006600090e7a10 */ /* 0x000fe20007ffe0ff */
[----:B------:R1:W-:Y:S01]  /*37520*/  STL.64 [R1], R54 ;  /* 0x0000003601007387 */ /* 0x0003e20000100a00 */
[-C--:B------:R-:W-:Y:S02]  /*37530*/  LEA R126, P5, R35, R3.reuse, 0x2 ;  /* 0x00000003237e7211 */ /* 0x080fe400078a10ff */
[-C--:B------:R-:W-:Y:S02]  /*37540*/  LEA.HI.X.SX32 R95, R13, R4.reuse, 0x2, P3 ;  /* 0x000000040d5f7211 */ /* 0x080fe400018f16ff */
[----:B------:R-:W-:Y:S02]  /*37550*/  IADD3 R13, R14, c[0x0][0x198], RZ ;  /* 0x000066000e0d7a10 */ /* 0x000fe40007ffe0ff */
[----:B------:R-:W-:Y:S02]  /*37560*/  LEA.HI.X.SX32 R127, R35, R4, 0x2, P5 ;  /* 0x00000004237f7211 */ /* 0x000fe400028f16ff */
[----:B-1----:R-:W-:-:S02]  /*37570*/  LEA R54, P4, R30, R3, 0x2 ;  /* 0x000000031e367211 */ /* 0x002fc400078810ff */
[-C--:B------:R-:W-:Y:S02]  /*37580*/  LEA R88, P5, R34, R3.reuse, 0x2 ;  /* 0x0000000322587211 */ /* 0x080fe400078a10ff */
[-C--:B------:R-:W-:Y:S01]  /*37590*/  LEA.HI.X.SX32 R55, R30, R4.reuse, 0x2, P4 ;  /* 0x000000041e377211 */ /* 0x080fe200020f16ff */
[----:B------:R-:W-:Y:S01]  /*375a0*/  STL.64 [R1+0xde0], R250 ;  /* 0x000de0fa01007387 */ /* 0x000fe20000100a00 */
[-C--:B------:R-:W-:Y:S02]  /*375b0*/  LEA R38, P3, R12, R3.reuse, 0x2 ;  /* 0x000000030c267211 */ /* 0x080fe400078610ff */
[-C--:B------:R-:W-:Y:S01]  /*375c0*/  LEA R82, P4, R20, R3.reuse, 0x2 ;  /* 0x0000000314527211 */ /* 0x080fe200078810ff */
[----:B------:R-:W-:Y:S01]  /*375d0*/  STL.64 [R1+0xde8], R244 ;  /* 0x000de8f401007387 */ /* 0x000fe20000100a00 */
[----:B------:R-:W-:Y:S02]  /*375e0*/  IADD3 R30, R13, c[0x0][0x198], RZ ;  /* 0x000066000d1e7a10 */ /* 0x000fe40007ffe0ff */
[----:B------:R-:W-:Y:S01]  /*375f0*/  LEA.HI.X.SX32 R89, R34, R4, 0x2, P5 ;  /* 0x0000000422597211 */ /* 0x000fe200028f16ff */
[----:B------:R-:W-:Y:S01]  /*37600*/  STL.64 [R1+0xdf0], R246 ;  /* 0x000df0f601007387 */ /* 0x000fe20000100a00 */
[----:B------:R-:W-:-:S02]  /*37610*/  LEA R36, P5, R33, R3, 0x2 ;  /* 0x0000000321247211 */ /* 0x000fc400078a10ff */
[-C--:B------:R-:W-:Y:S01]  /*37620*/  LEA.HI.X.SX32 R39, R12, R4.reuse, 0x2, P3 ;  /* 0x000000040c277211 */ /* 0x080fe200018f16ff */
[----:B------:R-:W-:Y:S01]  /*37630*/  STL.64 [R1+0xdf8], R240 ;  /* 0x000df8f001007387 */ /* 0x000fe20000100a00 */
[----:B------:R-:W-:Y:S02]  /*37640*/  LEA.HI.X.SX32 R83, R20, R4, 0x2, P4 ;  /* 0x0000000414537211 */ /* 0x000fe400020f16ff */
[----:B------:R-:W-:Y:S01]  /*37650*/  IADD3 R12, R30, c[0x0][0x198], RZ ;  /* 0x000066001e0c7a10 */ /* 0x000fe20007ffe0ff */
[----:B------:R-:W-:Y:S01]  /*37660*/  STL.64 [R1+0xe00], R242 ;  /* 0x000e00f201007387 */ /* 0x000fe20000100a00 */
[----:B------:R-:W-:-:S03]  /*37670*/  LEA R34, P4, R19, R3, 0x2 ;  /* 0x0000000313227211 */ /* 0x000fc600078810ff */
[----:B------:R-:W-:Y:S01]  /*37680*/  STL.64 [R1+0xe08], R236 ;  /* 0x000e08ec01007387 */ /* 0x000fe20000100a00 */
[-C--:B------:R-:W-:Y:S02]  /*37690*/  LEA.HI.X.SX32 R37, R33, R4.reuse, 0x2, P5 ;  /* 0x0000000421257211 */ /* 0x080fe400028f16ff */
[-C--:B------:R-:W-:Y:S01]  /*376a0*/  LEA R76, P3, R27, R3.reuse, 0x2 ;  /* 0x000000031b4c7211 */ /* 0x080fe200078610ff */
[----:B------:R-:W-:Y:S01]  /*376b0*/  STL.64 [R1+0xe10], R238 ;  /* 0x000e10ee01007387 */ /* 0x000fe20000100a00 */
[----:B------:R-:W-:Y:S02]  /*376c0*/  IADD3 R20, R12, c[0x0][0x198], RZ ;  /* 0x000066000c147a10 */ /* 0x000fe40007ffe0ff */
[----:B------:R-:W-:Y:S01]  /*376d0*/  LEA.HI.X.SX32 R35, R19, R4, 0x2, P4 ;  /* 0x0000000413237211 */ /* 0x000fe200020f16ff */
[----:B------:R-:W-:Y:S01]  /*376e0*/  STL.64 [R1+0xe18], R232 ;  /* 0x000e18e801007387 */ /* 0x000fe20000100a00 */
[----:B------:R-:W-:-:S03]  /*376f0*/  LEA R70, P5, R32, R3, 0x2 ;  /* 0x0000000320467211 */ /* 0x000fc600078a10ff */
[----:B------:R-:W-:Y:S01]  /*37700*/  STL.64 [R1+0xe20], R234 ;  /* 0x000e20ea01007387 */ /* 0x000fe20000100a00 */
[----:B------:R-:W-:-:S03]  /*37710*/  LEA R64, P4, R26, R3, 0x2 ;  /* 0x000000031a407211 */ /* 0x000fc600078810ff */
[----:B------:R-:W-:Y:S01]  /*37720*/  STL.64 [R1+0xe28], R228 ;  /* 0x000e28e401007387 */ /* 0x000fe20000100a00 */
[----:B------:R-:W-:-:S03]  /*37730*/  LEA.HI.X.SX32 R77, R27, R4, 0x2, P3 ;  /* 0x000000041b4d7211 */ /* 0x000fc600018f16ff */
[----:B------:R-:W-:Y:S01]  /*37740*/  STL.64 [R1+0x50], R54 ;  /* 0x0000503601007387 */ /* 0x000fe20000100a00 */
[----:B------:R-:W-:-:S03]  /*37750*/  IADD3 R27, R20, c[0x0][0x198], RZ ;  /* 0x00006600141b7a10 */ /* 0x000fc60007ffe0ff */
[----:B------:R-:W-:Y:S01]  /*37760*/  STL.64 [R1+0x58], R38 ;  /* 0x0000582601007387 */ /* 0x000fe20000100a00 */
[----:B------:R-:W-:-:S03]  /*37770*/  LEA.HI.X.SX32 R71, R32, R4, 0x2, P5 ;  /* 0x0000000420477211 */ /* 0x000fc600028f16ff */
[----:B------:R1:W-:Y:S01]  /*37780*/  STL.64 [R1+0x60], R36 ;  /* 0x0000602401007387 */ /* 0x0003e20000100a00 */
[----:B------:R-:W-:-:S03]  /*37790*/  LEA.HI.X.SX32 R65, R26, R4, 0x2, P4 ;  /* 0x000000041a417211 */ /* 0x000fc600020f16ff */
[----:B------:R2:W-:Y:S01]  /*377a0*/  STL.64 [R1+0x68], R34 ;  /* 0x0000682201007387 */ /* 0x0005e20000100a00 */
[-C--:B------:R-:W-:Y:S02]  /*377b0*/  LEA R32, P4, R21, R3.reuse, 0x2 ;  /* 0x0000000315207211 */ /* 0x080fe400078810ff */
[----:B------:R-:W-:Y:S02]  /*377c0*/  IADD3 R19, R27, c[0x0][0x198], RZ ;  /* 0x000066001b137a10 */ /* 0x000fe40007ffe0ff */
[CC--:B-1----:R-:W-:Y:S02]  /*377d0*/  LEA R36, P3, R18.reuse, R3.reuse, 0x2 ;  /* 0x0000000312247211 */ /* 0x0c2fe400078610ff */
[C---:B--2---:R-:W-:Y:S02]  /*377e0*/  LEA R34, P5, R31.reuse, R3, 0x2 ;  /* 0x000000031f227211 */ /* 0x044fe400078a10ff */
[-C--:B------:R-:W-:Y:S02]  /*377f0*/  LEA.HI.X.SX32 R37, R18, R4.reuse, 0x2, P3 ;  /* 0x0000000412257211 */ /* 0x080fe400018f16ff */
[----:B------:R-:W-:-:S02]  /*37800*/  LEA.HI.X.SX32 R35, R31, R4, 0x2, P5 ;  /* 0x000000041f237211 */ /* 0x000fc400028f16ff */
[CC--:B------:R-:W-:Y:S02]  /*37810*/  LEA R58, P3, R24.reuse, R3.reuse, 0x2 ;  /* 0x00000003183a7211 */ /* 0x0c0fe400078610ff */
[-C--:B------:R-:W-:Y:S02]  /*37820*/  LEA.HI.X.SX32 R33, R21, R4.reuse, 0x2, P4 ;  /* 0x0000000415217211 */ /* 0x080fe400020f16ff */
[----:B------:R-:W-:Y:S02]  /*37830*/  IADD3 R18, R19, c[0x0][0x198], RZ ;  /* 0x0000660013127a10 */ /* 0x000fe40007ffe0ff */
[C---:B------:R-:W-:Y:S01]  /*37840*/  LEA R52, P5, R29.reuse, R3, 0x2 ;  /* 0x000000031d347211 */ /* 0x040fe200078a10ff */
[----:B------:R-:W-:Y:S01]  /*37850*/  STL.64 [R1+0x70], R36 ;  /* 0x0000702401007387 */ /* 0x000fe20000100a00 */
[-C--:B------:R-:W-:Y:S02]  /*37860*/  LEA.HI.X.SX32 R59, R24, R4.reuse, 0x2, P3 ;  /* 0x00000004183b7211 */ /* 0x080fe400018f16ff */
[----:B------:R-:W-:Y:S01]  /*37870*/  IADD3 R26, R18, c[0x0][0x198], RZ ;  /* 0x00006600121a7a10 */ /* 0x000fe20007ffe0ff */
[----:B------:R1:W-:Y:S01]  /*37880*/  STL.64 [R1+0x78], R34 ;  /* 0x0000782201007387 */ /* 0x0003e20000100a00 */
[----:B------:R-:W-:-:S03]  /*37890*/  LEA.HI.X.SX32 R53, R29, R4, 0x2, P5 ;  /* 0x000000041d357211 */ /* 0x000fc600028f16ff */
[----:B------:R2:W-:Y:S01]  /*378a0*/  STL.64 [R1+0x80], R32 ;  /* 0x0000802001007387 */ /* 0x0005e20000100a00 */
[----:B------:R-:W-:Y:S02]  /*378b0*/  IADD3 R24, R26, c[0x0][0x198], RZ ;  /* 0x000066001a187a10 */ /* 0x000fe40007ffe0ff */
[CC--:B-1----:R-:W-:Y:S02]  /*378c0*/  LEA R34, P3, R25.reuse, R3.reuse, 0x2 ;  /* 0x0000000319227211 */ /* 0x0c2fe400078610ff */
[CC--:B--2---:R-:W-:Y:S02]  /*378d0*/  LEA R32, P5, R28.reuse, R3.reuse, 0x2 ;  /* 0x000000031c207211 */ /* 0x0c4fe400078a10ff */
[-C--:B------:R-:W-:Y:S02]  /*378e0*/  LEA.HI.X.SX32 R35, R25, R4.reuse, 0x2, P3 ;  /* 0x0000000419237211 */ /* 0x080fe400018f16ff */
[----:B------:R-:W-:Y:S02]  /*378f0*/  LEA.HI.X.SX32 R33, R28, R4, 0x2, P5 ;  /* 0x000000041c217211 */ /* 0x000fe400028f16ff */
[----:B------:R-:W-:Y:S01]  /*37900*/  LEA R46, P4, R17, R3, 0x2 ;  /* 0x00000003112e7211 */ /* 0x000fe200078810ff */
[----:B------:R-:W-:Y:S01]  /*37910*/  STL.64 [R1+0x88], R34 ;  /* 0x0000882201007387 */ /* 0x000fe20000100a00 */
[----:B------:R-:W-:-:S02]  /*37920*/  IADD3 R21, R24, c[0x0][0x198], RZ ;  /* 0x0000660018157a10 */ /* 0x000fc40007ffe0ff */
[----:B------:R-:W-:Y:S01]  /*37930*/  LEA.HI.X.SX32 R47, R17, R4, 0x2, P4 ;  /* 0x00000004112f7211 */ /* 0x000fe200020f16ff */
[----:B------:R1:W-:Y:S01]  /*37940*/  STL.64 [R1+0x90], R32 ;  /* 0x0000902001007387 */ /* 0x0003e20000100a00 */
[----:B------:R-:W-:Y:S02]  /*37950*/  IADD3 R25, R21, c[0x0][0x198], RZ ;  /* 0x0000660015197a10 */ /* 0x000fe40007ffe0ff */
[-C--:B------:R-:W-:Y:S02]  /*37960*/  LEA R40, P3, R15, R3.reuse, 0x2 ;  /* 0x000000030f287211 */ /* 0x080fe400078610ff */
[----:B------:R-:W-:Y:S02]  /*37970*/  IADD3 R17, R25, c[0x0][0x198], RZ ;  /* 0x0000660019117a10 */ /* 0x000fe40007ffe0ff */
[-C--:B-1----:R-:W-:Y:S02]  /*37980*/  LEA R32, P4, R16, R3.reuse, 0x2 ;  /* 0x0000000310207211 */ /* 0x082fe400078810ff */
[----:B------:R-:W-:-:S02]  /*37990*/  LEA R34, P5, R23, R3, 0x2 ;  /* 0x0000000317227211 */ /* 0x000fc400078a10ff */
[-C--:B------:R-:W-:Y:S02]  /*379a0*/  LEA.HI.X.SX32 R33, R16, R4.reuse, 0x2, P4 ;  /* 0x0000000410217211 */ /* 0x080fe400020f16ff */
[-C--:B------:R-:W-:Y:S02]  /*379b0*/  LEA.HI.X.SX32 R41, R15, R4.reuse, 0x2, P3 ;  /* 0x000000040f297211 */ /* 0x080fe400018f16ff */
[----:B------:R-:W-:Y:S01]  /*379c0*/  IADD3 R15, R17, c[0x0][0x198], RZ ;  /* 0x00006600110f7a10 */ /* 0x000fe20007ffe0ff */
[----:B------:R1:W-:Y:S01]  /*379d0*/  STL.64 [R1+0x98], R32 ;  /* 0x0000982001007387 */ /* 0x0003e20000100a00 */
[----:B------:R-:W-:Y:S02]  /*379e0*/  LEA.HI.X.SX32 R35, R23, R4, 0x2, P5 ;  /* 0x0000000417237211 */ /* 0x000fe400028f16ff */
[----:B------:R-:W-:Y:S02]  /*379f0*/  LEA R36, P3, R10, R3, 0x2 ;  /* 0x000000030a247211 */ /* 0x000fe400078610ff */
[----:B------:R-:W-:-:S02]  /*37a00*/  IADD3 R16, R15, c[0x0][0x198], RZ ;  /* 0x000066000f107a10 */ /* 0x000fc40007ffe0ff */
[-C--:B------:R-:W-:Y:S02]  /*37a10*/  LEA.HI.X.SX32 R37, R10, R4.reuse, 0x2, P3 ;  /* 0x000000040a257211 */ /* 0x080fe400018f16ff */
[CC--:B-1----:R-:W-:Y:S02]  /*37a20*/  LEA R32, P5, R22.reuse, R3.reuse, 0x2 ;  /* 0x0000000316207211 */ /* 0x0c2fe400078a10ff */
[C---:B------:R-:W-:Y:S02]  /*37a30*/  LEA R28, P4, R7.reuse, R3, 0x2 ;  /* 0x00000003071c7211 */ /* 0x040fe400078810ff */
[-C--:B------:R-:W-:Y:S01]  /*37a40*/  LEA.HI.X.SX32 R33, R22, R4.reuse, 0x2, P5 ;  /* 0x0000000416217211 */ /* 0x080fe200028f16ff */
[----:B------:R-:W-:Y:S01]  /*37a50*/  STL.64 [R1+0xa0], R36 ;  /* 0x0000a02401007387 */ /* 0x000fe20000100a00 */
[----:B------:R-:W-:Y:S02]  /*37a60*/  IADD3 R10, R16, c[0x0][0x198], RZ ;  /* 0x00006600100a7a10 */ /* 0x000fe40007ffe0ff */
[----:B------:R-:W-:Y:S01]  /*37a70*/  LEA.HI.X.SX32 R29, R7, R4, 0x2, P4 ;  /* 0x00000004071d7211 */ /* 0x000fe200020f16ff */
[----:B------:R1:W-:Y:S01]  /*37a80*/  STL.64 [R1+0xa8], R32 ;  /* 0x0000a82001007387 */ /* 0x0003e20000100a00 */
[----:B------:R-:W-:-:S02]  /*37a90*/  IADD3 R7, R10, c[0x0][0x198], RZ ;  /* 0x000066000a077a10 */ /* 0x000fc40007ffe0ff */
[-C--:B------:R-:W-:Y:S01]  /*37aa0*/  LEA R22, P4, R6, R3.reuse, 0x2 ;  /* 0x0000000306167211 */ /* 0x080fe200078810ff */
[----:B------:R-:W2:Y:S01]  /*37ab0*/  LDL.LU.64 R228, [R1+0x48] ;  /* 0x0000480001e47983 */ /* 0x000ea20000300a00 */
[----:B-1----:R-:W-:-:S03]  /*37ac0*/  LEA R32, P3, R11, R3, 0x2 ;  /* 0x000000030b207211 */ /* 0x002fc600078610ff */
[----:B------:R-:W3:Y:S01]  /*37ad0*/  LDL.LU.64 R234, [R1+0x40] ;  /* 0x0000400001ea7983 */ /* 0x000ee20000300a00 */
[-C--:B------:R-:W-:Y:S02]  /*37ae0*/  LEA.HI.X.SX32 R33, R11, R4.reuse, 0x2, P3 ;  /* 0x000000040b217211 */ /* 0x080fe400018f16ff */
[----:B------:R-:W-:Y:S02]  /*37af0*/  IADD3 R11, R7, c[0x0][0x198], RZ ;  /* 0x00006600070b7a10 */ /* 0x000fe40007ffe0ff */
[----:B------:R-:W-:Y:S02]  /*37b00*/  LEA.HI.X.SX32 R23, R6, R4, 0x2, P4 ;  /* 0x0000000406177211 */ /* 0x000fe400020f16ff */
[-C--:B------:R-:W-:Y:S02]  /*37b10*/  LEA R108, P3, R5, R3.reuse, 0x2 ;  /* 0x00000003056c7211 */ /* 0x080fe400078610ff */
[----:B------:R-:W-:Y:S02]  /*37b20*/  IADD3 R6, R11, c[0x0][0x198], RZ ;  /* 0x000066000b067a10 */ /* 0x000fe40007ffe0ff */
[----:B------:R-:W-:-:S02]  /*37b30*/  LEA R104, P4, R0, R3, 0x2 ;  /* 0x0000000300687211 */ /* 0x000fc400078810ff */
        /* <DEDUP_REMOVED lines=16> */
[----:B------:R-:W-:Y:S02]  /*37c40*/  LEA R102, P4, R18, R3, 0x2 ;  /* 0x0000000312667211 */ /* 0x000fe400078810ff */
[----:B------:R-:W-:-:S02]  /*37c50*/  IADD3 R20, R12, c[0x0][0x198], RZ ;  /* 0x000066000c147a10 */ /* 0x000fc40007ffe0ff */
[-C--:B------:R-:W-:Y:S02]  /*37c60*/  LEA R114, P5, R8, R3.reuse, 0x2 ;  /* 0x0000000308727211 */ /* 0x080fe400078a10ff */
[-C--:B------:R-:W-:Y:S02]  /*37c70*/  LEA.HI.X.SX32 R113, R19, R4.reuse, 0x2, P3 ;  /* 0x0000000413717211 */ /* 0x080fe400018f16ff */
[-C--:B------:R-:W-:Y:S02]  /*37c80*/  LEA.HI.X.SX32 R103, R18, R4.reuse, 0x2, P4 ;  /* 0x0000000412677211 */ /* 0x080fe400020f16ff */
[----:B------:R-:W-:Y:S02]  /*37c90*/  IADD3 R19, R20, c[0x0][0x198], RZ ;  /* 0x0000660014137a10 */ /* 0x000fe40007ffe0ff */
[----:B------:R-:W-:Y:S02]  /*37ca0*/  LEA R98, P4, R21, R3, 0x2 ;  /* 0x0000000315627211 */ /* 0x000fe400078810ff */
[----:B------:R-:W-:-:S02]  /*37cb0*/  LEA.HI.X.SX32 R115, R8, R4, 0x2, P5 ;  /* 0x0000000408737211 */ /* 0x000fc400028f16ff */
[CC--:B------:R-:W-:Y:S02]  /*37cc0*/  LEA R96, P3, R24.reuse, R3.reuse, 0x2 ;  /* 0x0000000318607211 */ /* 0x0c0fe400078610ff */
[-C--:B------:R-:W-:Y:S02]  /*37cd0*/  LEA R8, P5, R9, R3.reuse, 0x2 ;  /* 0x0000000309087211 */ /* 0x080fe400078a10ff */
[----:B------:R-:W-:Y:S02]  /*37ce0*/  IADD3 R18, R19, c[0x0][0x198], RZ ;  /* 0x0000660013127a10 */ /* 0x000fe40007ffe0ff */
[-C--:B------:R-:W-:Y:S02]  /*37cf0*/  LEA.HI.X.SX32 R99, R21, R4.reuse, 0x2, P4 ;  /* 0x0000000415637211 */ /* 0x080fe400020f16ff */
[----:B------:R-:W-:Y:S02]  /*37d00*/  LEA R84, P4, R15, R3, 0x2 ;  /* 0x000000030f547211 */ /* 0x000fe400078810ff */
[----:B------:R-:W-:-:S02]  /*37d10*/  LEA.HI.X.SX32 R97, R24, R4, 0x2, P3 ;  /* 0x0000000418617211 */ /* 0x000fc400018f16ff */
[-C--:B------:R-:W-:Y:S02]  /*37d20*/  LEA.HI.X.SX32 R9, R9, R4.reuse, 0x2, P5 ;  /* 0x0000000409097211 */ /* 0x080fe400028f16ff */
[----:B------:R-:W-:Y:S02]  /*37d30*/  IADD3 R24, R18, c[0x0][0x198], RZ ;  /* 0x0000660012187a10 */ /* 0x000fe40007ffe0ff */
[----:B------:R-:W-:Y:S02]  /*37d40*/  IADD3 R66, R252, 0x171, RZ ;  /* 0x00000171fc427810 */ /* 0x000fe40007ffe0ff */
[-C--:B------:R-:W-:Y:S02]  /*37d50*/  LEA R122, P5, R30, R3.reuse, 0x2 ;  /* 0x000000031e7a7211 */ /* 0x080fe400078a10ff */
[----:B------:R-:W-:Y:S02]  /*37d60*/  LEA.HI.X.SX32 R85, R15, R4, 0x2, P4 ;  /* 0x000000040f557211 */ /* 0x000fe400020f16ff */
[----:B------:R-:W-:-:S02]  /*37d70*/  LEA R80, P4, R7, R3, 0x2 ;  /* 0x0000000307507211 */ /* 0x000fc400078810ff */
[-C--:B------:R-:W-:Y:S02]  /*37d80*/  LEA R92, P3, R17, R3.reuse, 0x2 ;  /* 0x00000003115c7211 */ /* 0x080fe400078610ff */
[----:B------:R-:W-:Y:S01]  /*37d90*/  IADD3 R21, R24, c[0x0][0x198], RZ ;  /* 0x0000660018157a10 */ /* 0x000fe20007ffe0ff */
[----:B------:R-:W-:Y:S01]  /*37da0*/  IMAD.MOV.U32 R251, RZ, RZ, R66 ;  /* 0x000000fffffb7224 */ /* 0x000fe200078e0042 */
[-C--:B------:R-:W-:Y:S02]  /*37db0*/  LEA.HI.X.SX32 R123, R30, R4.reuse, 0x2, P5 ;  /* 0x000000041e7b7211 */ /* 0x080fe400028f16ff */
[----:B------:R-:W-:Y:S02]  /*37dc0*/  LEA R110, P5, R27, R3, 0x2 ;  /* 0x000000031b6e7211 */ /* 0x000fe400078a10ff */
[-C--:B------:R-:W-:Y:S02]  /*37dd0*/  LEA.HI.X.SX32 R81, R7, R4.reuse, 0x2, P4 ;  /* 0x0000000407517211 */ /* 0x080fe400020f16ff */
[----:B------:R-:W-:-:S02]  /*37de0*/  LEA.HI.X.SX32 R93, R17, R4, 0x2, P3 ;  /* 0x00000004115d7211 */ /* 0x000fc400018f16ff */
[-C--:B------:R-:W-:Y:S02]  /*37df0*/  LEA R66, P4, R5, R3.reuse, 0x2 ;  /* 0x0000000305427211 */ /* 0x080fe400078810ff */
[----:B------:R-:W-:Y:S02]  /*37e00*/  IADD3 R17, R21, c[0x0][0x198], RZ ;  /* 0x0000660015117a10 */ /* 0x000fe40007ffe0ff */
[-C--:B------:R-:W-:Y:S02]  /*37e10*/  LEA.HI.X.SX32 R111, R27, R4.reuse, 0x2, P5 ;  /* 0x000000041b6f7211 */ /* 0x080fe400028f16ff */
[-C--:B------:R-:W-:Y:S02]  /*37e20*/  LEA R106, P5, R26, R3.reuse, 0x2 ;  /* 0x000000031a6a7211 */ /* 0x080fe400078a10ff */
[----:B------:R-:W-:Y:S02]  /*37e30*/  LEA R78, P3, R10, R3, 0x2 ;  /* 0x000000030a4e7211 */ /* 0x000fe400078610ff */
[----:B------:R-:W-:-:S02]  /*37e40*/  LEA.HI.X.SX32 R67, R5, R4, 0x2, P4 ;  /* 0x0000000405437211 */ /* 0x000fc400020f16ff */
[----:B------:R-:W-:Y:S02]  /*37e50*/  IADD3 R15, R17, c[0x0][0x198], RZ ;  /* 0x00006600110f7a10 */ /* 0x000fe40007ffe0ff */
[-C--:B------:R-:W-:Y:S02]  /*37e60*/  LEA R62, P4, R13, R3.reuse, 0x2 ;  /* 0x000000030d3e7211 */ /* 0x080fe400078810ff */
[-C--:B------:R-:W-:Y:S02]  /*37e70*/  LEA.HI.X.SX32 R107, R26, R4.reuse, 0x2, P5 ;  /* 0x000000041a6b7211 */ /* 0x080fe400028f16ff */
[----:B------:R-:W-:Y:S02]  /*37e80*/  LEA.HI.X.SX32 R79, R10, R4, 0x2, P3 ;  /* 0x000000040a4f7211 */ /* 0x000fe400018f16ff */
[----:B------:R-:W-:Y:S02]  /*37e90*/  LEA R90, P5, R25, R3, 0x2 ;  /* 0x00000003195a7211 */ /* 0x000fe400078a10ff */
[----:B------:R-:W-:-:S02]  /*37ea0*/  IADD3 R10, R15, c[0x0][0x198], RZ ;  /* 0x000066000f0a7a10 */ /* 0x000fc40007ffe0ff */
[-C--:B------:R-:W-:Y:S02]  /*37eb0*/  LEA.HI.X.SX32 R63, R13, R4.reuse, 0x2, P4 ;  /* 0x000000040d3f7211 */ /* 0x080fe400020f16ff */
[-C--:B------:R-:W-:Y:S02]  /*37ec0*/  LEA R48, P4, R19, R3.reuse, 0x2 ;  /* 0x0000000313307211 */ /* 0x080fe400078810ff */
[-C--:B------:R-:W-:Y:S02]  /*37ed0*/  LEA R74, P3, R6, R3.reuse, 0x2 ;  /* 0x00000003064a7211 */ /* 0x080fe400078610ff */
[----:B------:R-:W-:Y:S02]  /*37ee0*/  LEA.HI.X.SX32 R91, R25, R4, 0x2, P5 ;  /* 0x00000004195b7211 */ /* 0x000fe400028f16ff */
[----:B------:R-:W-:Y:S02]  /*37ef0*/  IADD3 R7, R10, c[0x0][0x198], RZ ;  /* 0x000066000a077a10 */ /* 0x000fe40007ffe0ff */
[----:B------:R-:W-:-:S02]  /*37f00*/  LEA R86, P5, R16, R3, 0x2 ;  /* 0x0000000310567211 */ /* 0x000fc400078a10ff */
[-C--:B------:R-:W-:Y:S02]  /*37f10*/  LEA.HI.X.SX32 R49, R19, R4.reuse, 0x2, P4 ;  /* 0x0000000413317211 */ /* 0x080fe400020f16ff */
        /* <DEDUP_REMOVED lines=11> */
[CC--:B------:R-:W-:Y:S01]  /*37fd0*/  LEA R26, P4, R5.reuse, R3.reuse, 0x2 ;  /* 0x00000003051a7211 */ /* 0x0c0fe200078810ff */
[----:B------:R1:W-:Y:S01]  /*37fe0*/  STL.64 [R1+0xb0], R32 ;  /* 0x0000b02001007387 */ /* 0x0003e20000100a00 */
[-C--:B------:R-:W-:Y:S02]  /*37ff0*/  LEA.HI.X.SX32 R69, R0, R4.reuse, 0x2, P5 ;  /* 0x0000000400457211 */ /* 0x080fe400028f16ff */
[C---:B------:R-:W-:Y:S02]  /*38000*/  IADD3 R0, R5.reuse, c[0x0][0x198], RZ ;  /* 0x0000660005007a10 */ /* 0x040fe40007ffe0ff */
[-C--:B------:R-:W-:Y:S02]  /*38010*/  LEA.HI.X.SX32 R27, R5, R4.reuse, 0x2, P4 ;  /* 0x00000004051b7211 */ /* 0x080fe400020f16ff */
[----:B------:R-:W4:Y:S01]  /*38020*/  LDL.LU R5, [R1+0x1d4] ;  /* 0x0001d40001057983 */ /* 0x000f220000300800 */
[----:B------:R-:W-:Y:S02]  /*38030*/  LEA R54, P5, R12, R3, 0x2 ;  /* 0x000000030c367211 */ /* 0x000fe400078a10ff */
[----:B------:R-:W-:Y:S01]  /*38040*/  IADD3 R11, R0, c[0x0][0x198], RZ ;  /* 0x00006600000b7a10 */ /* 0x000fe20007ffe0ff */
[----:B------:R-:W2:Y:S01]  /*38050*/  LDL.LU.64 R232, [R1+0x38] ;  /* 0x0000380001e87983 */ /* 0x000ea20000300a00 */
[----:B------:R-:W-:-:S02]  /*38060*/  LEA.HI.X.SX32 R55, R12, R4, 0x2, P5 ;  /* 0x000000040c377211 */ /* 0x000fc400028f16ff */
[-C--:B------:R-:W-:Y:S01]  /*38070*/  LEA R50, P5, R18, R3.reuse, 0x2 ;  /* 0x0000000312327211 */ /* 0x080fe200078a10ff */
[----:B------:R-:W2:Y:S01]  /*38080*/  LDL.LU.64 R238, [R1+0x30] ;  /* 0x0000300001ee7983 */ /* 0x000ea20000300a00 */
[-C--:B------:R-:W-:Y:S02]  /*38090*/  LEA R60, P3, R14, R3.reuse, 0x2 ;  /* 0x000000030e3c7211 */ /* 0x080fe400078610ff */
[----:B------:R-:W-:Y:S01]  /*380a0*/  IADD3 R12, R11, c[0x0][0x198], RZ ;  /* 0x000066000b0c7a10 */ /* 0x000fe20007ffe0ff */
[----:B------:R-:W2:Y:S01]  /*380b0*/  LDL.LU.64 R236, [R1+0x28] ;  /* 0x0000280001ec7983 */ /* 0x000ea20000300a00 */
[-C--:B------:R-:W-:Y:S02]  /*380c0*/  LEA.HI.X.SX32 R51, R18, R4.reuse, 0x2, P5 ;  /* 0x0000000412337211 */ /* 0x080fe400028f16ff */
[----:B------:R-:W-:Y:S01]  /*380d0*/  LEA R36, P5, R17, R3, 0x2 ;  /* 0x0000000311247211 */ /* 0x000fe200078a10ff */
[----:B------:R-:W2:Y:S01]  /*380e0*/  LDL.LU.64 R242, [R1+0x20] ;  /* 0x0000200001f27983 */ /* 0x000ea20000300a00 */
[----:B------:R-:W-:-:S02]  /*380f0*/  LEA.HI.X.SX32 R61, R14, R4, 0x2, P3 ;  /* 0x000000040e3d7211 */ /* 0x000fc400018f16ff */
[-C--:B------:R-:W-:Y:S01]  /*38100*/  LEA R56, P3, R20, R3.reuse, 0x2 ;  /* 0x0000000314387211 */ /* 0x080fe200078610ff */
[----:B------:R-:W2:Y:S01]  /*38110*/  LDL.LU.64 R240, [R1+0x18] ;  /* 0x0000180001f07983 */ /* 0x000ea20000300a00 */
[----:B------:R-:W-:Y:S02]  /*38120*/  IADD3 R13, R12, c[0x0][0x198], RZ ;  /* 0x000066000c0d7a10 */ /* 0x000fe40007ffe0ff */
[-C--:B------:R-:W-:Y:S01]  /*38130*/  LEA.HI.X.SX32 R37, R17, R4.reuse, 0x2, P5 ;  /* 0x0000000411257211 */ /* 0x080fe200028f16ff */
[----:B------:R-:W2:Y:S01]  /*38140*/  LDL.LU.64 R246, [R1+0x10] ;  /* 0x0000100001f67983 */ /* 0x000ea20000300a00 */
[----:B-1----:R-:W-:Y:S02]  /*38150*/  LEA R32, P5, R7, R3, 0x2 ;  /* 0x0000000307207211 */ /* 0x002fe400078a10ff */
[----:B------:R-:W-:Y:S01]  /*38160*/  LEA.HI.X.SX32 R57, R20, R4, 0x2, P3 ;  /* 0x0000000414397211 */ /* 0x000fe200018f16ff */
[----:B------:R-:W2:Y:S01]  /*38170*/  LDL.LU.64 R244, [R1+0x8] ;  /* 0x0000080001f47983 */ /* 0x000ea20000300a00 */
[----:B------:R-:W-:-:S02]  /*38180*/  IADD3 R248, R13, c[0x0][0x198], RZ ;  /* 0x000066000df87a10 */ /* 0x000fc40007ffe0ff */
[-C--:B------:R-:W-:Y:S02]  /*38190*/  LEA R42, P3, R24, R3.reuse, 0x2 ;  /* 0x00000003182a7211 */ /* 0x080fe400078610ff */
[-C--:B------:R-:W-:Y:S02]  /*381a0*/  LEA.HI.X.SX32 R33, R7, R4.reuse, 0x2, P5 ;  /* 0x0000000407217211 */ /* 0x080fe400028f16ff */
[-C--:B------:R-:W-:Y:S02]  /*381b0*/  LEA R20, P5, R0, R3.reuse, 0x2 ;  /* 0x0000000300147211 */ /* 0x080fe400078a10ff */
[----:B------:R-:W-:Y:S02]  /*381c0*/  IADD3 R252, R248, c[0x0][0x198], RZ ;  /* 0x00006600f8fc7a10 */ /* 0x000fe40007ffe0ff */
[----:B------:R-:W-:Y:S02]  /*381d0*/  LEA.HI.X.SX32 R43, R24, R4, 0x2, P3 ;  /* 0x00000004182b7211 */ /* 0x000fe400018f16ff */
[----:B------:R-:W-:-:S02]  /*381e0*/  LEA R38, P3, R15, R3, 0x2 ;  /* 0x000000030f267211 */ /* 0x000fc400078610ff */
[-C--:B------:R-:W-:Y:S02]  /*381f0*/  LEA.HI.X.SX32 R21, R0, R4.reuse, 0x2, P5 ;  /* 0x0000000400157211 */ /* 0x080fe400028f16ff */
[-C--:B------:R-:W-:Y:S02]  /*38200*/  LEA R18, P4, R11, R3.reuse, 0x2 ;  /* 0x000000030b127211 */ /* 0x080fe400078810ff */
[----:B------:R-:W-:Y:S02]  /*38210*/  IADD3 R249, R252, c[0x0][0x198], RZ ;  /* 0x00006600fcf97a10 */ /* 0x000fe40007ffe0ff */
[-C--:B------:R-:W-:Y:S02]  /*38220*/  LEA R16, P5, R12, R3.reuse, 0x2 ;  /* 0x000000030c107211 */ /* 0x080fe400078a10ff */
[----:B------:R-:W-:Y:S02]  /*38230*/  LEA.HI.X.SX32 R39, R15, R4, 0x2, P3 ;  /* 0x000000040f277211 */ /* 0x000fe400018f16ff */
[----:B------:R-:W-:-:S02]  /*38240*/  LEA R24, P3, R6, R3, 0x2 ;  /* 0x0000000306187211 */ /* 0x000fc400078610ff */
[-C--:B------:R-:W-:Y:S02]  /*38250*/  LEA.HI.X.SX32 R19, R11, R4.reuse, 0x2, P4 ;  /* 0x000000040b137211 */ /* 0x080fe400020f16ff */
[----:B------:R-:W-:Y:S02]  /*38260*/  IADD3 R7, R249, c[0x0][0x198], RZ ;  /* 0x00006600f9077a10 */ /* 0x000fe40007ffe0ff */
[-C--:B------:R-:W-:Y:S02]  /*38270*/  LEA R14, P4, R13, R3.reuse, 0x2 ;  /* 0x000000030d0e7211 */ /* 0x080fe400078810ff */
[-C--:B------:R-:W-:Y:S02]  /*38280*/  LEA.HI.X.SX32 R17, R12, R4.reuse, 0x2, P5 ;  /* 0x000000040c117211 */ /* 0x080fe400028f16ff */
[----:B------:R-:W-:Y:S02]  /*38290*/  LEA R12, P5, R248, R3, 0x2 ;  /* 0x00000003f80c7211 */ /* 0x000fe400078a10ff */
[----:B------:R-:W-:-:S02]  /*382a0*/  LEA.HI.X.SX32 R25, R6, R4, 0x2, P3 ;  /* 0x0000000406197211 */ /* 0x000fc400018f16ff */
[-C--:B------:R-:W-:Y:S02]  /*382b0*/  LEA R6, P3, R7, R3.reuse, 0x2 ;  /* 0x0000000307067211 */ /* 0x080fe400078610ff */
[-C--:B------:R-:W-:Y:S02]  /*382c0*/  LEA.HI.X.SX32 R15, R13, R4.reuse, 0x2, P4 ;  /* 0x000000040d0f7211 */ /* 0x080fe400020f16ff */
[-C--:B------:R-:W-:Y:S02]  /*382d0*/  LEA.HI.X.SX32 R13, R248, R4.reuse, 0x2, P5 ;  /* 0x00000004f80d7211 */ /* 0x080fe400028f16ff */
[-C--:B------:R-:W-:Y:S02]  /*382e0*/  LEA R10, P4, R252, R3.reuse, 0x2 ;  /* 0x00000003fc0a7211 */ /* 0x080fe400078810ff */
[----:B------:R-:W-:Y:S02]  /*382f0*/  LEA R248, P5, R249, R3, 0x2 ;  /* 0x00000003f9f87211 */ /* 0x000fe400078a10ff */
[----:B------:R-:W-:-:S02]  /*38300*/  LEA.HI.X.SX32 R7, R7, R4, 0x2, P3 ;  /* 0x0000000407077211 */ /* 0x000fc400018f16ff */
[----:B------:R-:W-:Y:S02]  /*38310*/  ISETP.LT.AND P3, PT, R251, c[0x0][0x17c], !P0 ;  /* 0x00005f00fb007a0c */ /* 0x000fe40004761270 */
[----:B------:R-:W2:Y:S01]  /*38320*/  LDL.LU.64 R250, [R1] ;  /* 0x0000000001fa7983 */ /* 0x000ea20000300a00 */
[-C--:B------:R-:W-:Y:S02]  /*38330*/  LEA.HI.X.SX32 R11, R252, R4.reuse, 0x2, P4 ;  /* 0x00000004fc0b7211 */ /* 0x080fe400020f16ff */
[----:B------:R-:W-:Y:S01]  /*38340*/  LEA.HI.X.SX32 R249, R249, R4, 0x2, P5 ;  /* 0x00000004f9f97211 */ /* 0x000fe200028f16ff */
[----:B------:R-:W3:Y:S04]  /*38350*/  LDL.LU R252, [R1+0x34c] ;  /* 0x00034c0001fc7983 */ /* 0x000ee80000300800 */
[----:B------:R-:W2:Y:S01]  /*38360*/  LDL.LU R4, [R1+0x40c] ;  /* 0x00040c0001047983 */ /* 0x000ea20000300800 */
[----:B----4-:R-:W-:-:S04]  /*38370*/  IADD3 R3, R5, 0x173, RZ ;  /* 0x0000017305037810 */ /* 0x010fc80007ffe0ff */
[----:B------:R-:W-:Y:S02]  /*38380*/  ISETP.LT.AND P5, PT, R3, c[0x0][0x17c], !P0 ;  /* 0x00005f0003007a0c */ /* 0x000fe400047a1270 */
[----:B------:R-:W2:Y:S01]  /*38390*/  LDL.LU R3, [R1+0x348] ;  /* 0x0003480001037983 */ /* 0x000ea20000300800 */
[----:B------:R-:W-:-:S03]  /*383a0*/  IADD3 R0, R5, 0x172, RZ ;  /* 0x0000017205007810 */ /* 0x000fc60007ffe0ff */
[----:B--2---:R1:W-:Y:S04]  /*383b0*/  @P6 STG.E [R228.64], R3 ;  /* 0x00000003e4006986 */ /* 0x0043e8000c101904 */
[----:B---3--:R2:W-:Y:S01]  /*383c0*/  @P1 STG.E [R234.64], R252 ;  /* 0x000000fcea001986 */ /* 0x0085e2000c101904 */
[----:B-1----:R-:W-:-:S03]  /*383d0*/  IADD3 R3, R5, 0x175, RZ ;  /* 0x0000017505037810 */ /* 0x002fc60007ffe0ff */
[----:B------:R-:W3:Y:S01]  /*383e0*/  LDL.LU.64 R228, [R1+0xe28] ;  /* 0x000e280001e47983 */ /* 0x000ee20000300a00 */
[----:B------:R-:W-:-:S03]  /*383f0*/  ISETP.LT.AND P1, PT, R3, c[0x0][0x17c], !P0 ;  /* 0x00005f0003007a0c */ /* 0x000fc60004721270 */
[----:B--2---:R-:W2:Y:S04]  /*38400*/  LDL.LU.64 R234, [R1+0xe20] ;  /* 0x000e200001ea7983 */ /* 0x004ea80000300a00 */
[----:B------:R-:W4:Y:S04]  /*38410*/  LDL.LU R252, [R1+0x41c] ;  /* 0x00041c0001fc7983 */ /* 0x000f280000300800 */
[----:B------:R-:W2:Y:S01]  /*38420*/  LDL.LU R3, [R1+0x3a8] ;  /* 0x0003a80001037983 */ /* 0x000ea20000300800 */
[----:B------:R-:W-:Y:S02]  /*38430*/  ISETP.LT.AND P4, PT, R0, c[0x0][0x17c], !P0 ;  /* 0x00005f0000007a0c */ /* 0x000fe40004781270 */
[----:B------:R-:W-:-:S04]  /*38440*/  IADD3 R0, R5, 0x174, RZ ;  /* 0x0000017405007810 */ /* 0x000fc80007ffe0ff */
[----:B------:R-:W-:Y:S02]  /*38450*/  ISETP.LT.AND P6, PT, R0, c[0x0][0x17c], !P0 ;  /* 0x00005f0000007a0c */ /* 0x000fe400047c1270 */
[C---:B------:R-:W-:Y:S01]  /*38460*/  IADD3 R0, R5.reuse, 0x176, RZ ;  /* 0x0000017605007810 */ /* 0x040fe20007ffe0ff */
[----:B--2---:R1:W-:Y:S03]  /*38470*/  @P2 STG.E [R232.64], R3 ;  /* 0x00000003e8002986 */ /* 0x0043e6000c101904 */
[----:B------:R-:W-:Y:S01]  /*38480*/  ISETP.LT.AND P2, PT, R0, c[0x0][0x17c], !P0 ;  /* 0x00005f0000007a0c */ /* 0x000fe20004741270 */
[----:B-1----:R-:W2:Y:S04]  /*38490*/  LDL.LU.64 R232, [R1+0xe18] ;  /* 0x000e180001e87983 */ /* 0x002ea80000300a00 */
[----:B------:R-:W2:Y:S01]  /*384a0*/  LDL.LU R0, [R1+0x3ac] ;  /* 0x0003ac0001007983 */ /* 0x000ea20000300800 */
[----:B------:R-:W-:-:S03]  /*384b0*/  IADD3 R3, R5, 0x177, RZ ;  /* 0x0000017705037810 */ /* 0x000fc60007ffe0ff */
[----:B--2---:R1:W-:Y:S01]  /*384c0*/  @P3 STG.E [R238.64], R0 ;  /* 0x00000000ee003986 */ /* 0x0043e2000c101904 */
[----:B------:R-:W-:-:S03]  /*384d0*/  ISETP.LT.AND P3, PT, R3, c[0x0][0x17c], !P0 ;  /* 0x00005f0003007a0c */ /* 0x000fc60004761270 */
        /* <DEDUP_REMOVED lines=21> */
[----:B------:R-:W2:Y:S04]  /*38630*/  LDL.LU R3, [R1+0x408] ;  /* 0x0004080001037983 */ /* 0x000ea80000300800 */
[----:B--2---:R1:W-:Y:S04]  /*38640*/  @P2 STG.E [R244.64], R3 ;  /* 0x00000003f4002986 */ /* 0x0043e8000c101904 */
[----:B------:R2:W-:Y:S01]  /*38650*/  @P3 STG.E [R250.64], R4 ;  /* 0x00000004fa003986 */ /* 0x0005e2000c101904 */
[----:B-1----:R-:W-:-:S03]  /*38660*/  IADD3 R3, R5, 0x17d, RZ ;  /* 0x0000017d05037810 */ /* 0x002fc60007ffe0ff */
[----:B------:R-:W4:Y:S01]  /*38670*/  LDL.LU.64 R244, [R1+0xde8] ;  /* 0x000de80001f47983 */ /* 0x000f220000300a00 */
[----:B------:R-:W-:-:S03]  /*38680*/  ISETP.LT.AND P3, PT, R3, c[0x0][0x17c], !P0 ;  /* 0x00005f0003007a0c */ /* 0x000fc60004761270 */
[----:B--2---:R-:W2:Y:S04]  /*38690*/  LDL.LU.64 R250, [R1+0xde0] ;  /* 0x000de00001fa7983 */ /* 0x004ea80000300a00 */
[----:B------:R-:W2:Y:S04]  /*386a0*/  LDL.LU R4, [R1+0x44c] ;  /* 0x00044c0001047983 */ /* 0x000ea80000300800 */
[----:B------:R-:W2:Y:S04]  /*386b0*/  LDL.LU R3, [R1+0x418] ;  /* 0x0004180001037983 */ /* 0x000ea80000300800 */
[----:B--2---:R1:W-:Y:S04]  /*386c0*/  @P4 STG.E [R250.64], R3 ;  /* 0x00000003fa004986 */ /* 0x0043e8000c101904 */
[----:B----4-:R2:W-:Y:S04]  /*386d0*/  @P5 STG.E [R244.64], R252 ;  /* 0x000000fcf4005986 */ /* 0x0105e8000c101904 */
[----:B-1----:R-:W4:Y:S04]  /*386e0*/  LDL.LU R250, [R1+0x42c] ;  /* 0x00042c0001fa7983 */ /* 0x002f280000300800 */
[----:B------:R-:W3:Y:S04]  /*386f0*/  LDL.LU R251, [R1+0x43c] ;  /* 0x00043c0001fb7983 */ /* 0x000ee80000300800 */
[----:B--2---:R-:W2:Y:S04]  /*38700*/  LDL.LU R245, [R1+0x428] ;  /* 0x0004280001f57983 */ /* 0x004ea80000300800 */
[----:B------:R-:W3:Y:S04]  /*38710*/  LDL.LU R244, [R1+0x448] ;  /* 0x0004480001f47983 */ /* 0x000ee80000300800 */
[----:B------:R-:W3:Y:S01]  /*38720*/  LDL.LU R252, [R1+0x314] ;  /* 0x0003140001fc7983 */ /* 0x000ee20000300800 */
[----:B------:R-:W-:-:S03]  /*38730*/  IADD3 R0, R5, 0x17c, RZ ;  /* 0x0000017c05007810 */ /* 0x000fc60007ffe0ff */
[----:B--2---:R1:W-:Y:S04]  /*38740*/  @P6 STG.E [R246.64], R245 ;  /* 0x000000f5f6006986 */ /* 0x0043e8000c101904 */
[----:B-1----:R-:W2:Y:S04]  /*38750*/  LDL.LU R247, [R1+0x438] ;  /* 0x0004380001f77983 */ /* 0x002ea80000300800 */
[----:B------:R-:W3:Y:S04]  /*38760*/  LDL.LU R246, [R1+0x2a0] ;  /* 0x0002a00001f67983 */ /* 0x000ee80000300800 */
[----:B----4-:R1:W-:Y:S04]  /*38770*/  @P1 STG.E [R240.64], R250 ;  /* 0x000000faf0001986 */ /* 0x0103e8000c101904 */
[----:B-1----:R-:W4:Y:S04]  /*38780*/  LDL.LU R241, [R1+0x310] ;  /* 0x0003100001f17983 */ /* 0x002f280000300800 */
[----:B------:R-:W4:Y:S01]  /*38790*/  LDL.LU R250, [R1+0x2a4] ;  /* 0x0002a40001fa7983 */ /* 0x000f220000300800 */
[----:B------:R-:W-:-:S02]  /*387a0*/  ISETP.LT.AND P2, PT, R0, c[0x0][0x17c], !P0 ;  /* 0x00005f0000007a0c */ /* 0x000fc40004741270 */
[C---:B------:R-:W-:Y:S01]  /*387b0*/  IADD3 R0, R5.reuse, 0x17e, RZ ;  /* 0x0000017e05007810 */ /* 0x040fe20007ffe0ff */
[----:B------:R-:W4:Y:S01]  /*387c0*/  LDL.LU R245, [R1+0x270] ;  /* 0x0002700001f57983 */ /* 0x000f220000300800 */
[----:B------:R-:W-:Y:S02]  /*387d0*/  IADD3 R3, R5, 0x17f, RZ ;  /* 0x0000017f05037810 */ /* 0x000fe40007ffe0ff */
[----:B------:R-:W-:Y:S02]  /*387e0*/  ISETP.LT.AND P4, PT, R0, c[0x0][0x17c], !P0 ;  /* 0x00005f0000007a0c */ /* 0x000fe40004781270 */
[----:B------:R-:W-:Y:S02]  /*387f0*/  ISETP.LT.AND P5, PT, R3, c[0x0][0x17c], !P0 ;  /* 0x00005f0003007a0c */ /* 0x000fe400047a1270 */
[C---:B------:R-:W-:Y:S02]  /*38800*/  IADD3 R0, R5.reuse, 0x180, RZ ;  /* 0x0000018005007810 */ /* 0x040fe40007ffe0ff */
[----:B------:R-:W-:-:S02]  /*38810*/  IADD3 R3, R5, 0x181, RZ ;  /* 0x0000018105037810 */ /* 0x000fc40007ffe0ff */
[----:B------:R-:W-:Y:S02]  /*38820*/  ISETP.LT.AND P6, PT, R0, c[0x0][0x17c], !P0 ;  /* 0x00005f0000007a0c */ /* 0x000fe400047c1270 */
[----:B------:R-:W-:Y:S02]  /*38830*/  IADD3 R0, R5, 0x182, RZ ;  /* 0x0000018205007810 */ /* 0x000fe40007ffe0ff */
[----:B------:R-:W-:Y:S02]  /*38840*/  ISETP.LT.AND P1, PT, R3, c[0x0][0x17c], !P0 ;  /* 0x00005f0003007a0c */ /* 0x000fe40004721270 */
[----:B------:R-:W-:Y:S01]  /*38850*/  IADD3 R3, R5, 0x183, RZ ;  /* 0x0000018305037810 */ /* 0x000fe20007ffe0ff */
[----:B--2---:R-:W-:Y:S04]  /*38860*/  @P2 STG.E [R242.64], R247 ;  /* 0x000000f7f2002986 */ /* 0x004fe8000c101904 */
[----:B---3--:R1:W-:Y:S01]  /*38870*/  @P3 STG.E [R236.64], R251 ;  /* 0x000000fbec003986 */ /* 0x0083e2000c101904 */
[----:B------:R-:W-:-:S02]  /*38880*/  ISETP.LT.AND P2, PT, R0, c[0x0][0x17c], !P0 ;  /* 0x00005f0000007a0c */ /* 0x000fc40004741270 */
[----:B------:R-:W-:Y:S01]  /*38890*/  ISETP.LT.AND P3, PT, R3, c[0x0][0x17c], !P0 ;  /* 0x00005f0003007a0c */ /* 0x000fe20004761270 */
[----:B------:R-:W-:Y:S04]  /*388a0*/  @P4 STG.E [R238.64], R244 ;  /* 0x000000f4ee004986 */ /* 0x000fe8000c101904 */
[----:B-1----:R-:W2:Y:S04]  /*388b0*/  LDL.LU R251, [R1+0x274] ;  /* 0x0002740001fb7983 */ /* 0x002ea80000300800 */
[----:B------:R-:W3:Y:S04]  /*388c0*/  LDL.LU R247, [R1+0x230] ;  /* 0x0002300001f77983 */ /* 0x000ee80000300800 */
[----:B------:R1:W-:Y:S04]  /*388d0*/  @P5 STG.E [R232.64], R4 ;  /* 0x00000004e8005986 */ /* 0x0003e8000c101904 */
[----:B----4-:R-:W-:Y:S04]  /*388e0*/  @P6 STG.E [R234.64], R241 ;  /* 0x000000f1ea006986 */ /* 0x010fe8000c101904 */
[----:B-1----:R-:W4:Y:S04]  /*388f0*/  LDL.LU R4, [R1+0x234] ;  /* 0x0002340001047983 */ /* 0x002f280000300800 */
[----:B------:R-:W4:Y:S04]  /*38900*/  LDL.LU R244, [R1+0x300] ;  /* 0x0003000001f47983 */ /* 0x000f280000300800 */
[----:B------:R1:W-:Y:S04]  /*38910*/  @P1 STG.E [R228.64], R252 ;  /* 0x000000fce4001986 */ /* 0x0003e8000c101904 */
[----:B------:R-:W-:Y:S04]  /*38920*/  @P2 STG.E [R230.64], R246 ;  /* 0x000000f6e6002986 */ /* 0x000fe8000c101904 */
[----:B------:R1:W-:Y:S04]  /*38930*/  @P3 STG.E [R224.64], R250 ;  /* 0x000000fae0003986 */ /* 0x0003e8000c101904 */
[----:B-1----:R-:W4:Y:S04]  /*38940*/  LDL.LU R252, [R1+0x304] ;  /* 0x0003040001fc7983 */ /* 0x002f280000300800 */
[----:B------:R-:W4:Y:S04]  /*38950*/  LDL.LU R241, [R1+0x290] ;  /* 0x0002900001f17983 */ /* 0x000f280000300800 */
[----:B------:R-:W4:Y:S01]  /*38960*/  LDL.LU R250, [R1+0x294] ;  /* 0x0002940001fa7983 */ /* 0x000f220000300800 */
[----:B------:R-:W-:-:S02]  /*38970*/  IADD3 R0, R5, 0x184, RZ ;  /* 0x0000018405007810 */ /* 0x000fc40007ffe0ff */
[----:B------:R-:W-:Y:S01]  /*38980*/  IADD3 R3, R5, 0x185, RZ ;  /* 0x0000018505037810 */ /* 0x000fe20007ffe0ff */
[----:B------:R-:W4:Y:S01]  /*38990*/  LDL.LU R246, [R1+0x250] ;  /* 0x0002500001f67983 */ /* 0x000f220000300800 */
[----:B------:R-:W-:Y:S02]  /*389a0*/  ISETP.LT.AND P4, PT, R0, c[0x0][0x17c], !P0 ;  /* 0x00005f0000007a0c */ /* 0x000fe40004781270 */
[----:B------:R-:W-:Y:S02]  /*389b0*/  ISETP.LT.AND P5, PT, R3, c[0x0][0x17c], !P0 ;  /* 0x00005f0003007a0c */ /* 0x000fe400047a1270 */
[C---:B------:R-:W-:Y:S02]  /*389c0*/  IADD3 R0, R5.reuse, 0x186, RZ ;  /* 0x0000018605007810 */ /* 0x040fe40007ffe0ff */
[----:B------:R-:W-:Y:S02]  /*389d0*/  IADD3 R3, R5, 0x187, RZ ;  /* 0x0000018705037810 */ /* 0x000fe40007ffe0ff */
[----:B------:R-:W-:-:S02]  /*389e0*/  ISETP.LT.AND P6, PT, R0, c[0x0][0x17c], !P0 ;  /* 0x00005f0000007a0c */ /* 0x000fc400047c1270 */
[----:B------:R-:W-:Y:S02]  /*389f0*/  IADD3 R0, R5, 0x188, RZ ;  /* 0x0000018805007810 */ /* 0x000fe40007ffe0ff */
[----:B------:R-:W-:Y:S02]  /*38a00*/  ISETP.LT.AND P1, PT, R3, c[0x0][0x17c], !P0 ;  /* 0x00005f0003007a0c */ /* 0x000fe40004721270 */
[----:B------:R-:W-:Y:S01]  /*38a10*/  ISETP.LT.AND P2, PT, R0, c[0x0][0x17c], !P0 ;  /* 0x00005f0000007a0c */ /* 0x000fe20004741270 */
[----:B------:R-:W-:Y:S01]  /*38a20*/  @P4 STG.E [R226.64], R245 ;  /* 0x000000f5e2004986 */ /* 0x000fe2000c101904 */
[C---:B------:R-:W-:Y:S02]  /*38a30*/  IADD3 R0, R5.reuse, 0x189, RZ ;  /* 0x0000018905007810 */ /* 0x040fe40007ffe0ff */
[----:B------:R-:W-:Y:S02]  /*38a40*/  IADD3 R3, R5, 0x18a, RZ ;  /* 0x0000018a05037810 */ /* 0x000fe40007ffe0ff */
[----:B------:R-:W-:-:S02]  /*38a50*/  ISETP.LT.AND P3, PT, R0, c[0x0][0x17c], !P0 ;  /* 0x00005f0000007a0c */ /* 0x000fc40004761270 */
[----:B------:R-:W-:Y:S02]  /*38a60*/  IADD3 R0, R5, 0x18b, RZ ;  /* 0x0000018b05007810 */ /* 0x000fe40007ffe0ff */
[----:B------:R-:W-:Y:S01]  /*38a70*/  ISETP.LT.AND P4, PT, R3, c[0x0][0x17c], !P0 ;  /* 0x00005f0003007a0c */ /* 0x000fe20004781270 */
[----:B--2---:R1:W-:Y:S01]  /*38a80*/  @P5 STG.E [R220.64], R251 ;  /* 0x000000fbdc005986 */ /* 0x0043e2000c101904 */
[----:B------:R-:W-:-:S03]  /*38a90*/  ISETP.LT.AND P5, PT, R0, c[0x0][0x17c], !P0 ;  /* 0x00005f0000007a0c */ /* 0x000fc600047a1270 */
[----:B---3--:R-:W-:Y:S04]  /*38aa0*/  @P6 STG.E [R222.64], R247 ;  /* 0x000000f7de006986 */ /* 0x008fe8000c101904 */
[----:B-1----:R-:W2:Y:S04]  /*38ab0*/  LDL.LU R251, [R1+0x254] ;  /* 0x0002540001fb7983 */ /* 0x002ea80000300800 */
[----:B------:R-:W3:Y:S04]  /*38ac0*/  LDL.LU R245, [R1+0x220] ;  /* 0x0002200001f57983 */ /* 0x000ee80000300800 */
[----:B----4-:R1:W-:Y:S04]  /*38ad0*/  @P1 STG.E [R216.64], R4 ;  /* 0x00000004d8001986 */ /* 0x0103e8000c101904 */
[----:B------:R-:W-:Y:S04]  /*38ae0*/  @P2 STG.E [R218.64], R244 ;  /* 0x000000f4da002986 */ /* 0x000fe8000c101904 */
        /* <DEDUP_REMOVED lines=16> */
[----:B------:R-:W-:Y:S02]  /*38bf0*/  ISETP.LT.AND P3, PT, R0, c[0x0][0x17c], !P0 ;  /* 0x00005f0000007a0c */ /* 0x000fe40004761270 */
[C---:B------:R-:W-:Y:S01]  /*38c00*/  IADD3 R3, R5.reuse, 0x190, RZ ;  /* 0x0000019005037810 */ /* 0x040fe20007ffe0ff */
[----:B------:R-:W-:Y:S01]  /*38c10*/  @P6 STG.E [R210.64], R246 ;  /* 0x000000f6d2006986 */ /* 0x000fe2000c101904 */
[----:B------:R-:W-:Y:S02]  /*38c20*/  IADD3 R0, R5, 0x191, RZ ;  /* 0x0000019105007810 */ /* 0x000fe40007ffe0ff */
[----:B------:R-:W-:Y:S02]  /*38c30*/  ISETP.LT.AND P4, PT, R3, c[0x0][0x17c], !P0 ;  /* 0x00005f0003007a0c */ /* 0x000fe40004781270 */
[----:B------:R-:W-:Y:S02]  /*38c40*/  IADD3 R3, R5, 0x192, RZ ;  /* 0x0000019205037810 */ /* 0x000fe40007ffe0ff */
[----:B------:R-:W-:-:S02]  /*38c50*/  ISETP.LT.AND P5, PT, R0, c[0x0][0x17c], !P0 ;  /* 0x00005f0000007a0c */ /* 0x000fc400047a1270 */
[----:B------:R-:W-:Y:S02]  /*38c60*/  IADD3 R0, R5, 0x193, RZ ;  /* 0x0000019305007810 */ /* 0x000fe40007ffe0ff */
[----:B------:R-:W-:Y:S01]  /*38c70*/  ISETP.LT.AND P6, PT, R3, c[0x0][0x17c], !P0 ;  /* 0x00005f0003007a0c */ /* 0x000fe200047c1270 */
[----:B--2---:R1:W-:Y:S01]  /*38c80*/  @P1 STG.E [R204.64], R251 ;  /* 0x000000fbcc001986 */ /* 0x0043e2000c101904 */
[----:B------:R-:W-:-:S03]  /*38c90*/  ISETP.LT.AND P1, PT, R0, c[0x0][0x17c], !P0 ;  /* 0x00005f0000007a0c */ /* 0x000fc60004721270 */
[----:B---3--:R2:W-:Y:S04]  /*38ca0*/  @P2 STG.E [R206.64], R245 ;  /* 0x000000f5ce002986 */ /* 0x0085e8000c101904 */
[----:B-1----:R-:W3:Y:S04]  /*38cb0*/  LDL.LU R251, [R1+0x244] ;  /* 0x0002440001fb7983 */ /* 0x002ee80000300800 */
[----:B------:R-:W3:Y:S04]  /*38cc0*/  LDL.LU R241, [R1+0x210] ;  /* 0x0002100001f17983 */ /* 0x000ee80000300800 */
[----:B------:R-:W3:Y:S04]  /*38cd0*/  LDL.LU R246, [R1+0x214] ;  /* 0x0002140001f67983 */ /* 0x000ee80000300800 */
[----:B----4-:R1:W-:Y:S04]  /*38ce0*/  @P3 STG.E [R200.64], R4 ;  /* 0x00000004c8003986 */ /* 0x0103e8000c101904 */
[----:B--2---:R-:W2:Y:S04]  /*38cf0*/  LDL.LU R245, [R1+0x390] ;  /* 0x0003900001f57983 */ /* 0x004ea80000300800 */
[----:B-1----:R-:W3:Y:S04]  /*38d00*/  LDL.LU R4, [R1+0x394] ;  /* 0x0003940001047983 */ /* 0x002ee80000300800 */
[----:B------:R1:W-:Y:S04]  /*38d10*/  @P4 STG.E [R202.64], R247 ;  /* 0x000000f7ca004986 */ /* 0x0003e8000c101904 */
[----:B------:R1:W-:Y:S04]  /*38d20*/  @P5 STG.E [R196.64], R252 ;  /* 0x000000fcc4005986 */ /* 0x0003e8000c101904 */
[----:B------:R1:W-:Y:S04]  /*38d30*/  @P6 STG.E [R198.64], R244 ;  /* 0x000000f4c6006986 */ /* 0x0003e8000c101904 */
[----:B-1----:R-:W3:Y:S04]  /*38d40*/  LDL.LU R247, [R1+0x3b0] ;  /* 0x0003b00001f77983 */ /* 0x002ee80000300800 */
[----:B------:R-:W3:Y:S04]  /*38d50*/  LDL.LU R252, [R1+0x3b4] ;  /* 0x0003b40001fc7983 */ /* 0x000ee80000300800 */
[----:B------:R1:W-:Y:S04]  /*38d60*/  @P1 STG.E [R192.64], R250 ;  /* 0x000000fac0001986 */ /* 0x0003e8000c101904 */
[----:B------:R-:W3:Y:S04]  /*38d70*/  LDL.LU R244, [R1+0x3d0] ;  /* 0x0003d00001f47983 */ /* 0x000ee80000300800 */
[----:B-1----:R-:W3:Y:S01]  /*38d80*/  LDL.LU R250, [R1+0x3d4] ;  /* 0x0003d40001fa7983 */ /* 0x002ee20000300800 */
[----:B------:R-:W-:-:S02]  /*38d90*/  IADD3 R3, R5, 0x194, RZ ;  /* 0x0000019405037810 */ /* 0x000fc40007ffe0ff */
[----:B------:R-:W-:Y:S02]  /*38da0*/  IADD3 R0, R5, 0x195, RZ ;  /* 0x0000019505007810 */ /* 0x000fe40007ffe0ff */
[----:B------:R-:W-:Y:S02]  /*38db0*/  ISETP.LT.AND P2, PT, R3, c[0x0][0x17c], !P0 ;  /* 0x00005f0003007a0c */ /* 0x000fe40004741270 */
[C---:B------:R-:W-:Y:S02]  /*38dc0*/  IADD3 R3, R5.reuse, 0x196, RZ ;  /* 0x0000019605037810 */ /* 0x040fe40007ffe0ff */
[----:B------:R-:W-:Y:S02]  /*38dd0*/  ISETP.LT.AND P3, PT, R0, c[0x0][0x17c], !P0 ;  /* 0x00005f0000007a0c */ /* 0x000fe40004761270 */
[----:B------:R-:W-:Y:S02]  /*38de0*/  IADD3 R0, R5, 0x197, RZ ;  /* 0x0000019705007810 */ /* 0x000fe40007ffe0ff */
[----:B------:R-:W-:-:S02]  /*38df0*/  ISETP.LT.AND P4, PT, R3, c[0x0][0x17c], !P0 ;  /* 0x00005f0003007a0c */ /* 0x000fc40004781270 */
[C---:B------:R-:W-:Y:S02]  /*38e00*/  IADD3 R3, R5.reuse, 0x198, RZ ;  /* 0x0000019805037810 */ /* 0x040fe40007ffe0ff */
[----:B------:R-:W-:Y:S02]  /*38e10*/  ISETP.LT.AND P5, PT, R0, c[0x0][0x17c], !P0 ;  /* 0x00005f0000007a0c */ /* 0x000fe400047a1270 */
[----:B------:R-:W-:Y:S02]  /*38e20*/  IADD3 R0, R5, 0x199, RZ ;  /* 0x0000019905007810 */ /* 0x000fe40007ffe0ff */
[----:B------:R-:W-:Y:S02]  /*38e30*/  ISETP.LT.AND P6, PT, R3, c[0x0][0x17c], !P0 ;  /* 0x00005f0003007a0c */ /* 0x000fe400047c1270 */
[----:B------:R-:W-:Y:S02]  /*38e40*/  ISETP.LT.AND P1, PT, R0, c[0x0][0x17c], !P0 ;  /* 0x00005f0000007a0c */ /* 0x000fe40004721270 */
[C---:B------:R-:W-:Y:S01]  /*38e50*/  IADD3 R3, R5.reuse, 0x19a, RZ ;  /* 0x0000019a05037810 */ /* 0x040fe20007ffe0ff */
[----:B------:R-:W-:Y:S01]  /*38e60*/  @P2 STG.E [R194.64], R240 ;  /* 0x000000f0c2002986 */ /* 0x000fe2000c101904 */
[----:B------:R-:W-:-:S02]  /*38e70*/  IADD3 R0, R5, 0x19b, RZ ;  /* 0x0000019b05007810 */ /* 0x000fc40007ffe0ff */
[----:B------:R-:W-:Y:S02]  /*38e80*/  ISETP.LT.AND P2, PT, R3, c[0x0][0x17c], !P0 ;  /* 0x00005f0003007a0c */ /* 0x000fe40004741270 */
[C---:B------:R-:W-:Y:S01]  /*38e90*/  IADD3 R3, R5.reuse, 0x19c, RZ ;  /* 0x0000019c05037810 */ /* 0x040fe20007ffe0ff */
[----:B---3--:R1:W-:Y:S01]  /*38ea0*/  @P3 STG.E [R188.64], R251 ;  /* 0x000000fbbc003986 */ /* 0x0083e2000c101904 */
[----:B------:R-:W-:Y:S02]  /*38eb0*/  ISETP.LT.AND P3, PT, R0, c[0x0][0x17c], !P0 ;  /* 0x00005f0000007a0c */ /* 0x000fe40004761270 */
[----:B------:R-:W-:Y:S01]  /*38ec0*/  IADD3 R0, R5, 0x19d, RZ ;  /* 0x0000019d05007810 */ /* 0x000fe20007ffe0ff */
[----:B------:R-:W-:Y:S01]  /*38ed0*/  @P4 STG.E [R190.64], R241 ;  /* 0x000000f1be004986 */ /* 0x000fe2000c101904 */
[----:B------:R-:W-:-:S03]  /*38ee0*/  ISETP.LT.AND P4, PT, R3, c[0x0][0x17c], !P0 ;  /* 0x00005f0003007a0c */ /* 0x000fc60004781270 */
[----:B------:R3:W-:Y:S04]  /*38ef0*/  @P5 STG.E [R184.64], R246 ;  /* 0x000000f6b8005986 */ /* 0x0007e8000c101904 */
[----:B-1----:R-:W4:Y:S01]  /*38f00*/  LDL.LU R251, [R1+0x3f0] ;  /* 0x0003f00001fb7983 */ /* 0x002f220000300800 */
[----:B------:R-:W-:-:S03]  /*38f10*/  ISETP.LT.AND P5, PT, R0, c[0x0][0x17c], !P0 ;  /* 0x00005f0000007a0c */ /* 0x000fc600047a1270 */
[----:B--2---:R-:W-:Y:S04]  /*38f20*/  @P6 STG.E [R186.64], R245 ;  /* 0x000000f5ba006986 */ /* 0x004fe8000c101904 */
[----:B---3--:R-:W2:Y:S04]  /*38f30*/  LDL.LU R246, [R1+0x318] ;  /* 0x0003180001f67983 */ /* 0x008ea80000300800 */
[----:B------:R1:W-:Y:S04]  /*38f40*/  @P1 STG.E [R180.64], R4 ;  /* 0x00000004b4001986 */ /* 0x0003e8000c101904 */
[----:B-1----:R-:W3:Y:S04]  /*38f50*/  LDL.LU R4, [R1+0x31c] ;  /* 0x00031c0001047983 */ /* 0x002ee80000300800 */
[----:B------:R-:W-:Y:S04]  /*38f60*/  @P2 STG.E [R182.64], R247 ;  /* 0x000000f7b6002986 */ /* 0x000fe8000c101904 */
[----:B------:R-:W3:Y:S04]  /*38f70*/  LDL.LU R245, [R1+0x2a8] ;  /* 0x0002a80001f57983 */ /* 0x000ee80000300800 */
[----:B------:R1:W-:Y:S04]  /*38f80*/  @P3 STG.E [R176.64], R252 ;  /* 0x000000fcb0003986 */ /* 0x0003e8000c101904 */
[----:B------:R-:W-:Y:S04]  /*38f90*/  @P4 STG.E [R178.64], R244 ;  /* 0x000000f4b2004986 */ /* 0x000fe8000c101904 */
[----:B-1----:R-:W3:Y:S04]  /*38fa0*/  LDL.LU R252, [R1+0x2ac] ;  /* 0x0002ac0001fc7983 */ /* 0x002ee80000300800 */
[----:B------:R-:W3:Y:S04]  /*38fb0*/  LDL.LU R240, [R1+0x278] ;  /* 0x0002780001f07983 */ /* 0x000ee80000300800 */
[----:B------:R1:W-:Y:S04]  /*38fc0*/  @P5 STG.E [R172.64], R250 ;  /* 0x000000faac005986 */ /* 0x0003e8000c101904 */
[----:B-1----:R-:W3:Y:S01]  /*38fd0*/  LDL.LU R250, [R1+0x27c] ;  /* 0x00027c0001fa7983 */ /* 0x002ee20000300800 */
[----:B------:R-:W-:-:S02]  /*38fe0*/  IADD3 R3, R5, 0x19e, RZ ;  /* 0x0000019e05037810 */ /* 0x000fc40007ffe0ff */
[----:B------:R-:W-:Y:S01]  /*38ff0*/  IADD3 R0, R5, 0x1a0, RZ ;  /* 0x000001a005007810 */ /* 0x000fe20007ffe0ff */
[----:B------:R-:W3:Y:S01]  /*39000*/  LDL.LU R247, [R1+0x238] ;  /* 0x0002380001f77983 */ /* 0x000ee20000300800 */
[----:B------:R-:W-:Y:S02]  /*39010*/  ISETP.LT.AND P6, PT, R3, c[0x0][0x17c], !P0 ;  /* 0x00005f0003007a0c */ /* 0x000fe400047c1270 */
[----:B------:R-:W-:-:S04]  /*39020*/  IADD3 R3, R5, 0x19f, RZ ;  /* 0x0000019f05037810 */ /* 0x000fc80007ffe0ff */
[----:B------:R-:W-:Y:S02]  /*39030*/  ISETP.LT.AND P1, PT, R3, c[0x0][0x17c], !P0 ;  /* 0x00005f0003007a0c */ /* 0x000fe40004721270 */
        /* <DEDUP_REMOVED lines=9> */
[----:B----4-:R-:W-:Y:S04]  /*390d0*/  @P6 STG.E [R174.64], R251 ;  /* 0x000000fbae006986 */ /* 0x010fe8000c101904 */
[----:B------:R1:W-:Y:S01]  /*390e0*/  @P1 STG.E [R168.64], R2 ;  /* 0x00000002a8001986 */ /* 0x0003e2000c101904 */
[----:B------:R-:W-:-:S02]  /*390f0*/  ISETP.LT.AND P6, PT, R0, c[0x0][0x17c], !P0 ;  /* 0x00005f0000007a0c */ /* 0x000fc400047c1270 */
[----:B------:R-:W-:Y:S01]  /*39100*/  ISETP.LT.AND P1, PT, R3, c[0x0][0x17c], !P0 ;  /* 0x00005f0003007a0c */ /* 0x000fe20004721270 */
[----:B--2---:R-:W-:Y:S04]  /*39110*/  @P2 STG.E [R170.64], R246 ;  /* 0x000000f6aa002986 */ /* 0x004fe8000c101904 */
[----:B-1----:R-:W2:Y:S04]  /*39120*/  LDL.LU R2, [R1+0xddc] ;  /* 0x000ddc0001027983 */ /* 0x002ea80000300800 */
[----:B------:R-:W4:Y:S04]  /*39130*/  LDL.LU R251, [R1+0x23c] ;  /* 0x00023c0001fb7983 */ /* 0x000f280000300800 */
[----:B------:R-:W2:Y:S04]  /*39140*/  LDL.LU R244, [R1+0x308] ;  /* 0x0003080001f47983 */ /* 0x000ea80000300800 */
[----:B---3--:R1:W-:Y:S04]  /*39150*/  @P3 STG.E [R164.64], R4 ;  /* 0x00000004a4003986 */ /* 0x0083e8000c101904 */
[----:B------:R-:W-:Y:S04]  /*39160*/  @P4 STG.E [R166.64], R245 ;  /* 0x000000f5a6004986 */ /* 0x000fe8000c101904 */
[----:B-1----:R-:W3:Y:S04]  /*39170*/  LDL.LU R4, [R1+0x30c] ;  /* 0x00030c0001047983 */ /* 0x002ee80000300800 */
[----:B------:R-:W3:Y:S04]  /*39180*/  LDL.LU R241, [R1+0x298] ;  /* 0x0002980001f17983 */ /* 0x000ee80000300800 */
[----:B------:R1:W-:Y:S04]  /*39190*/  @P5 STG.E [R160.64], R252 ;  /* 0x000000fca0005986 */ /* 0x0003e8000c101904 */
[----:B------:R-:W-:Y:S04]  /*391a0*/  @P6 STG.E [R162.64], R240 ;  /* 0x000000f0a2006986 */ /* 0x000fe8000c101904 */
[----:B-1----:R-:W3:Y:S04]  /*391b0*/  LDL.LU R252, [R1+0x29c] ;  /* 0x00029c0001fc7983 */ /* 0x002ee80000300800 */
[----:B------:R-:W3:Y:S04]  /*391c0*/  LDL.LU R246, [R1+0x258] ;  /* 0x0002580001f67983 */ /* 0x000ee80000300800 */
[----:B------:R-:W3:Y:S04]  /*391d0*/  LDL.LU R245, [R1+0x25c] ;  /* 0x00025c0001f57983 */ /* 0x000ee80000300800 */
[----:B------:R1:W-:Y:S04]  /*391e0*/  @P1 STG.E [R156.64], R250 ;  /* 0x000000fa9c001986 */ /* 0x0003e8000c101904 */
[----:B-1----:R-:W3:Y:S01]  /*391f0*/  LDL.LU R250, [R1+0x228] ;  /* 0x0002280001fa7983 */ /* 0x002ee20000300800 */
[----:B------:R-:W-:-:S02]  /*39200*/  IADD3 R0, R5, 0x1a6, RZ ;  /* 0x000001a605007810 */ /* 0x000fc40007ffe0ff */
[C---:B------:R-:W-:Y:S02]  /*39210*/  IADD3 R3, R5.reuse, 0x1a7, RZ ;  /* 0x000001a705037810 */ /* 0x040fe40007ffe0ff */
[----:B------:R-:W-:Y:S02]  /*39220*/  ISETP.LT.AND P2, PT, R0, c[0x0][0x17c], !P0 ;  /* 0x00005f0000007a0c */ /* 0x000fe40004741270 */
[----:B------:R-:W-:Y:S02]  /*39230*/  IADD3 R0, R5, 0x1a8, RZ ;  /* 0x000001a805007810 */ /* 0x000fe40007ffe0ff */
[----:B------:R-:W-:Y:S02]  /*39240*/  ISETP.LT.AND P3, PT, R3, c[0x0][0x17c], !P0 ;  /* 0x00005f0003007a0c */ /* 0x000fe40004761270 */
[----:B------:R-:W-:Y:S02]  /*39250*/  IADD3 R3, R5, 0x1a9, RZ ;  /* 0x000001a905037810 */ /* 0x000fe40007ffe0ff */
[----:B------:R-:W-:-:S02]  /*39260*/  ISETP.LT.AND P4, PT, R0, c[0x0][0x17c], !P0 ;  /* 0x00005f0000007a0c */ /* 0x000fc40004781270 */
[----:B------:R-:W-:Y:S02]  /*39270*/  IADD3 R0, R5, 0x1aa, RZ ;  /* 0x000001aa05007810 */ /* 0x000fe40007ffe0ff */
[----:B------:R-:W-:Y:S02]  /*39280*/  ISETP.LT.AND P5, PT, R3, c[0x0][0x17c], !P0 ;  /* 0x00005f0003007a0c */ /* 0x000fe400047a1270 */
[C---:B------:R-:W-:Y:S02]  /*39290*/  IADD3 R3, R5.reuse, 0x1ab, RZ ;  /* 0x000001ab05037810 */ /* 0x040fe40007ffe0ff */
[----:B------:R-:W-:Y:S02]  /*392a0*/  ISETP.LT.AND P6, PT, R0, c[0x0][0x17c], !P0 ;  /* 0x00005f0000007a0c */ /* 0x000fe400047c1270 */
[----:B------:R-:W-:Y:S02]  /*392b0*/  IADD3 R0, R5, 0x1ac, RZ ;  /* 0x000001ac05007810 */ /* 0x000fe40007ffe0ff */
[----:B------:R-:W-:-:S02]  /*392c0*/  ISETP.LT.AND P1, PT, R3, c[0x0][0x17c], !P0 ;  /* 0x00005f0003007a0c */ /* 0x000fc40004721270 */
[C---:B------:R-:W-:Y:S01]  /*392d0*/  IADD3 R3, R5.reuse, 0x1ad, RZ ;  /* 0x000001ad05037810 */ /* 0x040fe20007ffe0ff */
[----:B------:R1:W-:Y:S01]  /*392e0*/  @P2 STG.E [R158.64], R247 ;  /* 0x000000f79e002986 */ /* 0x0003e2000c101904 */
[----:B------:R-:W-:Y:S02]  /*392f0*/  ISETP.LT.AND P2, PT, R0, c[0x0][0x17c], !P0 ;  /* 0x00005f0000007a0c */ /* 0x000fe40004741270 */
[----:B------:R-:W-:Y:S01]  /*39300*/  IADD3 R0, R5, 0x1ae, RZ ;  /* 0x000001ae05007810 */ /* 0x000fe20007ffe0ff */
[----:B-1----:R-:W3:Y:S04]  /*39310*/  LDL.LU R247, [R1+0x2b8] ;  /* 0x0002b80001f77983 */ /* 0x002ee80000300800 */
[----:B----4-:R1:W-:Y:S01]  /*39320*/  @P3 STG.E [R152.64], R251 ;  /* 0x000000fb98003986 */ /* 0x0103e2000c101904 */
[----:B------:R-:W-:-:S02]  /*39330*/  ISETP.LT.AND P3, PT, R3, c[0x0][0x17c], !P0 ;  /* 0x00005f0003007a0c */ /* 0x000fc40004761270 */
[----:B------:R-:W-:Y:S01]  /*39340*/  IADD3 R3, R5, 0x1af, RZ ;  /* 0x000001af05037810 */ /* 0x000fe20007ffe0ff */
[----:B--2---:R2:W-:Y:S01]  /*39350*/  @P4 STG.E [R154.64], R244 ;  /* 0x000000f49a004986 */ /* 0x0045e2000c101904 */
[----:B------:R-:W-:-:S03]  /*39360*/  ISETP.LT.AND P4, PT, R0, c[0x0][0x17c], !P0 ;  /* 0x00005f0000007a0c */ /* 0x000fc60004781270 */
[----:B-1----:R-:W4:Y:S04]  /*39370*/  LDL.LU R251, [R1+0x2bc] ;  /* 0x0002bc0001fb7983 */ /* 0x002f280000300800 */
[----:B--2---:R-:W2:Y:S04]  /*39380*/  LDL.LU R244, [R1+0x288] ;  /* 0x0002880001f47983 */ /* 0x004ea80000300800 */
[----:B---3--:R1:W-:Y:S01]  /*39390*/  @P5 STG.E [R148.64], R4 ;  /* 0x0000000494005986 */ /* 0x0083e2000c101904 */
[----:B------:R-:W-:-:S03]  /*393a0*/  ISETP.LT.AND P5, PT, R3, c[0x0][0x17c], !P0 ;  /* 0x00005f0003007a0c */ /* 0x000fc600047a1270 */
[----:B------:R-:W-:Y:S04]  /*393b0*/  @P6 STG.E [R150.64], R241 ;  /* 0x000000f196006986 */ /* 0x000fe8000c101904 */
[----:B-1----:R-:W3:Y:S04]  /*393c0*/  LDL.LU R4, [R1+0x28c] ;  /* 0x00028c0001047983 */ /* 0x002ee80000300800 */
[----:B------:R1:W-:Y:S04]  /*393d0*/  @P1 STG.E [R144.64], R252 ;  /* 0x000000fc90001986 */ /* 0x0003e8000c101904 */
[----:B------:R-:W-:Y:S04]  /*393e0*/  @P2 STG.E [R146.64], R246 ;  /* 0x000000f692002986 */ /* 0x000fe8000c101904 */
[----:B------:R-:W-:Y:S04]  /*393f0*/  @P3 STG.E [R140.64], R245 ;  /* 0x000000f58c003986 */ /* 0x000fe8000c101904 */
[----:B-1----:R-:W3:Y:S04]  /*39400*/  LDL.LU R252, [R1+0x248] ;  /* 0x0002480001fc7983 */ /* 0x002ee80000300800 */
[----:B------:R-:W-:Y:S04]  /*39410*/  @P4 STG.E [R142.64], R250 ;  /* 0x000000fa8e004986 */ /* 0x000fe8000c101904 */
[----:B------:R1:W-:Y:S04]  /*39420*/  @P5 STG.E [R136.64], R2 ;  /* 0x0000000288005986 */ /* 0x0003e8000c101904 */
[----:B-1----:R-:W3:Y:S04]  /*39430*/  LDL.LU R2, [R1+0xdd8] ;  /* 0x000dd80001027983 */ /* 0x002ee80000300800 */
[----:B------:R-:W3:Y:S01]  /*39440*/  LDL.LU R245, [R1+0x218] ;  /* 0x0002180001f57983 */ /* 0x000ee20000300800 */
[----:B------:R-:W-:-:S02]  /*39450*/  IADD3 R0, R5, 0x1b0, RZ ;  /* 0x000001b005007810 */ /* 0x000fc40007ffe0ff */
[C---:B------:R-:W-:Y:S01]  /*39460*/  IADD3 R3, R5.reuse, 0x1b1, RZ ;  /* 0x000001b105037810 */ /* 0x040fe20007ffe0ff */
[----:B------:R-:W3:Y:S01]  /*39470*/  LDL.LU R250, [R1+0x21c] ;  /* 0x00021c0001fa7983 */ /* 0x000ee20000300800 */
[----:B------:R-:W-:Y:S02]  /*39480*/  ISETP.LT.AND P6, PT, R0, c[0x0][0x17c], !P0 ;  /* 0x00005f0000007a0c */ /* 0x000fe400047c1270 */
[----:B------:R-:W-:Y:S01]  /*39490*/  IADD3 R0, R5, 0x1b2, RZ ;  /* 0x000001b205007810 */ /* 0x000fe20007ffe0ff */
[----:B------:R-:W3:Y:S01]  /*394a0*/  LDL.LU.64 R242, [R1+0x50] ;  /* 0x0000500001f27983 */ /* 0x000ee20000300a00 */
[----:B------:R-:W-:Y:S02]  /*394b0*/  ISETP.LT.AND P1, PT, R3, c[0x0][0x17c], !P0 ;  /* 0x00005f0003007a0c */ /* 0x000fe40004721270 */
[----:B------:R-:W-:Y:S02]  /*394c0*/  IADD3 R3, R5, 0x1b3, RZ ;  /* 0x000001b305037810 */ /* 0x000fe40007ffe0ff */
[----:B------:R-:W-:-:S02]  /*394d0*/  ISETP.LT.AND P2, PT, R0, c[0x0][0x17c], !P0 ;  /* 0x00005f0000007a0c */ /* 0x000fc40004741270 */
[----:B------:R-:W-:Y:S02]  /*394e0*/  IADD3 R0, R5, 0x1b4, RZ ;  /* 0x000001b405007810 */ /* 0x000fe40007ffe0ff */
[----:B------:R-:W-:Y:S02]  /*394f0*/  ISETP.LT.AND P3, PT, R3, c[0x0][0x17c], !P0 ;  /* 0x00005f0003007a0c */ /* 0x000fe40004761270 */
[----:B------:R-:W-:Y:S02]  /*39500*/  IADD3 R3, R5, 0x1b5, RZ ;  /* 0x000001b505037810 */ /* 0x000fe40007ffe0ff */
[----:B------:R-:W-:Y:S02]  /*39510*/  ISETP.LT.AND P4, PT, R0, c[0x0][0x17c], !P0 ;  /* 0x00005f0000007a0c */ /* 0x000fe40004781270 */
[----:B------:R-:W-:Y:S02]  /*39520*/  ISETP.LT.AND P5, PT, R3, c[0x0][0x17c], !P0 ;  /* 0x00005f0003007a0c */ /* 0x000fe400047a1270 */
[C---:B------:R-:W-:Y:S01]  /*39530*/  IADD3 R0, R5.reuse, 0x1b6, RZ ;  /* 0x000001b605007810 */ /* 0x040fe20007ffe0ff */
[----:B------:R-:W-:Y:S03]  /*39540*/  @P6 STG.E [R138.64], R247 ;  /* 0x000000f78a006986 */ /* 0x000fe6000c101904 */
[----:B------:R-:W-:Y:S01]  /*39550*/  ISETP.LT.AND P6, PT, R0, c[0x0][0x17c], !P0 ;  /* 0x00005f0000007a0c */ /* 0x000fe200047c1270 */
[----:B----4-:R1:W-:Y:S04]  /*39560*/  @P1 STG.E [R132.64], R251 ;  /* 0x000000fb84001986 */ /* 0x0103e8000c101904 */
[----:B--2---:R-:W-:Y:S04]  /*39570*/  @P2 STG.E [R134.64], R244 ;  /* 0x000000f486002986 */ /* 0x004fe8000c101904 */
[----:B-1----:R-:W2:Y:S04]  /*39580*/  LDL.LU R251, [R1+0x398] ;  /* 0x0003980001fb7983 */ /* 0x002ea80000300800 */
[----:B------:R-:W4:Y:S04]  /*39590*/  LDL.LU R238, [R1+0x39c] ;  /* 0x00039c0001ee7983 */ /* 0x000f280000300800 */
[----:B---3--:R1:W-:Y:S04]  /*395a0*/  @P3 STG.E [R128.64], R4 ;  /* 0x0000000480003986 */ /* 0x0083e8000c101904 */
[----:B------:R-:W3:Y:S04]  /*395b0*/  LDL.LU.64 R240, [R1+0x58] ;  /* 0x0000580001f07983 */ /* 0x000ee80000300a00 */
[----:B-1----:R-:W3:Y:S04]  /*395c0*/  LDL.LU R4, [R1+0x3b8] ;  /* 0x0003b80001047983 */ /* 0x002ee80000300800 */
[----:B------:R-:W3:Y:S04]  /*395d0*/  LDL.LU R239, [R1+0x3bc] ;  /* 0x0003bc0001ef7983 */ /* 0x000ee80000300800 */
[----:B------:R-:W-:Y:S04]  /*395e0*/  @P4 STG.E [R130.64], R252 ;  /* 0x000000fc82004986 */ /* 0x000fe8000c101904 */
[----:B------:R1:W-:Y:S04]  /*395f0*/  @P5 STG.E [R124.64], R2 ;  /* 0x000000027c005986 */ /* 0x0003e8000c101904 */
[----:B------:R1:W-:Y:S04]  /*39600*/  @P6 STG.E [R126.64], R245 ;  /* 0x000000f57e006986 */ /* 0x0003e8000c101904 */
[----:B-1----:R-:W3:Y:S04]  /*39610*/  LDL.LU R2, [R1+0xdd4] ;  /* 0x000dd40001027983 */ /* 0x002ee80000300800 */
[----:B------:R-:W3:Y:S04]  /*39620*/  LDL.LU.64 R246, [R1+0x60] ;  /* 0x0000600001f67983 */ /* 0x000ee80000300a00 */
[----:B------:R-:W3:Y:S04]  /*39630*/  LDL.LU R252, [R1+0x3d8] ;  /* 0x0003d80001fc7983 */ /* 0x000ee80000300800 */
[----:B------:R-:W3:Y:S04]  /*39640*/  LDL.LU R244, [R1+0x3dc] ;  /* 0x0003dc0001f47983 */ /* 0x000ee80000300800 */
[----:B------:R-:W3:Y:S04]  /*39650*/  LDL.LU.64 R236, [R1+0x68] ;  /* 0x0000680001ec7983 */ /* 0x000ee80000300a00 */
[----:B------:R-:W3:Y:S01]  /*39660*/  LDL.LU R245, [R1+0x3f8] ;  /* 0x0003f80001f57983 */ /* 0x000ee20000300800 */
[----:B------:R-:W-:-:S02]  /*39670*/  IADD3 R3, R5, 0x1b7, RZ ;  /* 0x000001b705037810 */ /* 0x000fc40007ffe0ff */
[----:B------:R-:W-:Y:S02]  /*39680*/  IADD3 R0, R5, 0x1b8, RZ ;  /* 0x000001b805007810 */ /* 0x000fe40007ffe0ff */
[----:B------:R-:W-:Y:S02]  /*39690*/  ISETP.LT.AND P1, PT, R3, c[0x0][0x17c], !P0 ;  /* 0x00005f0003007a0c */ /* 0x000fe40004721270 */
[----:B------:R-:W-:Y:S02]  /*396a0*/  ISETP.LT.AND P2, PT, R0, c[0x0][0x17c], !P0 ;  /* 0x00005f0000007a0c */ /* 0x000fe40004741270 */
[C---:B------:R-:W-:Y:S02]  /*396b0*/  IADD3 R3, R5.reuse, 0x1b9, RZ ;  /* 0x000001b905037810 */ /* 0x040fe40007ffe0ff */
[----:B------:R-:W-:Y:S02]  /*396c0*/  IADD3 R0, R5, 0x1ba, RZ ;  /* 0x000001ba05007810 */ /* 0x000fe40007ffe0ff */
[----:B------:R-:W-:-:S02]  /*396d0*/  ISETP.LT.AND P3, PT, R3, c[0x0][0x17c], !P0 ;  /* 0x00005f0003007a0c */ /* 0x000fc40004761270 */
[----:B------:R-:W-:Y:S02]  /*396e0*/  ISETP.LT.AND P4, PT, R0, c[0x0][0x17c], !P0 ;  /* 0x00005f0000007a0c */ /* 0x000fe40004781270 */
[C---:B------:R-:W-:Y:S02]  /*396f0*/  IADD3 R3, R5.reuse, 0x1bb, RZ ;  /* 0x000001bb05037810 */ /* 0x040fe40007ffe0ff */
[----:B------:R-:W-:Y:S02]  /*39700*/  IADD3 R0, R5, 0x1bc, RZ ;  /* 0x000001bc05007810 */ /* 0x000fe40007ffe0ff */
[----:B------:R-:W-:Y:S02]  /*39710*/  ISETP.LT.AND P5, PT, R3, c[0x0][0x17c], !P0 ;  /* 0x00005f0003007a0c */ /* 0x000fe400047a1270 */
[----:B------:R-:W-:Y:S02]  /*39720*/  ISETP.LT.AND P6, PT, R0, c[0x0][0x17c], !P0 ;  /* 0x00005f0000007a0c */ /* 0x000fe400047c1270 */
[----:B------:R-:W-:-:S02]  /*39730*/  IADD3 R3, R5, 0x1bd, RZ ;  /* 0x000001bd05037810 */ /* 0x000fc40007ffe0ff */
[----:B------:R-:W-:Y:S01]  /*39740*/  IADD3 R0, R5, 0x1be, RZ ;  /* 0x000001be05007810 */ /* 0x000fe20007ffe0ff */
[----:B------:R1:W-:Y:S01]  /*39750*/  @P1 STG.E [R94.64], R250 ;  /* 0x000000fa5e001986 */ /* 0x0003e2000c101904 */
[----:B------:R-:W-:-:S03]  /*39760*/  ISETP.LT.AND P1, PT, R3, c[0x0][0x17c], !P0 ;  /* 0x00005f0003007a0c */ /* 0x000fc60004721270 */
[----:B-1----:R-:W3:Y:S04]  /*39770*/  LDL.LU R250, [R1+0x3fc] ;  /* 0x0003fc0001fa7983 */ /* 0x002ee80000300800 */
[----:B--2---:R1:W-:Y:S01]  /*39780*/  @P2 STG.E [R242.64], R251 ;  /* 0x000000fbf2002986 */ /* 0x0043e2000c101904 */
[----:B------:R-:W-:-:S03]  /*39790*/  ISETP.LT.AND P2, PT, R0, c[0x0][0x17c], !P0 ;  /* 0x00005f0000007a0c */ /* 0x000fc60004741270 */
[----:B----4-:R-:W-:Y:S04]  /*397a0*/  @P3 STG.E [R88.64], R238 ;  /* 0x000000ee58003986 */ /* 0x010fe8000c101904 */
[----:B-1----:R-:W2:Y:S04]  /*397b0*/  LDL.LU.64 R242, [R1+0x70] ;  /* 0x0000700001f27983 */ /* 0x002ea80000300a00 */
[----:B---3--:R1:W-:Y:S04]  /*397c0*/  @P4 STG.E [R240.64], R4 ;  /* 0x00000004f0004986 */ /* 0x0083e8000c101904 */
[----:B------:R-:W-:Y:S04]  /*397d0*/  @P5 STG.E [R82.64], R239 ;  /* 0x000000ef52005986 */ /* 0x000fe8000c101904 */
[----:B-1----:R-:W3:Y:S04]  /*397e0*/  LDL.LU.64 R240, [R1+0x78] ;  /* 0x0000780001f07983 */ /* 0x002ee80000300a00 */
[----:B------:R-:W2:Y:S04]  /*397f0*/  LDS.128 R124, [R2] ;  /* 0x00000000027c7984 */ /* 0x000ea80000000c00 */
[----:B------:R-:W-:Y:S04]  /*39800*/  LDS.128 R140, [R2+0x800] ;  /* 0x00080000028c7984 */ /* 0x000fe80000000c00 */
[----:B------:R1:W-:Y:S04]  /*39810*/  @P6 STG.E [R246.64], R252 ;  /* 0x000000fcf6006986 */ /* 0x0003e8000c101904 */
[----:B------:R-:W-:Y:S04]  /*39820*/  @P1 STG.E [R76.64], R244 ;  /* 0x000000f44c001986 */ /* 0x000fe8000c101904 */
[----:B------:R-:W-:Y:S04]  /*39830*/  LDS.128 R156, [R2+0x1000] ;  /* 0x00100000029c7984 */ /* 0x000fe80000000c00 */
[----:B-1----:R-:W4:Y:S04]  /*39840*/  LDL.LU.64 R246, [R1+0x80] ;  /* 0x0000800001f67983 */ /* 0x002f280000300a00 */
[----:B------:R1:W-:Y:S04]  /*39850*/  @P2 STG.E [R236.64], R245 ;  /* 0x000000f5ec002986 */ /* 0x0003e8000c101904 */
[----:B------:R-:W-:Y:S04]  /*39860*/  LDS.128 R172, [R2+0x1800] ;  /* 0x0018000002ac7984 */ /* 0x000fe80000000c00 */
[----:B-1----:R-:W4:Y:S01]  /*39870*/  LDL.LU.64 R244, [R1+0x88] ;  /* 0x0000880001f47983 */ /* 0x002f220000300a00 */
[----:B------:R-:W-:-:S02]  /*39880*/  LOP3.LUT R251, R2, 0x20, RZ, 0x3c, !PT ;  /* 0x0000002002fb7812 */ /* 0x000fc400078e3cff */
[C---:B------:R-:W-:Y:S01]  /*39890*/  LOP3.LUT R4, R2.reuse, 0x40, RZ, 0x3c, !PT ;  /* 0x0000004002047812 */ /* 0x040fe200078e3cff */
[----:B------:R-:W4:Y:S04]  /*398a0*/  LDL.LU.64 R236, [R1+0x90] ;  /* 0x0000900001ec7983 */ /* 0x000f280000300a00 */
[----:B------:R-:W3:Y:S01]  /*398b0*/  LDS.128 R128, [R251] ;  /* 0x00000000fb807984 */ /* 0x000ee20000000c00 */
[----:B------:R-:W-:-:S03]  /*398c0*/  LOP3.LUT R252, R2, 0x60, RZ, 0x3c, !PT ;  /* 0x0000006002fc7812 */ /* 0x000fc600078e3cff */
[----:B------:R-:W4:Y:S04]  /*398d0*/  LDS.128 R132, [R4] ;  /* 0x0000000004847984 */ /* 0x000f280000000c00 */
[----:B------:R-:W1:Y:S01]  /*398e0*/  LDS.128 R136, [R252] ;  /* 0x00000000fc887984 */ /* 0x000e620000000c00 */
[C---:B------:R-:W-:Y:S02]  /*398f0*/  IADD3 R3, R5.reuse, 0x1bf, RZ ;  /* 0x000001bf05037810 */ /* 0x040fe40007ffe0ff */
[----:B------:R-:W-:Y:S01]  /*39900*/  IADD3 R0, R5, 0x1c0, RZ ;  /* 0x000001c005007810 */ /* 0x000fe20007ffe0ff */
[----:B------:R-:W1:Y:S01]  /*39910*/  LDS.128 R144, [R251+0x800] ;  /* 0x00080000fb907984 */ /* 0x000e620000000c00 */
[----:B------:R-:W-:Y:S02]  /*39920*/  ISETP.LT.AND P3, PT, R3, c[0x0][0x17c], !P0 ;  /* 0x00005f0003007a0c */ /* 0x000fe40004761270 */
[----:B------:R-:W-:Y:S01]  /*39930*/  ISETP.LT.AND P4, PT, R0, c[0x0][0x17c], !P0 ;  /* 0x00005f0000007a0c */ /* 0x000fe20004781270 */
[----:B------:R-:W1:Y:S01]  /*39940*/  LDS.128 R148, [R4+0x800] ;  /* 0x0008000004947984 */ /* 0x000e620000000c00 */
[----:B------:R-:W-:-:S02]  /*39950*/  IADD3 R3, R5, 0x1c1, RZ ;  /* 0x000001c105037810 */ /* 0x000fc40007ffe0ff */
[----:B------:R-:W-:Y:S01]  /*39960*/  IADD3 R0, R5, 0x1c2, RZ ;  /* 0x000001c205007810 */ /* 0x000fe20007ffe0ff */
[----:B------:R-:W1:Y:S01]  /*39970*/  LDS.128 R152, [R252+0x800] ;  /* 0x00080000fc987984 */ /* 0x000e620000000c00 */
[----:B------:R-:W-:Y:S02]  /*39980*/  ISETP.LT.AND P5, PT, R3, c[0x0][0x17c], !P0 ;  /* 0x00005f0003007a0c */ /* 0x000fe400047a1270 */
[----:B------:R-:W-:Y:S01]  /*39990*/  ISETP.LT.AND P6, PT, R0, c[0x0][0x17c], !P0 ;  /* 0x00005f0000007a0c */ /* 0x000fe200047c1270 */
[----:B------:R-:W1:Y:S01]  /*399a0*/  LDS.128 R160, [R251+0x1000] ;  /* 0x00100000fba07984 */ /* 0x000e620000000c00 */
[C---:B------:R-:W-:Y:S02]  /*399b0*/  IADD3 R3, R5.reuse, 0x1c3, RZ ;  /* 0x000001c305037810 */ /* 0x040fe40007ffe0ff */
[----:B------:R-:W-:Y:S01]  /*399c0*/  IADD3 R0, R5, 0x1c4, RZ ;  /* 0x000001c405007810 */ /* 0x000fe20007ffe0ff */
[----:B------:R-:W1:Y:S01]  /*399d0*/  LDS.128 R164, [R4+0x1000] ;  /* 0x0010000004a47984 */ /* 0x000e620000000c00 */
[----:B------:R-:W-:-:S02]  /*399e0*/  ISETP.LT.AND P1, PT, R3, c[0x0][0x17c], !P0 ;  /* 0x00005f0003007a0c */ /* 0x000fc40004721270 */
[----:B------:R-:W-:Y:S01]  /*399f0*/  ISETP.LT.AND P2, PT, R0, c[0x0][0x17c], !P0 ;  /* 0x00005f0000007a0c */ /* 0x000fe20004741270 */
[----:B------:R-:W1:Y:S01]  /*39a00*/  LDS.128 R168, [R252+0x1000] ;  /* 0x00100000fca87984 */ /* 0x000e620000000c00 */
[C---:B------:R-:W-:Y:S02]  /*39a10*/  IADD3 R3, R5.reuse, 0x1c5, RZ ;  /* 0x000001c505037810 */ /* 0x040fe40007ffe0ff */
[----:B------:R-:W-:Y:S01]  /*39a20*/  IADD3 R0, R5, 0x1c6, RZ ;  /* 0x000001c605007810 */ /* 0x000fe20007ffe0ff */
[----:B------:R-:W-:Y:S01]  /*39a30*/  @P3 STG.E [R70.64], R250 ;  /* 0x000000fa46003986 */ /* 0x000fe2000c101904 */
[----:B------:R-:W-:-:S03]  /*39a40*/  ISETP.LT.AND P3, PT, R3, c[0x0][0x17c], !P0 ;  /* 0x00005f0003007a0c */ /* 0x000fc60004761270 */
[----:B------:R-:W1:Y:S04]  /*39a50*/  LDS.128 R176, [R251+0x1800] ;  /* 0x00180000fbb07984 */ /* 0x000e680000000c00 */
[----:B------:R-:W1:Y:S04]  /*39a60*/  LDS.128 R180, [R4+0x1800] ;  /* 0x0018000004b47984 */ /* 0x000e680000000c00 */
[----:B------:R-:W1:Y:S04]  /*39a70*/  LDS.128 R184, [R252+0x1800] ;  /* 0x00180000fcb87984 */ /* 0x000e680000000c00 */
[----:B--2---:R2:W-:Y:S01]  /*39a80*/  @P4 STG.E [R242.64], R124 ;  /* 0x0000007cf2004986 */ /* 0x0045e2000c101904 */
[----:B------:R-:W-:-:S03]  /*39a90*/  ISETP.LT.AND P4, PT, R0, c[0x0][0x17c], !P0 ;  /* 0x00005f0000007a0c */ /* 0x000fc60004781270 */
[----:B------:R-:W-:Y:S04]  /*39aa0*/  @P5 STG.E [R64.64], R125 ;  /* 0x0000007d40005986 */ /* 0x000fe8000c101904 */
[----:B--2---:R-:W2:Y:S04]  /*39ab0*/  LDL.LU.64 R242, [R1+0x98] ;  /* 0x0000980001f27983 */ /* 0x004ea80000300a00 */
[----:B---3--:R3:W-:Y:S04]  /*39ac0*/  @P6 STG.E [R240.64], R128 ;  /* 0x00000080f0006986 */ /* 0x0087e8000c101904 */
[----:B------:R-:W-:Y:S04]  /*39ad0*/  @P1 STG.E [R58.64], R129 ;  /* 0x000000813a001986 */ /* 0x000fe8000c101904 */
[----:B---3--:R-:W3:Y:S04]  /*39ae0*/  LDL.LU.64 R240, [R1+0xa0] ;  /* 0x0000a00001f07983 */ /* 0x008ee80000300a00 */
[----:B----4-:R4:W-:Y:S04]  /*39af0*/  @P2 STG.E [R246.64], R132 ;  /* 0x00000084f6002986 */ /* 0x0109e8000c101904 */
[----:B------:R-:W-:Y:S04]  /*39b00*/  @P3 STG.E [R52.64], R133 ;  /* 0x0000008534003986 */ /* 0x000fe8000c101904 */
[----:B----4-:R-:W4:Y:S04]  /*39b10*/  LDL.LU.64 R246, [R1+0xa8] ;  /* 0x0000a80001f67983 */ /* 0x010f280000300a00 */
[----:B-1----:R1:W-:Y:S04]  /*39b20*/  @P4 STG.E [R244.64], R136 ;  /* 0x00000088f4004986 */ /* 0x0023e8000c101904 */
[----:B-1----:R-:W4:Y:S01]  /*39b30*/  LDL.LU.64 R244, [R1+0xb0] ;  /* 0x0000b00001f47983 */ /* 0x002f220000300a00 */
        /* <DEDUP_REMOVED lines=16> */
[----:B------:R1:W-:Y:S01]  /*39c40*/  @P6 STG.E [R236.64], R140 ;  /* 0x0000008cec006986 */ /* 0x0003e2000c101904 */
[----:B------:R-:W-:Y:S02]  /*39c50*/  ISETP.LT.AND P6, PT, R0, c[0x0][0x17c], !P0 ;  /* 0x00005f0000007a0c */ /* 0x000fe400047c1270 */
[C---:B------:R-:W-:Y:S02]  /*39c60*/  IADD3 R3, R5.reuse, 0x1cf, RZ ;  /* 0x000001cf05037810 */ /* 0x040fe40007ffe0ff */
[----:B------:R-:W-:Y:S01]  /*39c70*/  IADD3 R0, R5, 0x1d0, RZ ;  /* 0x000001d005007810 */ /* 0x000fe20007ffe0ff */
[----:B------:R1:W-:Y:S01]  /*39c80*/  @P1 STG.E [R40.64], R141 ;  /* 0x0000008d28001986 */ /* 0x0003e2000c101904 */
[----:B------:R-:W-:Y:S02]  /*39c90*/  ISETP.LT.AND P1, PT, R3, c[0x0][0x17c], !P0 ;  /* 0x00005f0003007a0c */ /* 0x000fe40004721270 */
[C---:B------:R-:W-:Y:S02]  /*39ca0*/  IADD3 R3, R5.reuse, 0x1d1, RZ ;  /* 0x000001d105037810 */ /* 0x040fe40007ffe0ff */
[----:B------:R-:W-:Y:S01]  /*39cb0*/  IADD3 R2, R5, 0x1da, RZ ;  /* 0x000001da05027810 */ /* 0x000fe20007ffe0ff */
[----:B--2---:R1:W-:Y:S01]  /*39cc0*/  @P2 STG.E [R242.64], R144 ;  /* 0x00000090f2002986 */ /* 0x0043e2000c101904 */
[----:B------:R-:W-:-:S02]  /*39cd0*/  ISETP.LT.AND P2, PT, R0, c[0x0][0x17c], !P0 ;  /* 0x00005f0000007a0c */ /* 0x000fc40004741270 */
[----:B------:R-:W-:Y:S01]  /*39ce0*/  IADD3 R0, R5, 0x1d2, RZ ;  /* 0x000001d205007810 */ /* 0x000fe20007ffe0ff */
[----:B------:R1:W-:Y:S01]  /*39cf0*/  @P3 STG.E [R34.64], R145 ;  /* 0x0000009122003986 */ /* 0x0003e2000c101904 */
[----:B------:R-:W-:Y:S02]  /*39d00*/  ISETP.LT.AND P3, PT, R3, c[0x0][0x17c], !P0 ;  /* 0x00005f0003007a0c */ /* 0x000fe40004761270 */
[C---:B------:R-:W-:Y:S01]  /*39d10*/  IADD3 R3, R5.reuse, 0x1d3, RZ ;  /* 0x000001d305037810 */ /* 0x040fe20007ffe0ff */
[----:B---3--:R1:W-:Y:S01]  /*39d20*/  @P4 STG.E [R240.64], R148 ;  /* 0x00000094f0004986 */ /* 0x0083e2000c101904 */
[----:B------:R-:W-:Y:S02]  /*39d30*/  ISETP.LT.AND P4, PT, R0, c[0x0][0x17c], !P0 ;  /* 0x00005f0000007a0c */ /* 0x000fe40004781270 */
[----:B------:R-:W-:Y:S01]  /*39d40*/  IADD3 R0, R5, 0x1d4, RZ ;  /* 0x000001d405007810 */ /* 0x000fe20007ffe0ff */
[----:B------:R1:W-:Y:S01]  /*39d50*/  @P5 STG.E [R28.64], R149 ;  /* 0x000000951c005986 */ /* 0x0003e2000c101904 */
[----:B------:R-:W-:-:S02]  /*39d60*/  ISETP.LT.AND P5, PT, R3, c[0x0][0x17c], !P0 ;  /* 0x00005f0003007a0c */ /* 0x000fc400047a1270 */
[C---:B------:R-:W-:Y:S01]  /*39d70*/  IADD3 R3, R5.reuse, 0x1d5, RZ ;  /* 0x000001d505037810 */ /* 0x040fe20007ffe0ff */
[----:B----4-:R1:W-:Y:S01]  /*39d80*/  @P6 STG.E [R246.64], R152 ;  /* 0x00000098f6006986 */ /* 0x0103e2000c101904 */
[----:B------:R-:W-:Y:S02]  /*39d90*/  ISETP.LT.AND P6, PT, R0, c[0x0][0x17c], !P0 ;  /* 0x00005f0000007a0c */ /* 0x000fe400047c1270 */
[----:B------:R-:W-:Y:S01]  /*39da0*/  IADD3 R0, R5, 0x1d6, RZ ;  /* 0x000001d605007810 */ /* 0x000fe20007ffe0ff */
[----:B------:R1:W-:Y:S01]  /*39db0*/  @P1 STG.E [R244.64], R153 ;  /* 0x00000099f4001986 */ /* 0x0003e2000c101904 */
[----:B------:R-:W-:-:S03]  /*39dc0*/  ISETP.LT.AND P1, PT, R3, c[0x0][0x17c], !P0 ;  /* 0x00005f0003007a0c */ /* 0x000fc60004721270 */
[----:B------:R1:W-:Y:S01]  /*39dd0*/  @P2 STG.E [R22.64], R156 ;  /* 0x0000009c16002986 */ /* 0x0003e2000c101904 */
[----:B------:R-:W-:Y:S02]  /*39de0*/  ISETP.LT.AND P2, PT, R0, c[0x0][0x17c], !P0 ;  /* 0x00005f0000007a0c */ /* 0x000fe40004741270 */
[C---:B------:R-:W-:Y:S01]  /*39df0*/  IADD3 R0, R5.reuse, 0x1d7, RZ ;  /* 0x000001d705007810 */ /* 0x040fe20007ffe0ff */
[----:B------:R1:W-:Y:S01]  /*39e00*/  @P3 STG.E [R114.64], R157 ;  /* 0x0000009d72003986 */ /* 0x0003e2000c101904 */
[C---:B------:R-:W-:Y:S02]  /*39e10*/  IADD3 R3, R5.reuse, 0x1d8, RZ ;  /* 0x000001d805037810 */ /* 0x040fe40007ffe0ff */
        /* <DEDUP_REMOVED lines=8> */
[----:B------:R-:W-:Y:S02]  /*39ea0*/  ISETP.LT.AND P6, PT, R2, c[0x0][0x17c], !P0 ;  /* 0x00005f0002007a0c */ /* 0x000fe400047c1270 */
[C---:B------:R-:W-:Y:S01]  /*39eb0*/  IADD3 R2, R5.reuse, 0x1dc, RZ ;  /* 0x000001dc05027810 */ /* 0x040fe20007ffe0ff */
[----:B------:R1:W-:Y:S01]  /*39ec0*/  @P1 STG.E [R100.64], R165 ;  /* 0x000000a564001986 */ /* 0x0003e2000c101904 */
[----:B------:R-:W-:Y:S02]  /*39ed0*/  ISETP.LT.AND P1, PT, R0, c[0x0][0x17c], !P0 ;  /* 0x00005f0000007a0c */ /* 0x000fe40004721270 */
[----:B------:R-:W-:Y:S01]  /*39ee0*/  IADD3 R0, R5, 0x1dd, RZ ;  /* 0x000001dd05007810 */ /* 0x000fe20007ffe0ff */
[----:B------:R1:W-:Y:S01]  /*39ef0*/  @P2 STG.E [R120.64], R168 ;  /* 0x000000a878002986 */ /* 0x0003e2000c101904 */
[----:B------:R-:W-:-:S02]  /*39f00*/  ISETP.LT.AND P2, PT, R2, c[0x0][0x17c], !P0 ;  /* 0x00005f0002007a0c */ /* 0x000fc40004741270 */
        /* <DEDUP_REMOVED lines=99> */
[----:B------:R-:W-:Y:S01]  /*3a540*/  IADD3 R0, R5, 0x1ff, RZ ;  /* 0x000001ff05007810 */ /* 0x000fe20007ffe0ff */
[----:B------:R1:W-:Y:S01]  /*3a550*/  @P6 STG.E [R20.64], R174 ;  /* 0x000000ae14006986 */ /* 0x0003e2000c101904 */
[----:B------:R-:W-:Y:S02]  /*3a560*/  ISETP.LT.AND P6, PT, R2, c[0x0][0x17c], !P0 ;  /* 0x00005f0002007a0c */ /* 0x000fe400047c1270 */
[----:B------:R-:W-:Y:S01]  /*3a570*/  ISETP.LT.AND P0, PT, R0, c[0x0][0x17c], !P0 ;  /* 0x00005f0000007a0c */ /* 0x000fe20004701270 */
[----:B------:R1:W-:Y:S04]  /*3a580*/  @P1 STG.E [R18.64], R175 ;  /* 0x000000af12001986 */ /* 0x0003e8000c101904 */
[----:B------:R1:W-:Y:S04]  /*3a590*/  @P2 STG.E [R16.64], R178 ;  /* 0x000000b210002986 */ /* 0x0003e8000c101904 */
[----:B------:R1:W-:Y:S04]  /*3a5a0*/  @P3 STG.E [R14.64], R179 ;  /* 0x000000b30e003986 */ /* 0x0003e8000c101904 */
[----:B------:R1:W-:Y:S04]  /*3a5b0*/  @P4 STG.E [R12.64], R182 ;  /* 0x000000b60c004986 */ /* 0x0003e8000c101904 */
[----:B------:R1:W-:Y:S04]  /*3a5c0*/  @P5 STG.E [R10.64], R183 ;  /* 0x000000b70a005986 */ /* 0x0003e8000c101904 */
[----:B------:R1:W-:Y:S01]  /*3a5d0*/  @P6 STG.E [R248.64], R186 ;  /* 0x000000baf8006986 */ /* 0x0003e2000c101904 */
[----:B------:R-:W-:Y:S05]  /*3a5e0*/  @!P0 EXIT ;  /* 0x000000000000894d */ /* 0x000fea0003800000 */
[----:B------:R-:W-:Y:S01]  /*3a5f0*/  STG.E [R6.64], R187 ;  /* 0x000000bb06007986 */ /* 0x000fe2000c101904 */
[----:B------:R-:W-:Y:S05]  /*3a600*/  EXIT ;  /* 0x000000000000794d */ /* 0x000fea0003800000 */
.L_x_2:
[----:B------:R-:W-:-:S00]  /*3a610*/  BRA `(.L_x_2) ;  /* 0xfffffff000007947 */ /* 0x000fc0000383ffff */
[----:B------:R-:W-:-:S00]  /*3a620*/  NOP ;  /* 0x0000000000007918 */ /* 0x000fc00000000000 */
        /* <DEDUP_REMOVED lines=13> */
.L_x_3:


//--------------------- .nv.shared.matmul_kernel  --------------------------
	.section	.nv.shared.matmul_kernel,"aw",@nobits
	.sectionflags	@""
	.align	16
